// auto-generated by cutlass_sweep.gemm — config: {"arch": "sm_100", "cluster_m": 2, "cluster_n": 2, "dtype": "mxfp8_e4m3", "dtype_b": "mxfp8_e4m3", "layout": "nt", "stages": 0, "tile_k": 256, "tile_m": 128, "tile_n": 128}
#include "cutlass/cutlass.h"
#include "cutlass/gemm/collective/collective_builder.hpp"
#include "cutlass/gemm/device/gemm_universal_adapter.h"
#include "cutlass/gemm/kernel/gemm_universal.hpp"
#include "cutlass/epilogue/collective/collective_builder.hpp"

using ElemA = cutlass::mx_float8_t<cutlass::float_e4m3_t>;
using ElemB = cutlass::mx_float8_t<cutlass::float_e4m3_t>;
using ElemCD = cutlass::bfloat16_t;
using Acc  = float;
using TileShape    = cute::Shape<cute::_128, cute::_128, cute::_256>;
using ClusterShape = cute::Shape<cute::_2, cute::_2, cute::_1>;

using CollectiveEpilogue = typename cutlass::epilogue::collective::CollectiveBuilder<
    cutlass::arch::Sm100, cutlass::arch::OpClassTensorOp,
    TileShape, ClusterShape,
    cutlass::epilogue::collective::EpilogueTileAuto,
    Acc, Acc,
    ElemCD, cutlass::layout::RowMajor, 128 / cutlass::sizeof_bits<ElemCD>::value,
    ElemCD, cutlass::layout::RowMajor, 128 / cutlass::sizeof_bits<ElemCD>::value,
    cutlass::epilogue::collective::EpilogueScheduleAuto
  >::CollectiveOp;

using CollectiveMainloop = typename cutlass::gemm::collective::CollectiveBuilder<
    cutlass::arch::Sm100, cutlass::arch::OpClassBlockScaledTensorOp,
    ElemA, cutlass::layout::RowMajor, 32,
    ElemB, cutlass::layout::ColumnMajor, 32,
    Acc,
    TileShape, ClusterShape,
    cutlass::gemm::collective::StageCountAutoCarveout<static_cast<int>(sizeof(typename CollectiveEpilogue::SharedStorage))>,
    cutlass::gemm::collective::KernelScheduleAuto
  >::CollectiveOp;

using GemmKernel = cutlass::gemm::kernel::GemmUniversal<
    cute::Shape<int,int,int,int>,
    CollectiveMainloop,
    CollectiveEpilogue
>;
using Gemm = cutlass::gemm::device::GemmUniversalAdapter<GemmKernel>;

// Force the device kernel symbol into the cubin without needing a host main.
auto* _anchor = &cutlass::device_kernel<GemmKernel>;


// ===== COMPILED SASS (sm_100a) =====

	.target	sm_100a

	.elftype	@"ET_EXEC"


//--------------------- .note.nv.tkinfo           --------------------------
	.section	.note.nv.tkinfo,"",@"SHT_NOTE"
	.sectionflags	@"SHF_NOTE_NV_TKINFO"
	.tkinfo
        /*0018*/ 	.word	0x00000002
        /*0030*/ 	.string	""
        /*0030*/ 	.string	"ptxas"
        /*0030*/ 	.string	"Cuda compilation tools, release 13.0, V13.0.88"
        /*0030*/ 	.string	"Build cuda_13.0.r13.0/compiler.36424714_0"
        /*0030*/ 	.string	"-arch sm_100a -m 64 "



//--------------------- .note.nv.cuinfo           --------------------------
	.section	.note.nv.cuinfo,"",@"SHT_NOTE"
	.sectionflags	@"SHF_NOTE_NV_CUINFO"
        /*0018*/ 	.short	0x0002
        /*001a*/ 	.short	0x0064
        /*001c*/ 	.short	0x0082
	.zero		2


//--------------------- .nv.info                  --------------------------
	.section	.nv.info,"",@"SHT_CUDA_INFO"
	.align	4


	//----- nvinfo : EIATTR_REGCOUNT
	.align		4
        /*0000*/ 	.byte	0x04, 0x2f
        /*0002*/ 	.short	(.L_19 - .L_18)
	.align		4
.L_18:
        /*0004*/ 	.word	index@(_ZN7cutlass13device_kernelINS_4gemm6kernel13GemmUniversalIN4cute5tupleIJiiiiEEENS1_10collective13CollectiveMmaINS1_46MainloopSm100TmaUmmaWarpSpecializedBlockScaledILi3ELi2ELi2ENS5_IJNS4_1CILi2EEESB_NSA_ILi1EEEEEEEENS5_IJNSA_ILi128EEESF_NSA_ILi256EEEEEENS5_IJNS_12float_e4m3_tENS_13float_ue8m0_tEEEENS5_IJNS5_IJlSC_lEEENS4_6LayoutINS5_IJNS5_IJNS5_IJNSA_ILi32EEENSA_ILi4EEEEEEiEEESQ_NS5_IJSC_iEEEEEENS5_IJNS5_IJNS5_IJNSA_ILi16EEESO_EEEiEEENS5_IJNS5_IJNSA_ILi0EEESC_EEENSA_ILi512EEEEEENS5_IJSW_iEEEEEEEEEEESK_S13_NS4_8TiledMMAINS4_8MMA_AtomIJNS4_21SM100_MMA_MXF8F6F4_SSISI_SI_fSJ_Li128ELi128ELNS4_4UMMA5MajorE0ELS18_0ELNS17_7ScaleInE0ELS19_0EEEEEENSM_INS5_IJSC_SC_SC_EEENS5_IJSW_SW_SW_EEEEENS5_IJNS4_10UnderscoreES1F_S1F_EEEEENS5_IJNS4_23SM90_TMA_LOAD_MULTICASTES1I_EEENS5_IJNS4_14ComposedLayoutINS4_7SwizzleILi3ELi4ELi3EEENS4_18smem_ptr_flag_bitsILi8EEENSM_INS5_IJNSA_ILi8EEESF_EEENS5_IJSF_SC_EEEEEEENSM_INS5_IJNS5_IJNS5_IJSP_SC_EEENS5_IJSN_SC_EEEEEESC_NS5_IJSO_SB_EEEEEENS5_IJNS5_IJNS5_IJSU_SY_EEESX_EEESW_NS5_IJSC_SY_EEEEEEEEEEEvNS4_8identityES1J_S24_vS25_EENS_8epilogue10collective18CollectiveEpilogueINS27_23Sm100TmaWarpSpecializedILi4ELi2ELi16ELb1ELb0EEEJNS5_IJNSA_ILi64EEESF_SG_EEENS5_IJNSM_IS2C_SC_EENSM_INS5_IJST_SB_EEENS5_IJSC_S2C_EEEEEEEENS_10bfloat16_tESL_S2J_SL_NS27_6fusion15FusionCallbacksIS2B_NS2K_17LinearCombinationIS2J_fS2J_fLNS_15FloatRoundStyleE2EEES2D_S2I_JEEENS4_5SM1004TMEM4LOAD26SM100_TMEM_LOAD_32dp32b16xENS4_13SM90_TMA_LOADENS1K_INS1L_ILi1ELi4ELi3EEENS1N_ILi16EEENSM_INS5_IJS1P_ST_EEENS5_IJST_SC_EEEEEEENS4_39AutoVectorizingCopyWithAssumedAlignmentILi128EEENS4_14SM90_TMA_STOREES30_S32_S32_EEEvvEEEEvNT_6ParamsE)
        /*0008*/ 	.word	0x0000007e


	//----- nvinfo : EIATTR_FRAME_SIZE
	.align		4
.L_19:
        /*000c*/ 	.byte	0x04, 0x11
        /*000e*/ 	.short	(.L_21 - .L_20)
	.align		4
.L_20:
        /*0010*/ 	.word	index@($__internal_2_$__cuda_sm10x_tcgen05_guardrail_trap_unallocated_columns_being_dealloced)
        /*0014*/ 	.word	0x00000000


	//----- nvinfo : EIATTR_FRAME_SIZE
	.align		4
.L_21:
        /*0018*/ 	.byte	0x04, 0x11
        /*001a*/ 	.short	(.L_23 - .L_22)
	.align		4
.L_22:
        /*001c*/ 	.word	index@($__internal_1_$__cuda_sm10x_tcgen05_guardrail_trap_phase_invalid_during_alloc)
        /*0020*/ 	.word	0x00000000


	//----- nvinfo : EIATTR_FRAME_SIZE
	.align		4
.L_23:
        /*0024*/ 	.byte	0x04, 0x11
        /*0026*/ 	.short	(.L_25 - .L_24)
	.align		4
.L_24:
        /*0028*/ 	.word	index@($__internal_0_$__cuda_sm10x_tcgen05_guardrail_trap_col_being_dealloced_not_returned_by_alloc)
        /*002c*/ 	.word	0x00000000


	//----- nvinfo : EIATTR_FRAME_SIZE
	.align		4
.L_25:
        /*0030*/ 	.byte	0x04, 0x11
        /*0032*/ 	.short	(.L_27 - .L_26)
	.align		4
.L_26:
        /*0034*/ 	.word	index@(_ZN7cutlass13device_kernelINS_4gemm6kernel13GemmUniversalIN4cute5tupleIJiiiiEEENS1_10collective13CollectiveMmaINS1_46MainloopSm100TmaUmmaWarpSpecializedBlockScaledILi3ELi2ELi2ENS5_IJNS4_1CILi2EEESB_NSA_ILi1EEEEEEEENS5_IJNSA_ILi128EEESF_NSA_ILi256EEEEEENS5_IJNS_12float_e4m3_tENS_13float_ue8m0_tEEEENS5_IJNS5_IJlSC_lEEENS4_6LayoutINS5_IJNS5_IJNS5_IJNSA_ILi32EEENSA_ILi4EEEEEEiEEESQ_NS5_IJSC_iEEEEEENS5_IJNS5_IJNS5_IJNSA_ILi16EEESO_EEEiEEENS5_IJNS5_IJNSA_ILi0EEESC_EEENSA_ILi512EEEEEENS5_IJSW_iEEEEEEEEEEESK_S13_NS4_8TiledMMAINS4_8MMA_AtomIJNS4_21SM100_MMA_MXF8F6F4_SSISI_SI_fSJ_Li128ELi128ELNS4_4UMMA5MajorE0ELS18_0ELNS17_7ScaleInE0ELS19_0EEEEEENSM_INS5_IJSC_SC_SC_EEENS5_IJSW_SW_SW_EEEEENS5_IJNS4_10UnderscoreES1F_S1F_EEEEENS5_IJNS4_23SM90_TMA_LOAD_MULTICASTES1I_EEENS5_IJNS4_14ComposedLayoutINS4_7SwizzleILi3ELi4ELi3EEENS4_18smem_ptr_flag_bitsILi8EEENSM_INS5_IJNSA_ILi8EEESF_EEENS5_IJSF_SC_EEEEEEENSM_INS5_IJNS5_IJNS5_IJSP_SC_EEENS5_IJSN_SC_EEEEEESC_NS5_IJSO_SB_EEEEEENS5_IJNS5_IJNS5_IJSU_SY_EEESX_EEESW_NS5_IJSC_SY_EEEEEEEEEEEvNS4_8identityES1J_S24_vS25_EENS_8epilogue10collective18CollectiveEpilogueINS27_23Sm100TmaWarpSpecializedILi4ELi2ELi16ELb1ELb0EEEJNS5_IJNSA_ILi64EEESF_SG_EEENS5_IJNSM_IS2C_SC_EENSM_INS5_IJST_SB_EEENS5_IJSC_S2C_EEEEEEEENS_10bfloat16_tESL_S2J_SL_NS27_6fusion15FusionCallbacksIS2B_NS2K_17LinearCombinationIS2J_fS2J_fLNS_15FloatRoundStyleE2EEES2D_S2I_JEEENS4_5SM1004TMEM4LOAD26SM100_TMEM_LOAD_32dp32b16xENS4_13SM90_TMA_LOADENS1K_INS1L_ILi1ELi4ELi3EEENS1N_ILi16EEENSM_INS5_IJS1P_ST_EEENS5_IJST_SC_EEEEEEENS4_39AutoVectorizingCopyWithAssumedAlignmentILi128EEENS4_14SM90_TMA_STOREES30_S32_S32_EEEvvEEEEvNT_6ParamsE)
        /*0038*/ 	.word	0x00000000


	//----- nvinfo : EIATTR_MIN_STACK_SIZE
	.align		4
.L_27:
        /*003c*/ 	.byte	0x04, 0x12
        /*003e*/ 	.short	(.L_29 - .L_28)
	.align		4
.L_28:
        /*0040*/ 	.word	index@(_ZN7cutlass13device_kernelINS_4gemm6kernel13GemmUniversalIN4cute5tupleIJiiiiEEENS1_10collective13CollectiveMmaINS1_46MainloopSm100TmaUmmaWarpSpecializedBlockScaledILi3ELi2ELi2ENS5_IJNS4_1CILi2EEESB_NSA_ILi1EEEEEEEENS5_IJNSA_ILi128EEESF_NSA_ILi256EEEEEENS5_IJNS_12float_e4m3_tENS_13float_ue8m0_tEEEENS5_IJNS5_IJlSC_lEEENS4_6LayoutINS5_IJNS5_IJNS5_IJNSA_ILi32EEENSA_ILi4EEEEEEiEEESQ_NS5_IJSC_iEEEEEENS5_IJNS5_IJNS5_IJNSA_ILi16EEESO_EEEiEEENS5_IJNS5_IJNSA_ILi0EEESC_EEENSA_ILi512EEEEEENS5_IJSW_iEEEEEEEEEEESK_S13_NS4_8TiledMMAINS4_8MMA_AtomIJNS4_21SM100_MMA_MXF8F6F4_SSISI_SI_fSJ_Li128ELi128ELNS4_4UMMA5MajorE0ELS18_0ELNS17_7ScaleInE0ELS19_0EEEEEENSM_INS5_IJSC_SC_SC_EEENS5_IJSW_SW_SW_EEEEENS5_IJNS4_10UnderscoreES1F_S1F_EEEEENS5_IJNS4_23SM90_TMA_LOAD_MULTICASTES1I_EEENS5_IJNS4_14ComposedLayoutINS4_7SwizzleILi3ELi4ELi3EEENS4_18smem_ptr_flag_bitsILi8EEENSM_INS5_IJNSA_ILi8EEESF_EEENS5_IJSF_SC_EEEEEEENSM_INS5_IJNS5_IJNS5_IJSP_SC_EEENS5_IJSN_SC_EEEEEESC_NS5_IJSO_SB_EEEEEENS5_IJNS5_IJNS5_IJSU_SY_EEESX_EEESW_NS5_IJSC_SY_EEEEEEEEEEEvNS4_8identityES1J_S24_vS25_EENS_8epilogue10collective18CollectiveEpilogueINS27_23Sm100TmaWarpSpecializedILi4ELi2ELi16ELb1ELb0EEEJNS5_IJNSA_ILi64EEESF_SG_EEENS5_IJNSM_IS2C_SC_EENSM_INS5_IJST_SB_EEENS5_IJSC_S2C_EEEEEEEENS_10bfloat16_tESL_S2J_SL_NS27_6fusion15FusionCallbacksIS2B_NS2K_17LinearCombinationIS2J_fS2J_fLNS_15FloatRoundStyleE2EEES2D_S2I_JEEENS4_5SM1004TMEM4LOAD26SM100_TMEM_LOAD_32dp32b16xENS4_13SM90_TMA_LOADENS1K_INS1L_ILi1ELi4ELi3EEENS1N_ILi16EEENSM_INS5_IJS1P_ST_EEENS5_IJST_SC_EEEEEEENS4_39AutoVectorizingCopyWithAssumedAlignmentILi128EEENS4_14SM90_TMA_STOREES30_S32_S32_EEEvvEEEEvNT_6ParamsE)
        /*0044*/ 	.word	0x00000000
.L_29:


//--------------------- .nv.compat                --------------------------
	.section	.nv.compat,"",@"SHT_CUDA_COMPAT_INFO"
	.align	4
        /*0000*/ 	.byte	0x02, 0x09, 0x01, 0x00, 0x02, 0x02, 0x02, 0x00, 0x02, 0x05, 0x05, 0x00, 0x03, 0x07, 0x01, 0x01
        /*0010*/ 	.byte	0x02, 0x03, 0x01, 0x00, 0x02, 0x06, 0x01, 0x00, 0x04, 0x0b, 0x08, 0x00, 0x09, 0x00, 0x00, 0x00
        /*0020*/ 	.byte	0x00, 0x00, 0x00, 0x00


//--------------------- .nv.info._ZN7cutlass13device_kernelINS_4gemm6kernel13GemmUniversalIN4cute5tupleIJiiiiEEENS1_10collective13CollectiveMmaINS1_46MainloopSm100TmaUmmaWarpSpecializedBlockScaledILi3ELi2ELi2ENS5_IJNS4_1CILi2EEESB_NSA_ILi1EEEEEEEENS5_IJNSA_ILi128EEESF_NSA_ILi256EEEEEENS5_IJNS_12float_e4m3_tENS_13float_ue8m0_tEEEENS5_IJNS5_IJlSC_lEEENS4_6LayoutINS5_IJNS5_IJNS5_IJNSA_ILi32EEENSA_ILi4EEEEEEiEEESQ_NS5_IJSC_iEEEEEENS5_IJNS5_IJNS5_IJNSA_ILi16EEESO_EEEiEEENS5_IJNS5_IJNSA_ILi0EEESC_EEENSA_ILi512EEEEEENS5_IJSW_iEEEEEEEEEEESK_S13_NS4_8TiledMMAINS4_8MMA_AtomIJNS4_21SM100_MMA_MXF8F6F4_SSISI_SI_fSJ_Li128ELi128ELNS4_4UMMA5MajorE0ELS18_0ELNS17_7ScaleInE0ELS19_0EEEEEENSM_INS5_IJSC_SC_SC_EEENS5_IJSW_SW_SW_EEEEENS5_IJNS4_10UnderscoreES1F_S1F_EEEEENS5_IJNS4_23SM90_TMA_LOAD_MULTICASTES1I_EEENS5_IJNS4_14ComposedLayoutINS4_7SwizzleILi3ELi4ELi3EEENS4_18smem_ptr_flag_bitsILi8EEENSM_INS5_IJNSA_ILi8EEESF_EEENS5_IJSF_SC_EEEEEEENSM_INS5_IJNS5_IJNS5_IJSP_SC_EEENS5_IJSN_SC_EEEEEESC_NS5_IJSO_SB_EEEEEENS5_IJNS5_IJNS5_IJSU_SY_EEESX_EEESW_NS5_IJSC_SY_EEEEEEEEEEEvNS4_8identityES1J_S24_vS25_EENS_8epilogue10collective18CollectiveEpilogueINS27_23Sm100TmaWarpSpecializedILi4ELi2ELi16ELb1ELb0EEEJNS5_IJNSA_ILi64EEESF_SG_EEENS5_IJNSM_IS2C_SC_EENSM_INS5_IJST_SB_EEENS5_IJSC_S2C_EEEEEEEENS_10bfloat16_tESL_S2J_SL_NS27_6fusion15FusionCallbacksIS2B_NS2K_17LinearCombinationIS2J_fS2J_fLNS_15FloatRoundStyleE2EEES2D_S2I_JEEENS4_5SM1004TMEM4LOAD26SM100_TMEM_LOAD_32dp32b16xENS4_13SM90_TMA_LOADENS1K_INS1L_ILi1ELi4ELi3EEENS1N_ILi16EEENSM_INS5_IJS1P_ST_EEENS5_IJST_SC_EEEEEEENS4_39AutoVectorizingCopyWithAssumedAlignmentILi128EEENS4_14SM90_TMA_STOREES30_S32_S32_EEEvvEEEEvNT_6ParamsE --------------------------
	.section	.nv.info._ZN7cutlass13device_kernelINS_4gemm6kernel13GemmUniversalIN4cute5tupleIJiiiiEEENS1_10collective13CollectiveMmaINS1_46MainloopSm100TmaUmmaWarpSpecializedBlockScaledILi3ELi2ELi2ENS5_IJNS4_1CILi2EEESB_NSA_ILi1EEEEEEEENS5_IJNSA_ILi128EEESF_NSA_ILi256EEEEEENS5_IJNS_12float_e4m3_tENS_13float_ue8m0_tEEEENS5_IJNS5_IJlSC_lEEENS4_6LayoutINS5_IJNS5_IJNS5_IJNSA_ILi32EEENSA_ILi4EEEEEEiEEESQ_NS5_IJSC_iEEEEEENS5_IJNS5_IJNS5_IJNSA_ILi16EEESO_EEEiEEENS5_IJNS5_IJNSA_ILi0EEESC_EEENSA_ILi512EEEEEENS5_IJSW_iEEEEEEEEEEESK_S13_NS4_8TiledMMAINS4_8MMA_AtomIJNS4_21SM100_MMA_MXF8F6F4_SSISI_SI_fSJ_Li128ELi128ELNS4_4UMMA5MajorE0ELS18_0ELNS17_7ScaleInE0ELS19_0EEEEEENSM_INS5_IJSC_SC_SC_EEENS5_IJSW_SW_SW_EEEEENS5_IJNS4_10UnderscoreES1F_S1F_EEEEENS5_IJNS4_23SM90_TMA_LOAD_MULTICASTES1I_EEENS5_IJNS4_14ComposedLayoutINS4_7SwizzleILi3ELi4ELi3EEENS4_18smem_ptr_flag_bitsILi8EEENSM_INS5_IJNSA_ILi8EEESF_EEENS5_IJSF_SC_EEEEEEENSM_INS5_IJNS5_IJNS5_IJSP_SC_EEENS5_IJSN_SC_EEEEEESC_NS5_IJSO_SB_EEEEEENS5_IJNS5_IJNS5_IJSU_SY_EEESX_EEESW_NS5_IJSC_SY_EEEEEEEEEEEvNS4_8identityES1J_S24_vS25_EENS_8epilogue10collective18CollectiveEpilogueINS27_23Sm100TmaWarpSpecializedILi4ELi2ELi16ELb1ELb0EEEJNS5_IJNSA_ILi64EEESF_SG_EEENS5_IJNSM_IS2C_SC_EENSM_INS5_IJST_SB_EEENS5_IJSC_S2C_EEEEEEEENS_10bfloat16_tESL_S2J_SL_NS27_6fusion15FusionCallbacksIS2B_NS2K_17LinearCombinationIS2J_fS2J_fLNS_15FloatRoundStyleE2EEES2D_S2I_JEEENS4_5SM1004TMEM4LOAD26SM100_TMEM_LOAD_32dp32b16xENS4_13SM90_TMA_LOADENS1K_INS1L_ILi1ELi4ELi3EEENS1N_ILi16EEENSM_INS5_IJS1P_ST_EEENS5_IJST_SC_EEEEEEENS4_39AutoVectorizingCopyWithAssumedAlignmentILi128EEENS4_14SM90_TMA_STOREES30_S32_S32_EEEvvEEEEvNT_6ParamsE,"",@"SHT_CUDA_INFO"
	.sectionflags	@""
	.align	4


	//----- nvinfo : EIATTR_CUDA_API_VERSION
	.align		4
        /*0000*/ 	.byte	0x04, 0x37
        /*0002*/ 	.short	(.L_31 - .L_30)
.L_30:
        /*0004*/ 	.word	0x00000082


	//----- nvinfo : EIATTR_KPARAM_INFO
	.align		4
.L_31:
        /*0008*/ 	.byte	0x04, 0x17
        /*000a*/ 	.short	(.L_33 - .L_32)
.L_32:
        /*000c*/ 	.word	0x00000000
        /*0010*/ 	.short	0x0000
        /*0012*/ 	.short	0x0000
        /*0014*/ 	.byte	0x00, 0xf0, 0x01, 0x30


	//----- nvinfo : EIATTR_AT_ENTRY_FRAGMENTS
	.align		4
.L_33:
        /*0018*/ 	.byte	0x04, 0x4f
        /*001a*/ 	.short	(.L_35 - .L_34)


	//   ....[0]....
.L_34:
        /*001c*/ 	.word	0x00000006


	//----- nvinfo : EIATTR_RESERVED_SMEM_USED
	.align		4
.L_35:
        /*0020*/ 	.byte	0x01, 0x41
	.zero		2


	//----- nvinfo : EIATTR_SPARSE_MMA_MASK
	.align		4
        /*0024*/ 	.byte	0x03, 0x50
        /*0026*/ 	.short	0x0000


	//----- nvinfo : EIATTR_TCGEN05_1CTA_USED
	.align		4
        /*0028*/ 	.byte	0x01, 0x51
	.zero		2


	//----- nvinfo : EIATTR_MAXREG_COUNT
	.align		4
        /*002c*/ 	.byte	0x03, 0x1b
        /*002e*/ 	.short	0x00ff


	//----- nvinfo : EIATTR_NUM_BARRIERS
	.align		4
        /*0030*/ 	.byte	0x02, 0x4c
        /*0032*/ 	.byte	0x07
	.zero		1


	//----- nvinfo : EIATTR_EXTERNS
	.align		4
        /*0034*/ 	.byte	0x04, 0x0f
        /*0036*/ 	.short	(.L_37 - .L_36)


	//   ....[0]....
	.align		4
.L_36:
        /*0038*/ 	.word	index@(__assertfail)


	//----- nvinfo : EIATTR_MERCURY_ISA_VERSION
	.align		4
.L_37:
        /*003c*/ 	.byte	0x03, 0x5f
        /*003e*/ 	.short	0x0101


	//----- nvinfo : EIATTR_INT_WARP_WIDE_INSTR_OFFSETS
	.align		4
        /*0040*/ 	.byte	0x04, 0x31
        /*0042*/ 	.short	(.L_39 - .L_38)


	//   ....[0]....
.L_38:
        /*0044*/ 	.word	0x000027d0


	//   ....[1]....
        /*0048*/ 	.word	0x00004940


	//   ....[2]....
        /*004c*/ 	.word	0x00004970


	//   ....[3]....
        /*0050*/ 	.word	0x00004990


	//   ....[4]....
        /*0054*/ 	.word	0x00005270


	//   ....[5]....
        /*0058*/ 	.word	0x00005290


	//   ....[6]....
        /*005c*/ 	.word	0x00005300


	//   ....[7]....
        /*0060*/ 	.word	0x00005420


	//   ....[8]....
        /*0064*/ 	.word	0x00005440


	//   ....[9]....
        /*0068*/ 	.word	0x00005500


	//   ....[10]....
        /*006c*/ 	.word	0x00005600


	//   ....[11]....
        /*0070*/ 	.word	0x00005640


	//   ....[12]....
        /*0074*/ 	.word	0x000056e0


	//   ....[13]....
        /*0078*/ 	.word	0x000057e0


	//   ....[14]....
        /*007c*/ 	.word	0x00005800


	//   ....[15]....
        /*0080*/ 	.word	0x000058d0


	//   ....[16]....
        /*0084*/ 	.word	0x000059d0


	//   ....[17]....
        /*0088*/ 	.word	0x00005a10


	//   ....[18]....
        /*008c*/ 	.word	0x00005ad0


	//   ....[19]....
        /*0090*/ 	.word	0x00005bb0


	//   ....[20]....
        /*0094*/ 	.word	0x00005bd0


	//   ....[21]....
        /*0098*/ 	.word	0x00005c90


	//   ....[22]....
        /*009c*/ 	.word	0x00005d90


	//   ....[23]....
        /*00a0*/ 	.word	0x00005e00


	//   ....[24]....
        /*00a4*/ 	.word	0x00005ed0


	//   ....[25]....
        /*00a8*/ 	.word	0x00006060


	//   ....[26]....
        /*00ac*/ 	.word	0x00006080


	//   ....[27]....
        /*00b0*/ 	.word	0x00006170


	//----- nvinfo : EIATTR_COOP_GROUP_MASK_REGIDS
	.align		4
.L_39:
        /*00b4*/ 	.byte	0x04, 0x29
        /*00b6*/ 	.short	(.L_41 - .L_40)


	//   ....[0]....
.L_40:
        /*00b8*/ 	.word	0xffffffff


	//   ....[1]....
        /*00bc*/ 	.word	0xffffffff


	//   ....[2]....
        /*00c0*/ 	.word	0xffffffff


	//   ....[3]....
        /*00c4*/ 	.word	0xffffffff


	//   ....[4]....
        /*00c8*/ 	.word	0xffffffff


	//   ....[5]....
        /*00cc*/ 	.word	0xffffffff


	//   ....[6]....
        /*00d0*/ 	.word	0xffffffff


	//   ....[7]....
        /*00d4*/ 	.word	0xffffffff


	//   ....[8]....
        /*00d8*/ 	.word	0xffffffff


	//   ....[9]....
        /*00dc*/ 	.word	0xffffffff


	//   ....[10]....
        /*00e0*/ 	.word	0xffffffff


	//   ....[11]....
        /*00e4*/ 	.word	0xffffffff


	//   ....[12]....
        /*00e8*/ 	.word	0xffffffff


	//   ....[13]....
        /*00ec*/ 	.word	0xffffffff


	//----- nvinfo : EIATTR_COOP_GROUP_INSTR_OFFSETS
	.align		4
.L_41:
        /*00f0*/ 	.byte	0x04, 0x28
        /*00f2*/ 	.short	(.L_43 - .L_42)


	//   ....[0]....
.L_42:
        /*00f4*/ 	.word	0x00000080


	//   ....[1]....
        /*00f8*/ 	.word	0x00000540


	//   ....[2]....
        /*00fc*/ 	.word	0x000006d0


	//   ....[3]....
        /*0100*/ 	.word	0x00000870


	//   ....[4]....
        /*0104*/ 	.word	0x00000970


	//   ....[5]....
        /*0108*/ 	.word	0x00000ae0


	//   ....[6]....
        /*010c*/ 	.word	0x00000c40


	//   ....[7]....
        /*0110*/ 	.word	0x00000df0


	//   ....[8]....
        /*0114*/ 	.word	0x000026b0


	//   ....[9]....
        /*0118*/ 	.word	0x00003430


	//   ....[10]....
        /*011c*/ 	.word	0x00003640


	//   ....[11]....
        /*0120*/ 	.word	0x00003670


	//   ....[12]....
        /*0124*/ 	.word	0x00004820


	//   ....[13]....
        /*0128*/ 	.word	0x00004a50


	//----- nvinfo : EIATTR_VRC_CTA_INIT_COUNT
	.align		4
.L_43:
        /*012c*/ 	.byte	0x02, 0x4a
        /*012e*/ 	.byte	0x80
	.zero		1


	//----- nvinfo : EIATTR_SYSCALL_OFFSETS
	.align		4
        /*0130*/ 	.byte	0x04, 0x46
        /*0132*/ 	.short	(.L_45 - .L_44)


	//   ....[0]....
.L_44:
        /*0134*/ 	.word	0x00006c90


	//   ....[1]....
        /*0138*/ 	.word	0x00006d80


	//   ....[2]....
        /*013c*/ 	.word	0x00007690


	//   ....[3]....
        /*0140*/ 	.word	0x00007800


	//   ....[4]....
        /*0144*/ 	.word	0x00008520


	//   ....[5]....
        /*0148*/ 	.word	0x00008690


	//   ....[6]....
        /*014c*/ 	.word	0x000093a0


	//   ....[7]....
        /*0150*/ 	.word	0x00009510


	//   ....[8]....
        /*0154*/ 	.word	0x0000a250


	//   ....[9]....
        /*0158*/ 	.word	0x0000a3c0


	//   ....[10]....
        /*015c*/ 	.word	0x0000b120


	//   ....[11]....
        /*0160*/ 	.word	0x0000b290


	//   ....[12]....
        /*0164*/ 	.word	0x0000bff0


	//   ....[13]....
        /*0168*/ 	.word	0x0000c160


	//   ....[14]....
        /*016c*/ 	.word	0x0000cec0


	//   ....[15]....
        /*0170*/ 	.word	0x0000d030


	//   ....[16]....
        /*0174*/ 	.word	0x0000dd20


	//   ....[17]....
        /*0178*/ 	.word	0x0000de90


	//----- nvinfo : EIATTR_MBARRIER_INSTR_OFFSETS
	.align		4
.L_45:
        /*017c*/ 	.byte	0x04, 0x39
        /*017e*/ 	.short	(.L_47 - .L_46)


	//   ....[0]....
.L_46:
        /*0180*/ 	.word	0x00000660
        /*0184*/ 	.word	0x000000ff
        /*0188*/ 	.word	0x00000000
        /*018c*/ 	.short	0x0100
        /*018e*/ 	.byte	0x04
	.zero		1


	//   ....[1]....
        /*0190*/ 	.word	0x00000670
        /*0194*/ 	.word	0x000000ff
        /*0198*/ 	.word	0x00000018
        /*019c*/ 	.short	0x0100
        /*019e*/ 	.byte	0x04
	.zero		1


	//   ....[2]....
        /*01a0*/ 	.word	0x00000680
        /*01a4*/ 	.word	0x000000ff
        /*01a8*/ 	.word	0x00000008
        /*01ac*/ 	.short	0x0100
        /*01ae*/ 	.byte	0x04
	.zero		1


	//   ....[3]....
        /*01b0*/ 	.word	0x00000690
        /*01b4*/ 	.word	0x000000ff
        /*01b8*/ 	.word	0x00000020
        /*01bc*/ 	.short	0x0100
        /*01be*/ 	.byte	0x04
	.zero		1


	//   ....[4]....
        /*01c0*/ 	.word	0x000006a0
        /*01c4*/ 	.word	0x000000ff
        /*01c8*/ 	.word	0x00000010
        /*01cc*/ 	.short	0x0100
        /*01ce*/ 	.byte	0x04
	.zero		1


	//   ....[5]....
        /*01d0*/ 	.word	0x000006b0
        /*01d4*/ 	.word	0x000000ff
        /*01d8*/ 	.word	0x00000028
        /*01dc*/ 	.short	0x0100
        /*01de*/ 	.byte	0x04
	.zero		1


	//   ....[6]....
        /*01e0*/ 	.word	0x000007e0
        /*01e4*/ 	.word	0x000000ff
        /*01e8*/ 	.word	0x00000030
        /*01ec*/ 	.short	0x0100
        /*01ee*/ 	.byte	0x04
	.zero		1


	//   ....[7]....
        /*01f0*/ 	.word	0x000007f0
        /*01f4*/ 	.word	0x000000ff
        /*01f8*/ 	.word	0x00000050
        /*01fc*/ 	.short	0x0100
        /*01fe*/ 	.byte	0x04
	.zero		1


	//   ....[8]....
        /*0200*/ 	.word	0x00000800
        /*0204*/ 	.word	0x000000ff
        /*0208*/ 	.word	0x00000038
        /*020c*/ 	.short	0x0100
        /*020e*/ 	.byte	0x04
	.zero		1


	//   ....[9]....
        /*0210*/ 	.word	0x00000810
        /*0214*/ 	.word	0x000000ff
        /*0218*/ 	.word	0x00000058
        /*021c*/ 	.short	0x0100
        /*021e*/ 	.byte	0x04
	.zero		1


	//   ....[10]....
        /*0220*/ 	.word	0x00000820
        /*0224*/ 	.word	0x000000ff
        /*0228*/ 	.word	0x00000040
        /*022c*/ 	.short	0x0100
        /*022e*/ 	.byte	0x04
	.zero		1


	//   ....[11]....
        /*0230*/ 	.word	0x00000830
        /*0234*/ 	.word	0x000000ff
        /*0238*/ 	.word	0x00000060
        /*023c*/ 	.short	0x0100
        /*023e*/ 	.byte	0x04
	.zero		1


	//   ....[12]....
        /*0240*/ 	.word	0x00000840
        /*0244*/ 	.word	0x000000ff
        /*0248*/ 	.word	0x00000048
        /*024c*/ 	.short	0x0100
        /*024e*/ 	.byte	0x04
	.zero		1


	//   ....[13]....
        /*0250*/ 	.word	0x00000850
        /*0254*/ 	.word	0x000000ff
        /*0258*/ 	.word	0x00000068
        /*025c*/ 	.short	0x0100
        /*025e*/ 	.byte	0x04
	.zero		1


	//   ....[14]....
        /*0260*/ 	.word	0x00000940
        /*0264*/ 	.word	0x000000ff
        /*0268*/ 	.word	0x00000070
        /*026c*/ 	.short	0x0100
        /*026e*/ 	.byte	0x06
	.zero		1


	//   ....[15]....
        /*0270*/ 	.word	0x00000950
        /*0274*/ 	.word	0x000000ff
        /*0278*/ 	.word	0x00000078
        /*027c*/ 	.short	0x0100
        /*027e*/ 	.byte	0x06
	.zero		1


	//   ....[16]....
        /*0280*/ 	.word	0x00000a90
        /*0284*/ 	.word	0x000000ff
        /*0288*/ 	.word	0x00000080
        /*028c*/ 	.short	0x0100
        /*028e*/ 	.byte	0x06
	.zero		1


	//   ....[17]....
        /*0290*/ 	.word	0x00000aa0
        /*0294*/ 	.word	0x000000ff
        /*0298*/ 	.word	0x00000090
        /*029c*/ 	.short	0x0100
        /*029e*/ 	.byte	0x06
	.zero		1


	//   ....[18]....
        /*02a0*/ 	.word	0x00000ab0
        /*02a4*/ 	.word	0x000000ff
        /*02a8*/ 	.word	0x00000088
        /*02ac*/ 	.short	0x0100
        /*02ae*/ 	.byte	0x06
	.zero		1


	//   ....[19]....
        /*02b0*/ 	.word	0x00000ac0
        /*02b4*/ 	.word	0x000000ff
        /*02b8*/ 	.word	0x00000098
        /*02bc*/ 	.short	0x0100
        /*02be*/ 	.byte	0x06
	.zero		1


	//   ....[20]....
        /*02c0*/ 	.word	0x00000bf0
        /*02c4*/ 	.word	0x000000ff
        /*02c8*/ 	.word	0x000000a0
        /*02cc*/ 	.short	0x0100
        /*02ce*/ 	.byte	0x04
	.zero		1


	//   ....[21]....
        /*02d0*/ 	.word	0x00000c00
        /*02d4*/ 	.word	0x000000ff
        /*02d8*/ 	.word	0x000000b0
        /*02dc*/ 	.short	0x0100
        /*02de*/ 	.byte	0x04
	.zero		1


	//   ....[22]....
        /*02e0*/ 	.word	0x00000c10
        /*02e4*/ 	.word	0x000000ff
        /*02e8*/ 	.word	0x000000a8
        /*02ec*/ 	.short	0x0100
        /*02ee*/ 	.byte	0x04
	.zero		1


	//   ....[23]....
        /*02f0*/ 	.word	0x00000c20
        /*02f4*/ 	.word	0x000000ff
        /*02f8*/ 	.word	0x000000b8
        /*02fc*/ 	.short	0x0100
        /*02fe*/ 	.byte	0x04
	.zero		1


	//   ....[24]....
        /*0300*/ 	.word	0x00000d10
        /*0304*/ 	.word	0x000000ff
        /*0308*/ 	.word	0x000000c0
        /*030c*/ 	.short	0x0100
        /*030e*/ 	.byte	0x04
	.zero		1


	//   ....[25]....
        /*0310*/ 	.word	0x00000d20
        /*0314*/ 	.word	0x000000ff
        /*0318*/ 	.word	0x000000d0
        /*031c*/ 	.short	0x0100
        /*031e*/ 	.byte	0x04
	.zero		1


	//   ....[26]....
        /*0320*/ 	.word	0x00000d30
        /*0324*/ 	.word	0x000000ff
        /*0328*/ 	.word	0x000000c8
        /*032c*/ 	.short	0x0100
        /*032e*/ 	.byte	0x04
	.zero		1


	//   ....[27]....
        /*0330*/ 	.word	0x00000d40
        /*0334*/ 	.word	0x000000ff
        /*0338*/ 	.word	0x000000d8
        /*033c*/ 	.short	0x0100
        /*033e*/ 	.byte	0x04
	.zero		1


	//   ....[28]....
        /*0340*/ 	.word	0x00001a10
        /*0344*/ 	.word	0x00000002
        /*0348*/ 	.word	0x000000d0
        /*034c*/ 	.short	0x010a
        /*034e*/ 	.byte	0xff
	.zero		1


	//   ....[29]....
        /*0350*/ 	.word	0x00001a40
        /*0354*/ 	.word	0x00000002
        /*0358*/ 	.word	0x000000c0
        /*035c*/ 	.short	0x0101
        /*035e*/ 	.byte	0xff
	.zero		1


	//   ....[30]....
        /*0360*/ 	.word	0x00001b20
        /*0364*/ 	.word	0x000000ff
        /*0368*/ 	.word	0x00000018
        /*036c*/ 	.short	0x010a
        /*036e*/ 	.byte	0x04
	.zero		1


	//   ....[31]....
        /*0370*/ 	.word	0x00001bb0
        /*0374*/ 	.word	0x000000ff
        /*0378*/ 	.word	0x00000018
        /*037c*/ 	.short	0x010a
        /*037e*/ 	.byte	0x31
	.zero		1


	//   ....[32]....
        /*0380*/ 	.word	0x00001cf0
        /*0384*/ 	.word	0x000000ff
        /*0388*/ 	.word	0x00000018
        /*038c*/ 	.short	0x010a
        /*038e*/ 	.byte	0x04
	.zero		1


	//   ....[33]....
        /*0390*/ 	.word	0x000020f0
        /*0394*/ 	.word	0x000000ff
        /*0398*/ 	.word	0x00000078
        /*039c*/ 	.short	0x0101
        /*039e*/ 	.byte	0x07
	.zero		1


	//   ....[34]....
        /*03a0*/ 	.word	0x00002110
        /*03a4*/ 	.word	0x000000ff
        /*03a8*/ 	.word	0x00000018
        /*03ac*/ 	.short	0x010a
        /*03ae*/ 	.byte	0x04
	.zero		1


	//   ....[35]....
        /*03b0*/ 	.word	0x00002190
        /*03b4*/ 	.word	0x000000ff
        /*03b8*/ 	.word	0x00000018
        /*03bc*/ 	.short	0x010a
        /*03be*/ 	.byte	0x31
	.zero		1


	//   ....[36]....
        /*03c0*/ 	.word	0x000022d0
        /*03c4*/ 	.word	0x000000ff
        /*03c8*/ 	.word	0x00000018
        /*03cc*/ 	.short	0x010a
        /*03ce*/ 	.byte	0x04
	.zero		1


	//   ....[37]....
        /*03d0*/ 	.word	0x000026e0
        /*03d4*/ 	.word	0x00000002
        /*03d8*/ 	.word	0x00000080
        /*03dc*/ 	.short	0x010a
        /*03de*/ 	.byte	0xff
	.zero		1


	//   ....[38]....
        /*03e0*/ 	.word	0x000027a0
        /*03e4*/ 	.word	0x00000002
        /*03e8*/ 	.word	0x00000000
        /*03ec*/ 	.short	0x0101
        /*03ee*/ 	.byte	0xff
	.zero		1


	//   ....[39]....
        /*03f0*/ 	.word	0x00002d40
        /*03f4*/ 	.word	0x000000ff
        /*03f8*/ 	.word	0x00000000
        /*03fc*/ 	.short	0x010a
        /*03fe*/ 	.byte	0x04
	.zero		1


	//   ....[40]....
        /*0400*/ 	.word	0x00002dd0
        /*0404*/ 	.word	0x000000ff
        /*0408*/ 	.word	0x00000000
        /*040c*/ 	.short	0x010a
        /*040e*/ 	.byte	0x05
	.zero		1


	//   ....[41]....
        /*0410*/ 	.word	0x00002e70
        /*0414*/ 	.word	0x00000000
        /*0418*/ 	.word	0x00000000
        /*041c*/ 	.short	0x010a
        /*041e*/ 	.byte	0xff
	.zero		1


	//   ....[42]....
        /*0420*/ 	.word	0x00002f90
        /*0424*/ 	.word	0x00000000
        /*0428*/ 	.word	0x000000c0
        /*042c*/ 	.short	0x010a
        /*042e*/ 	.byte	0xff
	.zero		1


	//   ....[43]....
        /*0430*/ 	.word	0x00003000
        /*0434*/ 	.word	0x00000000
        /*0438*/ 	.word	0x00000000
        /*043c*/ 	.short	0x0101
        /*043e*/ 	.byte	0xff
	.zero		1


	//   ....[44]....
        /*0440*/ 	.word	0x00003020
        /*0444*/ 	.word	0x000000ff
        /*0448*/ 	.word	0x00000090
        /*044c*/ 	.short	0x010a
        /*044e*/ 	.byte	0x04
	.zero		1


	//   ....[45]....
        /*0450*/ 	.word	0x00003140
        /*0454*/ 	.word	0x00000000
        /*0458*/ 	.word	0x00000080
        /*045c*/ 	.short	0x010a
        /*045e*/ 	.byte	0xff
	.zero		1


	//   ....[46]....
        /*0460*/ 	.word	0x00003240
        /*0464*/ 	.word	0x00000000
        /*0468*/ 	.word	0x00000000
        /*046c*/ 	.short	0x0101
        /*046e*/ 	.byte	0xff
	.zero		1


	//   ....[47]....
        /*0470*/ 	.word	0x000032d0
        /*0474*/ 	.word	0x000000ff
        /*0478*/ 	.word	0x00000090
        /*047c*/ 	.short	0x0106
        /*047e*/ 	.byte	0x04
	.zero		1


	//   ....[48]....
        /*0480*/ 	.word	0x000032f0
        /*0484*/ 	.word	0x000000ff
        /*0488*/ 	.word	0x00000090
        /*048c*/ 	.short	0x010a
        /*048e*/ 	.byte	0x04
	.zero		1


	//   ....[49]....
        /*0490*/ 	.word	0x00003380
        /*0494*/ 	.word	0x000000ff
        /*0498*/ 	.word	0x00000090
        /*049c*/ 	.short	0x0106
        /*049e*/ 	.byte	0x07
	.zero		1


	//   ....[50]....
        /*04a0*/ 	.word	0x000033c0
        /*04a4*/ 	.word	0x00000000
        /*04a8*/ 	.word	0x00000090
        /*04ac*/ 	.short	0x010a
        /*04ae*/ 	.byte	0xff
	.zero		1


	//   ....[51]....
        /*04b0*/ 	.word	0x00003e60
        /*04b4*/ 	.word	0x00000000
        /*04b8*/ 	.word	0x00000080
        /*04bc*/ 	.short	0x010a
        /*04be*/ 	.byte	0xff
	.zero		1


	//   ....[52]....
        /*04c0*/ 	.word	0x00003f90
        /*04c4*/ 	.word	0x00000003
        /*04c8*/ 	.word	0x00000000
        /*04cc*/ 	.short	0x0101
        /*04ce*/ 	.byte	0xff
	.zero		1


	//   ....[53]....
        /*04d0*/ 	.word	0x00003fa0
        /*04d4*/ 	.word	0x000000ff
        /*04d8*/ 	.word	0x00000000
        /*04dc*/ 	.short	0x010a
        /*04de*/ 	.byte	0x04
	.zero		1


	//   ....[54]....
        /*04e0*/ 	.word	0x00003fc0
        /*04e4*/ 	.word	0x000000ff
        /*04e8*/ 	.word	0x000000b0
        /*04ec*/ 	.short	0x010a
        /*04ee*/ 	.byte	0x06
	.zero		1


	//   ....[55]....
        /*04f0*/ 	.word	0x00004090
        /*04f4*/ 	.word	0x000000ff
        /*04f8*/ 	.word	0x00000000
        /*04fc*/ 	.short	0x010a
        /*04fe*/ 	.byte	0x07
	.zero		1


	//   ....[56]....
        /*0500*/ 	.word	0x00004210
        /*0504*/ 	.word	0x000000ff
        /*0508*/ 	.word	0x00000000
        /*050c*/ 	.short	0x010a
        /*050e*/ 	.byte	0x04
	.zero		1


	//   ....[57]....
        /*0510*/ 	.word	0x00004760
        /*0514*/ 	.word	0x000000ff
        /*0518*/ 	.word	0x00000000
        /*051c*/ 	.short	0x010a
        /*051e*/ 	.byte	0x04
	.zero		1


	//   ....[58]....
        /*0520*/ 	.word	0x00004800
        /*0524*/ 	.word	0x000000ff
        /*0528*/ 	.word	0x00000000
        /*052c*/ 	.short	0x010a
        /*052e*/ 	.byte	0x04
	.zero		1


	//   ....[59]....
        /*0530*/ 	.word	0x00004c10
        /*0534*/ 	.word	0x00000000
        /*0538*/ 	.word	0x00000080
        /*053c*/ 	.short	0x010a
        /*053e*/ 	.byte	0xff
	.zero		1


	//   ....[60]....
        /*0540*/ 	.word	0x00004d50
        /*0544*/ 	.word	0x00000000
        /*0548*/ 	.word	0x00000000
        /*054c*/ 	.short	0x0101
        /*054e*/ 	.byte	0xff
	.zero		1


	//   ....[61]....
        /*0550*/ 	.word	0x00005070
        /*0554*/ 	.word	0x000000ff
        /*0558*/ 	.word	0x00000078
        /*055c*/ 	.short	0x010a
        /*055e*/ 	.byte	0x04
	.zero		1


	//   ....[62]....
        /*0560*/ 	.word	0x000051f0
        /*0564*/ 	.word	0x000000ff
        /*0568*/ 	.word	0x00000050
        /*056c*/ 	.short	0x010a
        /*056e*/ 	.byte	0x04
	.zero		1


	//   ....[63]....
        /*0570*/ 	.word	0x000053d0
        /*0574*/ 	.word	0x000000ff
        /*0578*/ 	.word	0x00000030
        /*057c*/ 	.short	0x010b
        /*057e*/ 	.byte	0x04
	.zero		1


	//   ....[64]....
        /*0580*/ 	.word	0x000053e0
        /*0584*/ 	.word	0x000000ff
        /*0588*/ 	.word	0x00000000
        /*058c*/ 	.short	0x0101
        /*058e*/ 	.byte	0x0d
	.zero		1


	//   ....[65]....
        /*0590*/ 	.word	0x000053f0
        /*0594*/ 	.word	0x000000ff
        /*0598*/ 	.word	0x00000058
        /*059c*/ 	.short	0x010a
        /*059e*/ 	.byte	0x04
	.zero		1


	//   ....[66]....
        /*05a0*/ 	.word	0x000055b0
        /*05a4*/ 	.word	0x000000ff
        /*05a8*/ 	.word	0x00000038
        /*05ac*/ 	.short	0x010b
        /*05ae*/ 	.byte	0x04
	.zero		1


	//   ....[67]....
        /*05b0*/ 	.word	0x000055c0
        /*05b4*/ 	.word	0x000000ff
        /*05b8*/ 	.word	0x00000000
        /*05bc*/ 	.short	0x0101
        /*05be*/ 	.byte	0x0e
	.zero		1


	//   ....[68]....
        /*05c0*/ 	.word	0x000055d0
        /*05c4*/ 	.word	0x000000ff
        /*05c8*/ 	.word	0x00000060
        /*05cc*/ 	.short	0x010a
        /*05ce*/ 	.byte	0x04
	.zero		1


	//   ....[69]....
        /*05d0*/ 	.word	0x00005790
        /*05d4*/ 	.word	0x000000ff
        /*05d8*/ 	.word	0x00000040
        /*05dc*/ 	.short	0x010b
        /*05de*/ 	.byte	0x04
	.zero		1


	//   ....[70]....
        /*05e0*/ 	.word	0x000057a0
        /*05e4*/ 	.word	0x000000ff
        /*05e8*/ 	.word	0x00000000
        /*05ec*/ 	.short	0x0101
        /*05ee*/ 	.byte	0x0f
	.zero		1


	//   ....[71]....
        /*05f0*/ 	.word	0x000057b0
        /*05f4*/ 	.word	0x000000ff
        /*05f8*/ 	.word	0x00000068
        /*05fc*/ 	.short	0x010a
        /*05fe*/ 	.byte	0x04
	.zero		1


	//   ....[72]....
        /*0600*/ 	.word	0x00005980
        /*0604*/ 	.word	0x000000ff
        /*0608*/ 	.word	0x00000048
        /*060c*/ 	.short	0x010b
        /*060e*/ 	.byte	0x04
	.zero		1


	//   ....[73]....
        /*0610*/ 	.word	0x00005990
        /*0614*/ 	.word	0x000000ff
        /*0618*/ 	.word	0x00000000
        /*061c*/ 	.short	0x0101
        /*061e*/ 	.byte	0x15
	.zero		1


	//   ....[74]....
        /*0620*/ 	.word	0x000059a0
        /*0624*/ 	.word	0x000000ff
        /*0628*/ 	.word	0x00000050
        /*062c*/ 	.short	0x010a
        /*062e*/ 	.byte	0x04
	.zero		1


	//   ....[75]....
        /*0630*/ 	.word	0x00005b60
        /*0634*/ 	.word	0x000000ff
        /*0638*/ 	.word	0x00000030
        /*063c*/ 	.short	0x010b
        /*063e*/ 	.byte	0x04
	.zero		1


	//   ....[76]....
        /*0640*/ 	.word	0x00005b70
        /*0644*/ 	.word	0x000000ff
        /*0648*/ 	.word	0x00000000
        /*064c*/ 	.short	0x0101
        /*064e*/ 	.byte	0x0d
	.zero		1


	//   ....[77]....
        /*0650*/ 	.word	0x00005b80
        /*0654*/ 	.word	0x000000ff
        /*0658*/ 	.word	0x00000058
        /*065c*/ 	.short	0x010a
        /*065e*/ 	.byte	0x04
	.zero		1


	//   ....[78]....
        /*0660*/ 	.word	0x00005d30
        /*0664*/ 	.word	0x000000ff
        /*0668*/ 	.word	0x00000038
        /*066c*/ 	.short	0x010b
        /*066e*/ 	.byte	0x04
	.zero		1


	//   ....[79]....
        /*0670*/ 	.word	0x00005d40
        /*0674*/ 	.word	0x000000ff
        /*0678*/ 	.word	0x00000000
        /*067c*/ 	.short	0x0101
        /*067e*/ 	.byte	0x0e
	.zero		1


	//   ....[80]....
        /*0680*/ 	.word	0x00005d50
        /*0684*/ 	.word	0x000000ff
        /*0688*/ 	.word	0x00000060
        /*068c*/ 	.short	0x010a
        /*068e*/ 	.byte	0x04
	.zero		1


	//   ....[81]....
        /*0690*/ 	.word	0x00005f40
        /*0694*/ 	.word	0x000000ff
        /*0698*/ 	.word	0x00000040
        /*069c*/ 	.short	0x010b
        /*069e*/ 	.byte	0x04
	.zero		1


	//   ....[82]....
        /*06a0*/ 	.word	0x00005fb0
        /*06a4*/ 	.word	0x000000ff
        /*06a8*/ 	.word	0x00000000
        /*06ac*/ 	.short	0x0101
        /*06ae*/ 	.byte	0x0f
	.zero		1


	//   ....[83]....
        /*06b0*/ 	.word	0x00005fc0
        /*06b4*/ 	.word	0x000000ff
        /*06b8*/ 	.word	0x00000068
        /*06bc*/ 	.short	0x010a
        /*06be*/ 	.byte	0x04
	.zero		1


	//   ....[84]....
        /*06c0*/ 	.word	0x00006240
        /*06c4*/ 	.word	0x000000ff
        /*06c8*/ 	.word	0x00000048
        /*06cc*/ 	.short	0x010b
        /*06ce*/ 	.byte	0x04
	.zero		1


	//   ....[85]....
        /*06d0*/ 	.word	0x00006260
        /*06d4*/ 	.word	0x000000ff
        /*06d8*/ 	.word	0x00000000
        /*06dc*/ 	.short	0x0101
        /*06de*/ 	.byte	0x15
	.zero		1


	//   ....[86]....
        /*06e0*/ 	.word	0x000062d0
        /*06e4*/ 	.word	0x000000ff
        /*06e8*/ 	.word	0x00000050
        /*06ec*/ 	.short	0x010a
        /*06ee*/ 	.byte	0x04
	.zero		1


	//   ....[87]....
        /*06f0*/ 	.word	0x000062f0
        /*06f4*/ 	.word	0x000000ff
        /*06f8*/ 	.word	0x00000058
        /*06fc*/ 	.short	0x010a
        /*06fe*/ 	.byte	0x04
	.zero		1


	//   ....[88]....
        /*0700*/ 	.word	0x00006310
        /*0704*/ 	.word	0x000000ff
        /*0708*/ 	.word	0x00000060
        /*070c*/ 	.short	0x010a
        /*070e*/ 	.byte	0x04
	.zero		1


	//   ....[89]....
        /*0710*/ 	.word	0x00006360
        /*0714*/ 	.word	0x00000002
        /*0718*/ 	.word	0x00000068
        /*071c*/ 	.short	0x010a
        /*071e*/ 	.byte	0xff
	.zero		1


	//   ....[90]....
        /*0720*/ 	.word	0x00006670
        /*0724*/ 	.word	0x00000000
        /*0728*/ 	.word	0x00000080
        /*072c*/ 	.short	0x010a
        /*072e*/ 	.byte	0xff
	.zero		1


	//   ....[91]....
        /*0730*/ 	.word	0x00006780
        /*0734*/ 	.word	0x00000000
        /*0738*/ 	.word	0x00000000
        /*073c*/ 	.short	0x0101
        /*073e*/ 	.byte	0xff
	.zero		1


	//   ....[92]....
        /*0740*/ 	.word	0x000071e0
        /*0744*/ 	.word	0x000000ff
        /*0748*/ 	.word	0x00000030
        /*074c*/ 	.short	0x010a
        /*074e*/ 	.byte	0x24
	.zero		1


	//   ....[93]....
        /*0750*/ 	.word	0x000071f0
        /*0754*/ 	.word	0x0000003a
        /*0758*/ 	.word	0x000000a0
        /*075c*/ 	.short	0x010a
        /*075e*/ 	.byte	0xff
	.zero		1


	//   ....[94]....
        /*0760*/ 	.word	0x00007360
        /*0764*/ 	.word	0x000000ff
        /*0768*/ 	.word	0x00000030
        /*076c*/ 	.short	0x010a
        /*076e*/ 	.byte	0x24
	.zero		1


	//   ....[95]....
        /*0770*/ 	.word	0x00007440
        /*0774*/ 	.word	0x0000003a
        /*0778*/ 	.word	0x000000a0
        /*077c*/ 	.short	0x010a
        /*077e*/ 	.byte	0xff
	.zero		1


	//   ....[96]....
        /*0780*/ 	.word	0x00008230
        /*0784*/ 	.word	0x00000000
        /*0788*/ 	.word	0x00000000
        /*078c*/ 	.short	0x0101
        /*078e*/ 	.byte	0xff
	.zero		1


	//   ....[97]....
        /*0790*/ 	.word	0x00008240
        /*0794*/ 	.word	0x00000002
        /*0798*/ 	.word	0x00000030
        /*079c*/ 	.short	0x010a
        /*079e*/ 	.byte	0xff
	.zero		1


	//   ....[98]....
        /*07a0*/ 	.word	0x00008300
        /*07a4*/ 	.word	0x00000002
        /*07a8*/ 	.word	0x00000030
        /*07ac*/ 	.short	0x010a
        /*07ae*/ 	.byte	0xff
	.zero		1


	//   ....[99]....
        /*07b0*/ 	.word	0x000090e0
        /*07b4*/ 	.word	0x00000078
        /*07b8*/ 	.word	0x00000000
        /*07bc*/ 	.short	0x0101
        /*07be*/ 	.byte	0xff
	.zero		1


	//   ....[100]....
        /*07c0*/ 	.word	0x00009100
        /*07c4*/ 	.word	0x00000000
        /*07c8*/ 	.word	0x00000030
        /*07cc*/ 	.short	0x010a
        /*07ce*/ 	.byte	0xff
	.zero		1


	//   ....[101]....
        /*07d0*/ 	.word	0x000091b0
        /*07d4*/ 	.word	0x00000000
        /*07d8*/ 	.word	0x00000030
        /*07dc*/ 	.short	0x010a
        /*07de*/ 	.byte	0xff
	.zero		1


	//   ....[102]....
        /*07e0*/ 	.word	0x00009f20
        /*07e4*/ 	.word	0x00000078
        /*07e8*/ 	.word	0x00000000
        /*07ec*/ 	.short	0x0101
        /*07ee*/ 	.byte	0xff
	.zero		1


	//   ....[103]....
        /*07f0*/ 	.word	0x00009f40
        /*07f4*/ 	.word	0x00000000
        /*07f8*/ 	.word	0x00000030
        /*07fc*/ 	.short	0x010a
        /*07fe*/ 	.byte	0xff
	.zero		1


	//   ....[104]....
        /*0800*/ 	.word	0x00009ff0
        /*0804*/ 	.word	0x00000000
        /*0808*/ 	.word	0x00000030
        /*080c*/ 	.short	0x010a
        /*080e*/ 	.byte	0xff
	.zero		1


	//   ....[105]....
        /*0810*/ 	.word	0x0000ae10
        /*0814*/ 	.word	0x00000075
        /*0818*/ 	.word	0x00000000
        /*081c*/ 	.short	0x0101
        /*081e*/ 	.byte	0xff
	.zero		1


	//   ....[106]....
        /*0820*/ 	.word	0x0000ae30
        /*0824*/ 	.word	0x00000000
        /*0828*/ 	.word	0x00000030
        /*082c*/ 	.short	0x010a
        /*082e*/ 	.byte	0xff
	.zero		1


	//   ....[107]....
        /*0830*/ 	.word	0x0000aee0
        /*0834*/ 	.word	0x00000000
        /*0838*/ 	.word	0x00000030
        /*083c*/ 	.short	0x010a
        /*083e*/ 	.byte	0xff
	.zero		1


	//   ....[108]....
        /*0840*/ 	.word	0x0000bcb0
        /*0844*/ 	.word	0x00000075
        /*0848*/ 	.word	0x00000000
        /*084c*/ 	.short	0x0101
        /*084e*/ 	.byte	0xff
	.zero		1


	//   ....[109]....
        /*0850*/ 	.word	0x0000bcd0
        /*0854*/ 	.word	0x00000000
        /*0858*/ 	.word	0x00000030
        /*085c*/ 	.short	0x010a
        /*085e*/ 	.byte	0xff
	.zero		1


	//   ....[110]....
        /*0860*/ 	.word	0x0000bd80
        /*0864*/ 	.word	0x00000000
        /*0868*/ 	.word	0x00000030
        /*086c*/ 	.short	0x010a
        /*086e*/ 	.byte	0xff
	.zero		1


	//   ....[111]....
        /*0870*/ 	.word	0x0000cbb0
        /*0874*/ 	.word	0x00000075
        /*0878*/ 	.word	0x00000000
        /*087c*/ 	.short	0x0101
        /*087e*/ 	.byte	0xff
	.zero		1


	//   ....[112]....
        /*0880*/ 	.word	0x0000cbd0
        /*0884*/ 	.word	0x00000000
        /*0888*/ 	.word	0x00000030
        /*088c*/ 	.short	0x010a
        /*088e*/ 	.byte	0xff
	.zero		1


	//   ....[113]....
        /*0890*/ 	.word	0x0000cc80
        /*0894*/ 	.word	0x00000000
        /*0898*/ 	.word	0x00000030
        /*089c*/ 	.short	0x010a
        /*089e*/ 	.byte	0xff
	.zero		1


	//   ....[114]....
        /*08a0*/ 	.word	0x0000da30
        /*08a4*/ 	.word	0x00000075
        /*08a8*/ 	.word	0x00000000
        /*08ac*/ 	.short	0x0101
        /*08ae*/ 	.byte	0xff
	.zero		1


	//   ....[115]....
        /*08b0*/ 	.word	0x0000da50
        /*08b4*/ 	.word	0x00000000
        /*08b8*/ 	.word	0x00000030
        /*08bc*/ 	.short	0x010a
        /*08be*/ 	.byte	0xff
	.zero		1


	//   ....[116]....
        /*08c0*/ 	.word	0x0000db00
        /*08c4*/ 	.word	0x00000000
        /*08c8*/ 	.word	0x00000030
        /*08cc*/ 	.short	0x010a
        /*08ce*/ 	.byte	0xff
	.zero		1


	//   ....[117]....
        /*08d0*/ 	.word	0x0000e370
        /*08d4*/ 	.word	0x000000ff
        /*08d8*/ 	.word	0x00000000
        /*08dc*/ 	.short	0x0101
        /*08de*/ 	.byte	0x04
	.zero		1


	//   ....[118]....
        /*08e0*/ 	.word	0x0000e900
        /*08e4*/ 	.word	0x00000000
        /*08e8*/ 	.word	0x00000000
        /*08ec*/ 	.short	0x0101
        /*08ee*/ 	.byte	0xff
	.zero		1


	//   ....[119]....
        /*08f0*/ 	.word	0x0000ebb0
        /*08f4*/ 	.word	0x000000ff
        /*08f8*/ 	.word	0x00000000
        /*08fc*/ 	.short	0x0101
        /*08fe*/ 	.byte	0x04
	.zero		1


	//   ....[120]....
        /*0900*/ 	.word	0x0000ebd0
        /*0904*/ 	.word	0x00000002
        /*0908*/ 	.word	0x000000d0
        /*090c*/ 	.short	0x010a
        /*090e*/ 	.byte	0xff
	.zero		1


	//   ....[121]....
        /*0910*/ 	.word	0x0000ec30
        /*0914*/ 	.word	0x00000002
        /*0918*/ 	.word	0x00000018
        /*091c*/ 	.short	0x010a
        /*091e*/ 	.byte	0xff
	.zero		1


	//   ....[122]....
        /*0920*/ 	.word	0x0000ec90
        /*0924*/ 	.word	0x00000002
        /*0928*/ 	.word	0x00000018
        /*092c*/ 	.short	0x010a
        /*092e*/ 	.byte	0xff
	.zero		1


	//   ....[123]....
        /*0930*/ 	.word	0x0000ece0
        /*0934*/ 	.word	0x00000002
        /*0938*/ 	.word	0x00000080
        /*093c*/ 	.short	0x010a
        /*093e*/ 	.byte	0xff
	.zero		1


	//   ....[124]....
        /*0940*/ 	.word	0x0000ed40
        /*0944*/ 	.word	0x00000000
        /*0948*/ 	.word	0x00000000
        /*094c*/ 	.short	0x010a
        /*094e*/ 	.byte	0xff
	.zero		1


	//   ....[125]....
        /*0950*/ 	.word	0x0000eda0
        /*0954*/ 	.word	0x00000000
        /*0958*/ 	.word	0x00000000
        /*095c*/ 	.short	0x010a
        /*095e*/ 	.byte	0xff
	.zero		1


	//   ....[126]....
        /*0960*/ 	.word	0x0000edf0
        /*0964*/ 	.word	0x00000000
        /*0968*/ 	.word	0x000000c0
        /*096c*/ 	.short	0x010a
        /*096e*/ 	.byte	0xff
	.zero		1


	//   ....[127]....
        /*0970*/ 	.word	0x0000ee50
        /*0974*/ 	.word	0x00000000
        /*0978*/ 	.word	0x00000090
        /*097c*/ 	.short	0x010a
        /*097e*/ 	.byte	0xff
	.zero		1


	//   ....[128]....
        /*0980*/ 	.word	0x0000eea0
        /*0984*/ 	.word	0x00000000
        /*0988*/ 	.word	0x00000080
        /*098c*/ 	.short	0x010a
        /*098e*/ 	.byte	0xff
	.zero		1


	//   ....[129]....
        /*0990*/ 	.word	0x0000ef00
        /*0994*/ 	.word	0x00000000
        /*0998*/ 	.word	0x00000090
        /*099c*/ 	.short	0x010a
        /*099e*/ 	.byte	0xff
	.zero		1


	//   ....[130]....
        /*09a0*/ 	.word	0x0000ef50
        /*09a4*/ 	.word	0x00000000
        /*09a8*/ 	.word	0x00000080
        /*09ac*/ 	.short	0x010a
        /*09ae*/ 	.byte	0xff
	.zero		1


	//   ....[131]....
        /*09b0*/ 	.word	0x0000efc0
        /*09b4*/ 	.word	0x00000002
        /*09b8*/ 	.word	0x000000b0
        /*09bc*/ 	.short	0x010a
        /*09be*/ 	.byte	0xff
	.zero		1


	//   ....[132]....
        /*09c0*/ 	.word	0x0000f020
        /*09c4*/ 	.word	0x00000000
        /*09c8*/ 	.word	0x00000000
        /*09cc*/ 	.short	0x010a
        /*09ce*/ 	.byte	0xff
	.zero		1


	//   ....[133]....
        /*09d0*/ 	.word	0x0000f080
        /*09d4*/ 	.word	0x00000000
        /*09d8*/ 	.word	0x00000000
        /*09dc*/ 	.short	0x010a
        /*09de*/ 	.byte	0xff
	.zero		1


	//   ....[134]....
        /*09e0*/ 	.word	0x0000f0e0
        /*09e4*/ 	.word	0x00000000
        /*09e8*/ 	.word	0x00000000
        /*09ec*/ 	.short	0x010a
        /*09ee*/ 	.byte	0xff
	.zero		1


	//   ....[135]....
        /*09f0*/ 	.word	0x0000f130
        /*09f4*/ 	.word	0x00000000
        /*09f8*/ 	.word	0x00000080
        /*09fc*/ 	.short	0x010a
        /*09fe*/ 	.byte	0xff
	.zero		1


	//   ....[136]....
        /*0a00*/ 	.word	0x0000f190
        /*0a04*/ 	.word	0x00000000
        /*0a08*/ 	.word	0x00000078
        /*0a0c*/ 	.short	0x010a
        /*0a0e*/ 	.byte	0xff
	.zero		1


	//   ....[137]....
        /*0a10*/ 	.word	0x0000f1f0
        /*0a14*/ 	.word	0x00000000
        /*0a18*/ 	.word	0x00000050
        /*0a1c*/ 	.short	0x010a
        /*0a1e*/ 	.byte	0xff
	.zero		1


	//   ....[138]....
        /*0a20*/ 	.word	0x0000f250
        /*0a24*/ 	.word	0x00000000
        /*0a28*/ 	.word	0x00000058
        /*0a2c*/ 	.short	0x010a
        /*0a2e*/ 	.byte	0xff
	.zero		1


	//   ....[139]....
        /*0a30*/ 	.word	0x0000f2b0
        /*0a34*/ 	.word	0x00000000
        /*0a38*/ 	.word	0x00000060
        /*0a3c*/ 	.short	0x010a
        /*0a3e*/ 	.byte	0xff
	.zero		1


	//   ....[140]....
        /*0a40*/ 	.word	0x0000f310
        /*0a44*/ 	.word	0x00000000
        /*0a48*/ 	.word	0x00000068
        /*0a4c*/ 	.short	0x010a
        /*0a4e*/ 	.byte	0xff
	.zero		1


	//   ....[141]....
        /*0a50*/ 	.word	0x0000f370
        /*0a54*/ 	.word	0x00000000
        /*0a58*/ 	.word	0x00000050
        /*0a5c*/ 	.short	0x010a
        /*0a5e*/ 	.byte	0xff
	.zero		1


	//   ....[142]....
        /*0a60*/ 	.word	0x0000f3d0
        /*0a64*/ 	.word	0x00000000
        /*0a68*/ 	.word	0x00000058
        /*0a6c*/ 	.short	0x010a
        /*0a6e*/ 	.byte	0xff
	.zero		1


	//   ....[143]....
        /*0a70*/ 	.word	0x0000f430
        /*0a74*/ 	.word	0x00000000
        /*0a78*/ 	.word	0x00000060
        /*0a7c*/ 	.short	0x010a
        /*0a7e*/ 	.byte	0xff
	.zero		1


	//   ....[144]....
        /*0a80*/ 	.word	0x0000f490
        /*0a84*/ 	.word	0x00000000
        /*0a88*/ 	.word	0x00000068
        /*0a8c*/ 	.short	0x010a
        /*0a8e*/ 	.byte	0xff
	.zero		1


	//   ....[145]....
        /*0a90*/ 	.word	0x0000f4f0
        /*0a94*/ 	.word	0x00000000
        /*0a98*/ 	.word	0x00000050
        /*0a9c*/ 	.short	0x010a
        /*0a9e*/ 	.byte	0xff
	.zero		1


	//   ....[146]....
        /*0aa0*/ 	.word	0x0000f550
        /*0aa4*/ 	.word	0x00000000
        /*0aa8*/ 	.word	0x00000058
        /*0aac*/ 	.short	0x010a
        /*0aae*/ 	.byte	0xff
	.zero		1


	//   ....[147]....
        /*0ab0*/ 	.word	0x0000f5b0
        /*0ab4*/ 	.word	0x00000002
        /*0ab8*/ 	.word	0x00000060
        /*0abc*/ 	.short	0x010a
        /*0abe*/ 	.byte	0xff
	.zero		1


	//   ....[148]....
        /*0ac0*/ 	.word	0x0000f600
        /*0ac4*/ 	.word	0x00000000
        /*0ac8*/ 	.word	0x00000080
        /*0acc*/ 	.short	0x010a
        /*0ace*/ 	.byte	0xff
	.zero		1


	//   ....[149]....
        /*0ad0*/ 	.word	0x0000f660
        /*0ad4*/ 	.word	0x00000004
        /*0ad8*/ 	.word	0x00000030
        /*0adc*/ 	.short	0x010a
        /*0ade*/ 	.byte	0xff
	.zero		1


	//   ....[150]....
        /*0ae0*/ 	.word	0x0000f6b0
        /*0ae4*/ 	.word	0x0000003a
        /*0ae8*/ 	.word	0x000000a0
        /*0aec*/ 	.short	0x010a
        /*0aee*/ 	.byte	0xff
	.zero		1


	//   ....[151]....
        /*0af0*/ 	.word	0x0000f700
        /*0af4*/ 	.word	0x00000002
        /*0af8*/ 	.word	0x00000030
        /*0afc*/ 	.short	0x010a
        /*0afe*/ 	.byte	0xff
	.zero		1


	//   ....[152]....
        /*0b00*/ 	.word	0x0000f750
        /*0b04*/ 	.word	0x00000000
        /*0b08*/ 	.word	0x00000030
        /*0b0c*/ 	.short	0x010a
        /*0b0e*/ 	.byte	0xff
	.zero		1


	//   ....[153]....
        /*0b10*/ 	.word	0x0000f7a0
        /*0b14*/ 	.word	0x00000000
        /*0b18*/ 	.word	0x00000030
        /*0b1c*/ 	.short	0x010a
        /*0b1e*/ 	.byte	0xff
	.zero		1


	//   ....[154]....
        /*0b20*/ 	.word	0x0000f7f0
        /*0b24*/ 	.word	0x00000000
        /*0b28*/ 	.word	0x00000030
        /*0b2c*/ 	.short	0x010a
        /*0b2e*/ 	.byte	0xff
	.zero		1


	//   ....[155]....
        /*0b30*/ 	.word	0x0000f840
        /*0b34*/ 	.word	0x00000000
        /*0b38*/ 	.word	0x00000030
        /*0b3c*/ 	.short	0x010a
        /*0b3e*/ 	.byte	0xff
	.zero		1


	//   ....[156]....
        /*0b40*/ 	.word	0x0000f890
        /*0b44*/ 	.word	0x00000000
        /*0b48*/ 	.word	0x00000030
        /*0b4c*/ 	.short	0x010a
        /*0b4e*/ 	.byte	0xff
	.zero		1


	//   ....[157]....
        /*0b50*/ 	.word	0x0000f8e0
        /*0b54*/ 	.word	0x00000000
        /*0b58*/ 	.word	0x00000030
        /*0b5c*/ 	.short	0x010a
        /*0b5e*/ 	.byte	0xff
	.zero		1


	//----- nvinfo : EIATTR_NUM_MBARRIERS
	.align		4
.L_47:
        /*0b60*/ 	.byte	0x03, 0x38
        /*0b62*/ 	.short	0x001c


	//----- nvinfo : EIATTR_EXIT_INSTR_OFFSETS
	.align		4
        /*0b64*/ 	.byte	0x04, 0x1c
        /*0b66*/ 	.short	(.L_49 - .L_48)


	//   ....[0]....
.L_48:
        /*0b68*/ 	.word	0x00002ea0


	//   ....[1]....
        /*0b6c*/ 	.word	0x00003390


	//   ....[2]....
        /*0b70*/ 	.word	0x000033f0


	//   ....[3]....
        /*0b74*/ 	.word	0x00004a60


	//   ....[4]....
        /*0b78*/ 	.word	0x00006390


	//   ....[5]....
        /*0b7c*/ 	.word	0x000063d0


	//   ....[6]....
        /*0b80*/ 	.word	0x0000eaa0


	//   ....[7]....
        /*0b84*/ 	.word	0x0000eb20


	//   ....[8]....
        /*0b88*/ 	.word	0x0000eb50


	//   ....[9]....
        /*0b8c*/ 	.word	0x0000ebc0


	//----- nvinfo : EIATTR_MAX_THREADS
	.align		4
.L_49:
        /*0b90*/ 	.byte	0x04, 0x05
        /*0b92*/ 	.short	(.L_51 - .L_50)
.L_50:
        /*0b94*/ 	.word	0x00000100
        /*0b98*/ 	.word	0x00000001
        /*0b9c*/ 	.word	0x00000001


	//----- nvinfo : EIATTR_CRS_STACK_SIZE
	.align		4
.L_51:
        /*0ba0*/ 	.byte	0x04, 0x1e
        /*0ba2*/ 	.short	(.L_53 - .L_52)
.L_52:
        /*0ba4*/ 	.word	0x00000000


	//----- nvinfo : EIATTR_CBANK_PARAM_SIZE
	.align		4
.L_53:
        /*0ba8*/ 	.byte	0x03, 0x19
        /*0baa*/ 	.short	0x0c00


	//----- nvinfo : EIATTR_PARAM_CBANK
	.align		4
        /*0bac*/ 	.byte	0x04, 0x0a
        /*0bae*/ 	.short	(.L_55 - .L_54)
	.align		4
.L_54:
        /*0bb0*/ 	.word	index@(.nv.constant0._ZN7cutlass13device_kernelINS_4gemm6kernel13GemmUniversalIN4cute5tupleIJiiiiEEENS1_10collective13CollectiveMmaINS1_46MainloopSm100TmaUmmaWarpSpecializedBlockScaledILi3ELi2ELi2ENS5_IJNS4_1CILi2EEESB_NSA_ILi1EEEEEEEENS5_IJNSA_ILi128EEESF_NSA_ILi256EEEEEENS5_IJNS_12float_e4m3_tENS_13float_ue8m0_tEEEENS5_IJNS5_IJlSC_lEEENS4_6LayoutINS5_IJNS5_IJNS5_IJNSA_ILi32EEENSA_ILi4EEEEEEiEEESQ_NS5_IJSC_iEEEEEENS5_IJNS5_IJNS5_IJNSA_ILi16EEESO_EEEiEEENS5_IJNS5_IJNSA_ILi0EEESC_EEENSA_ILi512EEEEEENS5_IJSW_iEEEEEEEEEEESK_S13_NS4_8TiledMMAINS4_8MMA_AtomIJNS4_21SM100_MMA_MXF8F6F4_SSISI_SI_fSJ_Li128ELi128ELNS4_4UMMA5MajorE0ELS18_0ELNS17_7ScaleInE0ELS19_0EEEEEENSM_INS5_IJSC_SC_SC_EEENS5_IJSW_SW_SW_EEEEENS5_IJNS4_10UnderscoreES1F_S1F_EEEEENS5_IJNS4_23SM90_TMA_LOAD_MULTICASTES1I_EEENS5_IJNS4_14ComposedLayoutINS4_7SwizzleILi3ELi4ELi3EEENS4_18smem_ptr_flag_bitsILi8EEENSM_INS5_IJNSA_ILi8EEESF_EEENS5_IJSF_SC_EEEEEEENSM_INS5_IJNS5_IJNS5_IJSP_SC_EEENS5_IJSN_SC_EEEEEESC_NS5_IJSO_SB_EEEEEENS5_IJNS5_IJNS5_IJSU_SY_EEESX_EEESW_NS5_IJSC_SY_EEEEEEEEEEEvNS4_8identityES1J_S24_vS25_EENS_8epilogue10collective18CollectiveEpilogueINS27_23Sm100TmaWarpSpecializedILi4ELi2ELi16ELb1ELb0EEEJNS5_IJNSA_ILi64EEESF_SG_EEENS5_IJNSM_IS2C_SC_EENSM_INS5_IJST_SB_EEENS5_IJSC_S2C_EEEEEEEENS_10bfloat16_tESL_S2J_SL_NS27_6fusion15FusionCallbacksIS2B_NS2K_17LinearCombinationIS2J_fS2J_fLNS_15FloatRoundStyleE2EEES2D_S2I_JEEENS4_5SM1004TMEM4LOAD26SM100_TMEM_LOAD_32dp32b16xENS4_13SM90_TMA_LOADENS1K_INS1L_ILi1ELi4ELi3EEENS1N_ILi16EEENSM_INS5_IJS1P_ST_EEENS5_IJST_SC_EEEEEEENS4_39AutoVectorizingCopyWithAssumedAlignmentILi128EEENS4_14SM90_TMA_STOREES30_S32_S32_EEEvvEEEEvNT_6ParamsE)
        /*0bb4*/ 	.short	0x0380
        /*0bb6*/ 	.short	0x0c00


	//----- nvinfo : EIATTR_SW_WAR
	.align		4
.L_55:
        /*0bb8*/ 	.byte	0x04, 0x36
        /*0bba*/ 	.short	(.L_57 - .L_56)
.L_56:
        /*0bbc*/ 	.word	0x00000008
.L_57:


//--------------------- .nv.callgraph             --------------------------
	.section	.nv.callgraph,"",@"SHT_CUDA_CALLGRAPH"
	.align	4
	.sectionentsize	8
	.align		4
        /*0000*/ 	.word	0x00000000
	.align		4
        /*0004*/ 	.word	0xffffffff
	.align		4
        /*0008*/ 	.word	index@(_ZN7cutlass13device_kernelINS_4gemm6kernel13GemmUniversalIN4cute5tupleIJiiiiEEENS1_10collective13CollectiveMmaINS1_46MainloopSm100TmaUmmaWarpSpecializedBlockScaledILi3ELi2ELi2ENS5_IJNS4_1CILi2EEESB_NSA_ILi1EEEEEEEENS5_IJNSA_ILi128EEESF_NSA_ILi256EEEEEENS5_IJNS_12float_e4m3_tENS_13float_ue8m0_tEEEENS5_IJNS5_IJlSC_lEEENS4_6LayoutINS5_IJNS5_IJNS5_IJNSA_ILi32EEENSA_ILi4EEEEEEiEEESQ_NS5_IJSC_iEEEEEENS5_IJNS5_IJNS5_IJNSA_ILi16EEESO_EEEiEEENS5_IJNS5_IJNSA_ILi0EEESC_EEENSA_ILi512EEEEEENS5_IJSW_iEEEEEEEEEEESK_S13_NS4_8TiledMMAINS4_8MMA_AtomIJNS4_21SM100_MMA_MXF8F6F4_SSISI_SI_fSJ_Li128ELi128ELNS4_4UMMA5MajorE0ELS18_0ELNS17_7ScaleInE0ELS19_0EEEEEENSM_INS5_IJSC_SC_SC_EEENS5_IJSW_SW_SW_EEEEENS5_IJNS4_10UnderscoreES1F_S1F_EEEEENS5_IJNS4_23SM90_TMA_LOAD_MULTICASTES1I_EEENS5_IJNS4_14ComposedLayoutINS4_7SwizzleILi3ELi4ELi3EEENS4_18smem_ptr_flag_bitsILi8EEENSM_INS5_IJNSA_ILi8EEESF_EEENS5_IJSF_SC_EEEEEEENSM_INS5_IJNS5_IJNS5_IJSP_SC_EEENS5_IJSN_SC_EEEEEESC_NS5_IJSO_SB_EEEEEENS5_IJNS5_IJNS5_IJSU_SY_EEESX_EEESW_NS5_IJSC_SY_EEEEEEEEEEEvNS4_8identityES1J_S24_vS25_EENS_8epilogue10collective18CollectiveEpilogueINS27_23Sm100TmaWarpSpecializedILi4ELi2ELi16ELb1ELb0EEEJNS5_IJNSA_ILi64EEESF_SG_EEENS5_IJNSM_IS2C_SC_EENSM_INS5_IJST_SB_EEENS5_IJSC_S2C_EEEEEEEENS_10bfloat16_tESL_S2J_SL_NS27_6fusion15FusionCallbacksIS2B_NS2K_17LinearCombinationIS2J_fS2J_fLNS_15FloatRoundStyleE2EEES2D_S2I_JEEENS4_5SM1004TMEM4LOAD26SM100_TMEM_LOAD_32dp32b16xENS4_13SM90_TMA_LOADENS1K_INS1L_ILi1ELi4ELi3EEENS1N_ILi16EEENSM_INS5_IJS1P_ST_EEENS5_IJST_SC_EEEEEEENS4_39AutoVectorizingCopyWithAssumedAlignmentILi128EEENS4_14SM90_TMA_STOREES30_S32_S32_EEEvvEEEEvNT_6ParamsE)
	.align		4
        /*000c*/ 	.word	index@(__assertfail)
	.align		4
        /*0010*/ 	.word	0x00000000
	.align		4
        /*0014*/ 	.word	0xfffffffe
	.align		4
        /*0018*/ 	.word	0x00000000
	.align		4
        /*001c*/ 	.word	0xfffffffd
	.align		4
        /*0020*/ 	.word	0x00000000
	.align		4
        /*0024*/ 	.word	0xfffffffc


//--------------------- .nv.constant4             --------------------------
	.section	.nv.constant4,"a",@progbits
	.align	8
	.align		8
.nv.constant4:
        /*0000*/ 	.dword	__assertfail
	.align		8
        /*0008*/ 	.dword	__unnamed_1
	.align		8
        /*0010*/ 	.dword	__unnamed_2
	.align		8
        /*0018*/ 	.dword	_ZN40_INTERNAL_b114315b_4_k_cu_ac1208f7_356634cuda3std3__45__cpo5beginE
	.align		8
        /*0020*/ 	.dword	_ZN40_INTERNAL_b114315b_4_k_cu_ac1208f7_356634cuda3std3__45__cpo3endE
	.align		8
        /*0028*/ 	.dword	_ZN40_INTERNAL_b114315b_4_k_cu_ac1208f7_356634cuda3std3__45__cpo6cbeginE
	.align		8
        /*0030*/ 	.dword	_ZN40_INTERNAL_b114315b_4_k_cu_ac1208f7_356634cuda3std3__45__cpo4cendE
	.align		8
        /*0038*/ 	.dword	_ZN40_INTERNAL_b114315b_4_k_cu_ac1208f7_356634cuda3std3__442_GLOBAL__N__b114315b_4_k_cu_ac1208f7_356636ignoreE
	.align		8
        /*0040*/ 	.dword	_ZN40_INTERNAL_b114315b_4_k_cu_ac1208f7_356634cuda3std3__419piecewise_constructE
	.align		8
        /*0048*/ 	.dword	_ZN40_INTERNAL_b114315b_4_k_cu_ac1208f7_356634cuda3std3__48in_placeE
	.align		8
        /*0050*/ 	.dword	_ZN40_INTERNAL_b114315b_4_k_cu_ac1208f7_356634cuda3std6ranges3__45__cpo4swapE
	.align		8
        /*0058*/ 	.dword	_ZN40_INTERNAL_b114315b_4_k_cu_ac1208f7_356634cuda3std6ranges3__45__cpo9iter_moveE
	.align		8
        /*0060*/ 	.dword	_ZN40_INTERNAL_b114315b_4_k_cu_ac1208f7_356634cute7productE
	.align		8
        /*0068*/ 	.dword	_ZN40_INTERNAL_b114315b_4_k_cu_ac1208f7_356634cute1_E
	.align		8
        /*0070*/ 	.dword	$str$25
	.align		8
        /*0078*/ 	.dword	$str$26
	.align		8
        /*0080*/ 	.dword	$str$27
	.align		8
        /*0088*/ 	.dword	$str$28


//--------------------- .text._ZN7cutlass13device_kernelINS_4gemm6kernel13GemmUniversalIN4cute5tupleIJiiiiEEENS1_10collective13CollectiveMmaINS1_46MainloopSm100TmaUmmaWarpSpecializedBlockScaledILi3ELi2ELi2ENS5_IJNS4_1CILi2EEESB_NSA_ILi1EEEEEEEENS5_IJNSA_ILi128EEESF_NSA_ILi256EEEEEENS5_IJNS_12float_e4m3_tENS_13float_ue8m0_tEEEENS5_IJNS5_IJlSC_lEEENS4_6LayoutINS5_IJNS5_IJNS5_IJNSA_ILi32EEENSA_ILi4EEEEEEiEEESQ_NS5_IJSC_iEEEEEENS5_IJNS5_IJNS5_IJNSA_ILi16EEESO_EEEiEEENS5_IJNS5_IJNSA_ILi0EEESC_EEENSA_ILi512EEEEEENS5_IJSW_iEEEEEEEEEEESK_S13_NS4_8TiledMMAINS4_8MMA_AtomIJNS4_21SM100_MMA_MXF8F6F4_SSISI_SI_fSJ_Li128ELi128ELNS4_4UMMA5MajorE0ELS18_0ELNS17_7ScaleInE0ELS19_0EEEEEENSM_INS5_IJSC_SC_SC_EEENS5_IJSW_SW_SW_EEEEENS5_IJNS4_10UnderscoreES1F_S1F_EEEEENS5_IJNS4_23SM90_TMA_LOAD_MULTICASTES1I_EEENS5_IJNS4_14ComposedLayoutINS4_7SwizzleILi3ELi4ELi3EEENS4_18smem_ptr_flag_bitsILi8EEENSM_INS5_IJNSA_ILi8EEESF_EEENS5_IJSF_SC_EEEEEEENSM_INS5_IJNS5_IJNS5_IJSP_SC_EEENS5_IJSN_SC_EEEEEESC_NS5_IJSO_SB_EEEEEENS5_IJNS5_IJNS5_IJSU_SY_EEESX_EEESW_NS5_IJSC_SY_EEEEEEEEEEEvNS4_8identityES1J_S24_vS25_EENS_8epilogue10collective18CollectiveEpilogueINS27_23Sm100TmaWarpSpecializedILi4ELi2ELi16ELb1ELb0EEEJNS5_IJNSA_ILi64EEESF_SG_EEENS5_IJNSM_IS2C_SC_EENSM_INS5_IJST_SB_EEENS5_IJSC_S2C_EEEEEEEENS_10bfloat16_tESL_S2J_SL_NS27_6fusion15FusionCallbacksIS2B_NS2K_17LinearCombinationIS2J_fS2J_fLNS_15FloatRoundStyleE2EEES2D_S2I_JEEENS4_5SM1004TMEM4LOAD26SM100_TMEM_LOAD_32dp32b16xENS4_13SM90_TMA_LOADENS1K_INS1L_ILi1ELi4ELi3EEENS1N_ILi16EEENSM_INS5_IJS1P_ST_EEENS5_IJST_SC_EEEEEEENS4_39AutoVectorizingCopyWithAssumedAlignmentILi128EEENS4_14SM90_TMA_STOREES30_S32_S32_EEEvvEEEEvNT_6ParamsE --------------------------
	.section	.text._ZN7cutlass13device_kernelINS_4gemm6kernel13GemmUniversalIN4cute5tupleIJiiiiEEENS1_10collective13CollectiveMmaINS1_46MainloopSm100TmaUmmaWarpSpecializedBlockScaledILi3ELi2ELi2ENS5_IJNS4_1CILi2EEESB_NSA_ILi1EEEEEEEENS5_IJNSA_ILi128EEESF_NSA_ILi256EEEEEENS5_IJNS_12float_e4m3_tENS_13float_ue8m0_tEEEENS5_IJNS5_IJlSC_lEEENS4_6LayoutINS5_IJNS5_IJNS5_IJNSA_ILi32EEENSA_ILi4EEEEEEiEEESQ_NS5_IJSC_iEEEEEENS5_IJNS5_IJNS5_IJNSA_ILi16EEESO_EEEiEEENS5_IJNS5_IJNSA_ILi0EEESC_EEENSA_ILi512EEEEEENS5_IJSW_iEEEEEEEEEEESK_S13_NS4_8TiledMMAINS4_8MMA_AtomIJNS4_21SM100_MMA_MXF8F6F4_SSISI_SI_fSJ_Li128ELi128ELNS4_4UMMA5MajorE0ELS18_0ELNS17_7ScaleInE0ELS19_0EEEEEENSM_INS5_IJSC_SC_SC_EEENS5_IJSW_SW_SW_EEEEENS5_IJNS4_10UnderscoreES1F_S1F_EEEEENS5_IJNS4_23SM90_TMA_LOAD_MULTICASTES1I_EEENS5_IJNS4_14ComposedLayoutINS4_7SwizzleILi3ELi4ELi3EEENS4_18smem_ptr_flag_bitsILi8EEENSM_INS5_IJNSA_ILi8EEESF_EEENS5_IJSF_SC_EEEEEEENSM_INS5_IJNS5_IJNS5_IJSP_SC_EEENS5_IJSN_SC_EEEEEESC_NS5_IJSO_SB_EEEEEENS5_IJNS5_IJNS5_IJSU_SY_EEESX_EEESW_NS5_IJSC_SY_EEEEEEEEEEEvNS4_8identityES1J_S24_vS25_EENS_8epilogue10collective18CollectiveEpilogueINS27_23Sm100TmaWarpSpecializedILi4ELi2ELi16ELb1ELb0EEEJNS5_IJNSA_ILi64EEESF_SG_EEENS5_IJNSM_IS2C_SC_EENSM_INS5_IJST_SB_EEENS5_IJSC_S2C_EEEEEEEENS_10bfloat16_tESL_S2J_SL_NS27_6fusion15FusionCallbacksIS2B_NS2K_17LinearCombinationIS2J_fS2J_fLNS_15FloatRoundStyleE2EEES2D_S2I_JEEENS4_5SM1004TMEM4LOAD26SM100_TMEM_LOAD_32dp32b16xENS4_13SM90_TMA_LOADENS1K_INS1L_ILi1ELi4ELi3EEENS1N_ILi16EEENSM_INS5_IJS1P_ST_EEENS5_IJST_SC_EEEEEEENS4_39AutoVectorizingCopyWithAssumedAlignmentILi128EEENS4_14SM90_TMA_STOREES30_S32_S32_EEEvvEEEEvNT_6ParamsE,"ax",@progbits
	.align	128
.text._ZN7cutlass13device_kernelINS_4gemm6kernel13GemmUniversalIN4cute5tupleIJiiiiEEENS1_10collective13CollectiveMmaINS1_46MainloopSm100TmaUmmaWarpSpecializedBlockScaledILi3ELi2ELi2ENS5_IJNS4_1CILi2EEESB_NSA_ILi1EEEEEEEENS5_IJNSA_ILi128EEESF_NSA_ILi256EEEEEENS5_IJNS_12float_e4m3_tENS_13float_ue8m0_tEEEENS5_IJNS5_IJlSC_lEEENS4_6LayoutINS5_IJNS5_IJNS5_IJNSA_ILi32EEENSA_ILi4EEEEEEiEEESQ_NS5_IJSC_iEEEEEENS5_IJNS5_IJNS5_IJNSA_ILi16EEESO_EEEiEEENS5_IJNS5_IJNSA_ILi0EEESC_EEENSA_ILi512EEEEEENS5_IJSW_iEEEEEEEEEEESK_S13_NS4_8TiledMMAINS4_8MMA_AtomIJNS4_21SM100_MMA_MXF8F6F4_SSISI_SI_fSJ_Li128ELi128ELNS4_4UMMA5MajorE0ELS18_0ELNS17_7ScaleInE0ELS19_0EEEEEENSM_INS5_IJSC_SC_SC_EEENS5_IJSW_SW_SW_EEEEENS5_IJNS4_10UnderscoreES1F_S1F_EEEEENS5_IJNS4_23SM90_TMA_LOAD_MULTICASTES1I_EEENS5_IJNS4_14ComposedLayoutINS4_7SwizzleILi3ELi4ELi3EEENS4_18smem_ptr_flag_bitsILi8EEENSM_INS5_IJNSA_ILi8EEESF_EEENS5_IJSF_SC_EEEEEEENSM_INS5_IJNS5_IJNS5_IJSP_SC_EEENS5_IJSN_SC_EEEEEESC_NS5_IJSO_SB_EEEEEENS5_IJNS5_IJNS5_IJSU_SY_EEESX_EEESW_NS5_IJSC_SY_EEEEEEEEEEEvNS4_8identityES1J_S24_vS25_EENS_8epilogue10collective18CollectiveEpilogueINS27_23Sm100TmaWarpSpecializedILi4ELi2ELi16ELb1ELb0EEEJNS5_IJNSA_ILi64EEESF_SG_EEENS5_IJNSM_IS2C_SC_EENSM_INS5_IJST_SB_EEENS5_IJSC_S2C_EEEEEEEENS_10bfloat16_tESL_S2J_SL_NS27_6fusion15FusionCallbacksIS2B_NS2K_17LinearCombinationIS2J_fS2J_fLNS_15FloatRoundStyleE2EEES2D_S2I_JEEENS4_5SM1004TMEM4LOAD26SM100_TMEM_LOAD_32dp32b16xENS4_13SM90_TMA_LOADENS1K_INS1L_ILi1ELi4ELi3EEENS1N_ILi16EEENSM_INS5_IJS1P_ST_EEENS5_IJST_SC_EEEEEEENS4_39AutoVectorizingCopyWithAssumedAlignmentILi128EEENS4_14SM90_TMA_STOREES30_S32_S32_EEEvvEEEEvNT_6ParamsE:
        .type           _ZN7cutlass13device_kernelINS_4gemm6kernel13GemmUniversalIN4cute5tupleIJiiiiEEENS1_10collective13CollectiveMmaINS1_46MainloopSm100TmaUmmaWarpSpecializedBlockScaledILi3ELi2ELi2ENS5_IJNS4_1CILi2EEESB_NSA_ILi1EEEEEEEENS5_IJNSA_ILi128EEESF_NSA_ILi256EEEEEENS5_IJNS_12float_e4m3_tENS_13float_ue8m0_tEEEENS5_IJNS5_IJlSC_lEEENS4_6LayoutINS5_IJNS5_IJNS5_IJNSA_ILi32EEENSA_ILi4EEEEEEiEEESQ_NS5_IJSC_iEEEEEENS5_IJNS5_IJNS5_IJNSA_ILi16EEESO_EEEiEEENS5_IJNS5_IJNSA_ILi0EEESC_EEENSA_ILi512EEEEEENS5_IJSW_iEEEEEEEEEEESK_S13_NS4_8TiledMMAINS4_8MMA_AtomIJNS4_21SM100_MMA_MXF8F6F4_SSISI_SI_fSJ_Li128ELi128ELNS4_4UMMA5MajorE0ELS18_0ELNS17_7ScaleInE0ELS19_0EEEEEENSM_INS5_IJSC_SC_SC_EEENS5_IJSW_SW_SW_EEEEENS5_IJNS4_10UnderscoreES1F_S1F_EEEEENS5_IJNS4_23SM90_TMA_LOAD_MULTICASTES1I_EEENS5_IJNS4_14ComposedLayoutINS4_7SwizzleILi3ELi4ELi3EEENS4_18smem_ptr_flag_bitsILi8EEENSM_INS5_IJNSA_ILi8EEESF_EEENS5_IJSF_SC_EEEEEEENSM_INS5_IJNS5_IJNS5_IJSP_SC_EEENS5_IJSN_SC_EEEEEESC_NS5_IJSO_SB_EEEEEENS5_IJNS5_IJNS5_IJSU_SY_EEESX_EEESW_NS5_IJSC_SY_EEEEEEEEEEEvNS4_8identityES1J_S24_vS25_EENS_8epilogue10collective18CollectiveEpilogueINS27_23Sm100TmaWarpSpecializedILi4ELi2ELi16ELb1ELb0EEEJNS5_IJNSA_ILi64EEESF_SG_EEENS5_IJNSM_IS2C_SC_EENSM_INS5_IJST_SB_EEENS5_IJSC_S2C_EEEEEEEENS_10bfloat16_tESL_S2J_SL_NS27_6fusion15FusionCallbacksIS2B_NS2K_17LinearCombinationIS2J_fS2J_fLNS_15FloatRoundStyleE2EEES2D_S2I_JEEENS4_5SM1004TMEM4LOAD26SM100_TMEM_LOAD_32dp32b16xENS4_13SM90_TMA_LOADENS1K_INS1L_ILi1ELi4ELi3EEENS1N_ILi16EEENSM_INS5_IJS1P_ST_EEENS5_IJST_SC_EEEEEEENS4_39AutoVectorizingCopyWithAssumedAlignmentILi128EEENS4_14SM90_TMA_STOREES30_S32_S32_EEEvvEEEEvNT_6ParamsE,@function
        .size           _ZN7cutlass13device_kernelINS_4gemm6kernel13GemmUniversalIN4cute5tupleIJiiiiEEENS1_10collective13CollectiveMmaINS1_46MainloopSm100TmaUmmaWarpSpecializedBlockScaledILi3ELi2ELi2ENS5_IJNS4_1CILi2EEESB_NSA_ILi1EEEEEEEENS5_IJNSA_ILi128EEESF_NSA_ILi256EEEEEENS5_IJNS_12float_e4m3_tENS_13float_ue8m0_tEEEENS5_IJNS5_IJlSC_lEEENS4_6LayoutINS5_IJNS5_IJNS5_IJNSA_ILi32EEENSA_ILi4EEEEEEiEEESQ_NS5_IJSC_iEEEEEENS5_IJNS5_IJNS5_IJNSA_ILi16EEESO_EEEiEEENS5_IJNS5_IJNSA_ILi0EEESC_EEENSA_ILi512EEEEEENS5_IJSW_iEEEEEEEEEEESK_S13_NS4_8TiledMMAINS4_8MMA_AtomIJNS4_21SM100_MMA_MXF8F6F4_SSISI_SI_fSJ_Li128ELi128ELNS4_4UMMA5MajorE0ELS18_0ELNS17_7ScaleInE0ELS19_0EEEEEENSM_INS5_IJSC_SC_SC_EEENS5_IJSW_SW_SW_EEEEENS5_IJNS4_10UnderscoreES1F_S1F_EEEEENS5_IJNS4_23SM90_TMA_LOAD_MULTICASTES1I_EEENS5_IJNS4_14ComposedLayoutINS4_7SwizzleILi3ELi4ELi3EEENS4_18smem_ptr_flag_bitsILi8EEENSM_INS5_IJNSA_ILi8EEESF_EEENS5_IJSF_SC_EEEEEEENSM_INS5_IJNS5_IJNS5_IJSP_SC_EEENS5_IJSN_SC_EEEEEESC_NS5_IJSO_SB_EEEEEENS5_IJNS5_IJNS5_IJSU_SY_EEESX_EEESW_NS5_IJSC_SY_EEEEEEEEEEEvNS4_8identityES1J_S24_vS25_EENS_8epilogue10collective18CollectiveEpilogueINS27_23Sm100TmaWarpSpecializedILi4ELi2ELi16ELb1ELb0EEEJNS5_IJNSA_ILi64EEESF_SG_EEENS5_IJNSM_IS2C_SC_EENSM_INS5_IJST_SB_EEENS5_IJSC_S2C_EEEEEEEENS_10bfloat16_tESL_S2J_SL_NS27_6fusion15FusionCallbacksIS2B_NS2K_17LinearCombinationIS2J_fS2J_fLNS_15FloatRoundStyleE2EEES2D_S2I_JEEENS4_5SM1004TMEM4LOAD26SM100_TMEM_LOAD_32dp32b16xENS4_13SM90_TMA_LOADENS1K_INS1L_ILi1ELi4ELi3EEENS1N_ILi16EEENSM_INS5_IJS1P_ST_EEENS5_IJST_SC_EEEEEEENS4_39AutoVectorizingCopyWithAssumedAlignmentILi128EEENS4_14SM90_TMA_STOREES30_S32_S32_EEEvvEEEEvNT_6ParamsE,(.L_x_238 - _ZN7cutlass13device_kernelINS_4gemm6kernel13GemmUniversalIN4cute5tupleIJiiiiEEENS1_10collective13CollectiveMmaINS1_46MainloopSm100TmaUmmaWarpSpecializedBlockScaledILi3ELi2ELi2ENS5_IJNS4_1CILi2EEESB_NSA_ILi1EEEEEEEENS5_IJNSA_ILi128EEESF_NSA_ILi256EEEEEENS5_IJNS_12float_e4m3_tENS_13float_ue8m0_tEEEENS5_IJNS5_IJlSC_lEEENS4_6LayoutINS5_IJNS5_IJNS5_IJNSA_ILi32EEENSA_ILi4EEEEEEiEEESQ_NS5_IJSC_iEEEEEENS5_IJNS5_IJNS5_IJNSA_ILi16EEESO_EEEiEEENS5_IJNS5_IJNSA_ILi0EEESC_EEENSA_ILi512EEEEEENS5_IJSW_iEEEEEEEEEEESK_S13_NS4_8TiledMMAINS4_8MMA_AtomIJNS4_21SM100_MMA_MXF8F6F4_SSISI_SI_fSJ_Li128ELi128ELNS4_4UMMA5MajorE0ELS18_0ELNS17_7ScaleInE0ELS19_0EEEEEENSM_INS5_IJSC_SC_SC_EEENS5_IJSW_SW_SW_EEEEENS5_IJNS4_10UnderscoreES1F_S1F_EEEEENS5_IJNS4_23SM90_TMA_LOAD_MULTICASTES1I_EEENS5_IJNS4_14ComposedLayoutINS4_7SwizzleILi3ELi4ELi3EEENS4_18smem_ptr_flag_bitsILi8EEENSM_INS5_IJNSA_ILi8EEESF_EEENS5_IJSF_SC_EEEEEEENSM_INS5_IJNS5_IJNS5_IJSP_SC_EEENS5_IJSN_SC_EEEEEESC_NS5_IJSO_SB_EEEEEENS5_IJNS5_IJNS5_IJSU_SY_EEESX_EEESW_NS5_IJSC_SY_EEEEEEEEEEEvNS4_8identityES1J_S24_vS25_EENS_8epilogue10collective18CollectiveEpilogueINS27_23Sm100TmaWarpSpecializedILi4ELi2ELi16ELb1ELb0EEEJNS5_IJNSA_ILi64EEESF_SG_EEENS5_IJNSM_IS2C_SC_EENSM_INS5_IJST_SB_EEENS5_IJSC_S2C_EEEEEEEENS_10bfloat16_tESL_S2J_SL_NS27_6fusion15FusionCallbacksIS2B_NS2K_17LinearCombinationIS2J_fS2J_fLNS_15FloatRoundStyleE2EEES2D_S2I_JEEENS4_5SM1004TMEM4LOAD26SM100_TMEM_LOAD_32dp32b16xENS4_13SM90_TMA_LOADENS1K_INS1L_ILi1ELi4ELi3EEENS1N_ILi16EEENSM_INS5_IJS1P_ST_EEENS5_IJST_SC_EEEEEEENS4_39AutoVectorizingCopyWithAssumedAlignmentILi128EEENS4_14SM90_TMA_STOREES30_S32_S32_EEEvvEEEEvNT_6ParamsE)
        .other          _ZN7cutlass13device_kernelINS_4gemm6kernel13GemmUniversalIN4cute5tupleIJiiiiEEENS1_10collective13CollectiveMmaINS1_46MainloopSm100TmaUmmaWarpSpecializedBlockScaledILi3ELi2ELi2ENS5_IJNS4_1CILi2EEESB_NSA_ILi1EEEEEEEENS5_IJNSA_ILi128EEESF_NSA_ILi256EEEEEENS5_IJNS_12float_e4m3_tENS_13float_ue8m0_tEEEENS5_IJNS5_IJlSC_lEEENS4_6LayoutINS5_IJNS5_IJNS5_IJNSA_ILi32EEENSA_ILi4EEEEEEiEEESQ_NS5_IJSC_iEEEEEENS5_IJNS5_IJNS5_IJNSA_ILi16EEESO_EEEiEEENS5_IJNS5_IJNSA_ILi0EEESC_EEENSA_ILi512EEEEEENS5_IJSW_iEEEEEEEEEEESK_S13_NS4_8TiledMMAINS4_8MMA_AtomIJNS4_21SM100_MMA_MXF8F6F4_SSISI_SI_fSJ_Li128ELi128ELNS4_4UMMA5MajorE0ELS18_0ELNS17_7ScaleInE0ELS19_0EEEEEENSM_INS5_IJSC_SC_SC_EEENS5_IJSW_SW_SW_EEEEENS5_IJNS4_10UnderscoreES1F_S1F_EEEEENS5_IJNS4_23SM90_TMA_LOAD_MULTICASTES1I_EEENS5_IJNS4_14ComposedLayoutINS4_7SwizzleILi3ELi4ELi3EEENS4_18smem_ptr_flag_bitsILi8EEENSM_INS5_IJNSA_ILi8EEESF_EEENS5_IJSF_SC_EEEEEEENSM_INS5_IJNS5_IJNS5_IJSP_SC_EEENS5_IJSN_SC_EEEEEESC_NS5_IJSO_SB_EEEEEENS5_IJNS5_IJNS5_IJSU_SY_EEESX_EEESW_NS5_IJSC_SY_EEEEEEEEEEEvNS4_8identityES1J_S24_vS25_EENS_8epilogue10collective18CollectiveEpilogueINS27_23Sm100TmaWarpSpecializedILi4ELi2ELi16ELb1ELb0EEEJNS5_IJNSA_ILi64EEESF_SG_EEENS5_IJNSM_IS2C_SC_EENSM_INS5_IJST_SB_EEENS5_IJSC_S2C_EEEEEEEENS_10bfloat16_tESL_S2J_SL_NS27_6fusion15FusionCallbacksIS2B_NS2K_17LinearCombinationIS2J_fS2J_fLNS_15FloatRoundStyleE2EEES2D_S2I_JEEENS4_5SM1004TMEM4LOAD26SM100_TMEM_LOAD_32dp32b16xENS4_13SM90_TMA_LOADENS1K_INS1L_ILi1ELi4ELi3EEENS1N_ILi16EEENSM_INS5_IJS1P_ST_EEENS5_IJST_SC_EEEEEEENS4_39AutoVectorizingCopyWithAssumedAlignmentILi128EEENS4_14SM90_TMA_STOREES30_S32_S32_EEEvvEEEEvNT_6ParamsE,@"STO_CUDA_ENTRY STV_DEFAULT"
_ZN7cutlass13device_kernelINS_4gemm6kernel13GemmUniversalIN4cute5tupleIJiiiiEEENS1_10collective13CollectiveMmaINS1_46MainloopSm100TmaUmmaWarpSpecializedBlockScaledILi3ELi2ELi2ENS5_IJNS4_1CILi2EEESB_NSA_ILi1EEEEEEEENS5_IJNSA_ILi128EEESF_NSA_ILi256EEEEEENS5_IJNS_12float_e4m3_tENS_13float_ue8m0_tEEEENS5_IJNS5_IJlSC_lEEENS4_6LayoutINS5_IJNS5_IJNS5_IJNSA_ILi32EEENSA_ILi4EEEEEEiEEESQ_NS5_IJSC_iEEEEEENS5_IJNS5_IJNS5_IJNSA_ILi16EEESO_EEEiEEENS5_IJNS5_IJNSA_ILi0EEESC_EEENSA_ILi512EEEEEENS5_IJSW_iEEEEEEEEEEESK_S13_NS4_8TiledMMAINS4_8MMA_AtomIJNS4_21SM100_MMA_MXF8F6F4_SSISI_SI_fSJ_Li128ELi128ELNS4_4UMMA5MajorE0ELS18_0ELNS17_7ScaleInE0ELS19_0EEEEEENSM_INS5_IJSC_SC_SC_EEENS5_IJSW_SW_SW_EEEEENS5_IJNS4_10UnderscoreES1F_S1F_EEEEENS5_IJNS4_23SM90_TMA_LOAD_MULTICASTES1I_EEENS5_IJNS4_14ComposedLayoutINS4_7SwizzleILi3ELi4ELi3EEENS4_18smem_ptr_flag_bitsILi8EEENSM_INS5_IJNSA_ILi8EEESF_EEENS5_IJSF_SC_EEEEEEENSM_INS5_IJNS5_IJNS5_IJSP_SC_EEENS5_IJSN_SC_EEEEEESC_NS5_IJSO_SB_EEEEEENS5_IJNS5_IJNS5_IJSU_SY_EEESX_EEESW_NS5_IJSC_SY_EEEEEEEEEEEvNS4_8identityES1J_S24_vS25_EENS_8epilogue10collective18CollectiveEpilogueINS27_23Sm100TmaWarpSpecializedILi4ELi2ELi16ELb1ELb0EEEJNS5_IJNSA_ILi64EEESF_SG_EEENS5_IJNSM_IS2C_SC_EENSM_INS5_IJST_SB_EEENS5_IJSC_S2C_EEEEEEEENS_10bfloat16_tESL_S2J_SL_NS27_6fusion15FusionCallbacksIS2B_NS2K_17LinearCombinationIS2J_fS2J_fLNS_15FloatRoundStyleE2EEES2D_S2I_JEEENS4_5SM1004TMEM4LOAD26SM100_TMEM_LOAD_32dp32b16xENS4_13SM90_TMA_LOADENS1K_INS1L_ILi1ELi4ELi3EEENS1N_ILi16EEENSM_INS5_IJS1P_ST_EEENS5_IJST_SC_EEEEEEENS4_39AutoVectorizingCopyWithAssumedAlignmentILi128EEENS4_14SM90_TMA_STOREES30_S32_S32_EEEvvEEEEvNT_6ParamsE:
[----:B------:R-:W1:Y:S01]  /*0000*/  LDC R1, c[0x0][0x37c] ;  /* 0x0000df00ff017b82 */ /* 0x000e620000000800 */
[----:B------:R-:W2:Y:S01]  /*0010*/  S2R R3, SR_TID.X ;  /* 0x0000000000037919 */ /* 0x000ea20000002100 */
[----:B------:R-:W3:Y:S01]  /*0020*/  LDCU.64 UR12, c[0x0][0xc90] ;  /* 0x00019200ff0c77ac */ /* 0x000ee20008000a00 */
[----:B------:R-:W-:Y:S02]  /*0030*/  PRMT R86, RZ, 0x7610, R86 ;  /* 0x00007610ff567816 */ /* 0x000fe40000000056 */
[----:B------:R-:W-:Y:S01]  /*0040*/  ELECT P5, URZ, PT ;  /* 0x0000000000ff782f */ /* 0x000fe200038a0000 */
[----:B---3--:R-:W-:-:S04]  /*0050*/  UISETP.NE.U32.AND UP0, UPT, UR12, URZ, UPT ;  /* 0x000000ff0c00728c */ /* 0x008fc8000bf05070 */
[----:B------:R-:W-:Y:S01]  /*0060*/  UISETP.NE.AND.EX UP0, UPT, UR13, URZ, UPT, UP0 ;  /* 0x000000ff0d00728c */ /* 0x000fe2000bf05300 */
[----:B--2---:R-:W-:-:S05]  /*0070*/  SHF.R.U32.HI R101, RZ, 0x5, R3 ;  /* 0x00000005ff657819 */ /* 0x004fca0000011603 */
[----:B------:R-:W2:Y:S02]  /*0080*/  SHFL.IDX PT, R0, R101, RZ, 0x1f ;  /* 0x00001fff65007589 */ /* 0x000ea400000e0000 */
[----:B--2---:R-:W-:Y:S01]  /*0090*/  R2UR UR21, R0 ;  /* 0x00000000001572ca */ /* 0x004fe200000e0000 */
[----:B-1----:R-:W-:-:S14]  /*00a0*/  BRA.U UP0, `(.L_x_0) ;  /* 0x0000000100307547 */ /* 0x002fdc000b800000 */
[----:B------:R-:W1:Y:S02]  /*00b0*/  LDCU.64 UR4, c[0x0][0xc88] ;  /* 0x00019100ff0477ac */ /* 0x000e640008000a00 */
[----:B-1----:R-:W-:-:S04]  /*00c0*/  UISETP.NE.U32.AND UP0, UPT, UR4, URZ, UPT ;  /* 0x000000ff0400728c */ /* 0x002fc8000bf05070 */
[----:B------:R-:W-:-:S09]  /*00d0*/  UISETP.NE.AND.EX UP0, UPT, UR5, URZ, UPT, UP0 ;  /* 0x000000ff0500728c */ /* 0x000fd2000bf05300 */
[----:B------:R-:W-:Y:S05]  /*00e0*/  BRA.U !UP0, `(.L_x_1) ;  /* 0x0000000108147547 */ /* 0x000fea000b800000 */
[----:B------:R-:W1:Y:S01]  /*00f0*/  LDC.64 R4, c[0x0][0xc88] ;  /* 0x00032200ff047b82 */ /* 0x000e620000000a00 */
[----:B------:R-:W1:Y:S02]  /*0100*/  LDCU.64 UR4, c[0x0][0x358] ;  /* 0x00006b00ff0477ac */ /* 0x000e640008000a00 */
[----:B-1----:R1:W5:Y:S01]  /*0110*/  LDG.E R53, desc[UR4][R4.64] ;  /* 0x0000000404357981 */ /* 0x002362000c1e1900 */
[----:B------:R-:W-:Y:S01]  /*0120*/  HFMA2 R86, -RZ, RZ, 0, 5.9604644775390625e-08 ;  /* 0x00000001ff567431 */ /* 0x000fe200000001ff */
[----:B------:R-:W-:Y:S05]  /*0130*/  BRA `(.L_x_0) ;  /* 0x00000000000c7947 */ /* 0x000fea0003800000 */
.L_x_1:
[----:B------:R-:W1:Y:S01]  /*0140*/  LDCU UR4, c[0x0][0xc80] ;  /* 0x00019000ff0477ac */ /* 0x000e620008000800 */
[----:B------:R-:W-:Y:S01]  /*0150*/  HFMA2 R86, -RZ, RZ, 0, 5.9604644775390625e-08 ;  /* 0x00000001ff567431 */ /* 0x000fe200000001ff */
[----:B-1----:R-:W-:-:S07]  /*0160*/  MOV R53, UR4 ;  /* 0x0000000400357c02 */ /* 0x002fce0008000f00 */
.L_x_0:
[----:B------:R-:W2:Y:S02]  /*0170*/  LDCU.64 UR4, c[0x0][0xcb0] ;  /* 0x00019600ff0477ac */ /* 0x000ea40008000a00 */
[----:B--2---:R-:W-:-:S04]  /*0180*/  UISETP.NE.U32.AND UP0, UPT, UR4, URZ, UPT ;  /* 0x000000ff0400728c */ /* 0x004fc8000bf05070 */
[----:B------:R-:W-:-:S09]  /*0190*/  UISETP.NE.AND.EX UP0, UPT, UR5, URZ, UPT, UP0 ;  /* 0x000000ff0500728c */ /* 0x000fd2000bf05300 */
[----:B------:R-:W-:Y:S05]  /*01a0*/  BRA.U UP0, `(.L_x_2) ;  /* 0x0000000100287547 */ /* 0x000fea000b800000 */
[----:B------:R-:W2:Y:S02]  /*01b0*/  LDCU.64 UR4, c[0x0][0xca8] ;  /* 0x00019500ff0477ac */ /* 0x000ea40008000a00 */
[----:B--2---:R-:W-:-:S04]  /*01c0*/  UISETP.NE.U32.AND UP0, UPT, UR4, URZ, UPT ;  /* 0x000000ff0400728c */ /* 0x004fc8000bf05070 */
[----:B------:R-:W-:-:S09]  /*01d0*/  UISETP.NE.AND.EX UP0, UPT, UR5, URZ, UPT, UP0 ;  /* 0x000000ff0500728c */ /* 0x000fd2000bf05300 */
[----:B------:R-:W-:Y:S05]  /*01e0*/  BRA.U !UP0, `(.L_x_3) ;  /* 0x0000000108107547 */ /* 0x000fea000b800000 */
[----:B-1----:R-:W1:Y:S01]  /*01f0*/  LDC.64 R4, c[0x0][0xca8] ;  /* 0x00032a00ff047b82 */ /* 0x002e620000000a00 */
[----:B------:R-:W1:Y:S02]  /*0200*/  LDCU.64 UR4, c[0x0][0x358] ;  /* 0x00006b00ff0477ac */ /* 0x000e640008000a00 */
[----:B-1----:R2:W5:Y:S01]  /*0210*/  LDG.E R52, desc[UR4][R4.64] ;  /* 0x0000000404347981 */ /* 0x002562000c1e1900 */
[----:B------:R-:W-:Y:S05]  /*0220*/  BRA `(.L_x_2) ;  /* 0x0000000000087947 */ /* 0x000fea0003800000 */
.L_x_3:
[----:B------:R-:W2:Y:S02]  /*0230*/  LDCU UR4, c[0x0][0xca0] ;  /* 0x00019400ff0477ac */ /* 0x000ea40008000800 */
[----:B--2---:R-:W-:Y:S02]  /*0240*/  MOV R52, UR4 ;  /* 0x0000000400347c02 */ /* 0x004fe40008000f00 */
.L_x_2:
[----:B------:R-:W-:Y:S01]  /*0250*/  IMAD.U32 R0, RZ, RZ, UR21 ;  /* 0x00000015ff007e24 */ /* 0x000fe2000f8e00ff */
[----:B------:R-:W-:Y:S04]  /*0260*/  BSSY.RECONVERGENT B0, `(.L_x_4) ;  /* 0x0000012000007945 */ /* 0x000fe80003800200 */
[C---:B------:R-:W-:Y:S02]  /*0270*/  ISETP.NE.OR P1, PT, R0.reuse, 0x1, !P5 ;  /* 0x000000010000780c */ /* 0x040fe40006f25670 */
[----:B------:R-:W-:-:S11]  /*0280*/  ISETP.NE.OR P0, PT, R0, 0x3, !P5 ;  /* 0x000000030000780c */ /* 0x000fd60006f05670 */
[----:B------:R-:W-:Y:S05]  /*0290*/  @P1 BRA `(.L_x_5) ;  /* 0x0000000000381947 */ /* 0x000fea0003800000 */
[----:B------:R-:W3:Y:S02]  /*02a0*/  LDCU.64 UR4, c[0x0][0x348] ;  /* 0x00006900ff0477ac */ /* 0x000ee40008000a00 */
[----:B---3--:R-:W-:Y:S02]  /*02b0*/  UIADD3 UR10, UP3, UPT, UR4, 0x80, URZ ;  /* 0x00000080040a7890 */ /* 0x008fe4000ff7e0ff */
[----:B------:R-:W-:Y:S02]  /*02c0*/  UIADD3 UR8, UP2, UPT, UR4, 0x180, URZ ;  /* 0x0000018004087890 */ /* 0x000fe4000ff5e0ff */
[----:B------:R-:W-:Y:S02]  /*02d0*/  UIADD3 UR6, UP1, UPT, UR4, 0x280, URZ ;  /* 0x0000028004067890 */ /* 0x000fe4000ff3e0ff */
[----:B------:R-:W-:Y:S02]  /*02e0*/  UIADD3 UR4, UP0, UPT, UR4, 0x380, URZ ;  /* 0x0000038004047890 */ /* 0x000fe4000ff1e0ff */
[----:B------:R-:W-:-:S02]  /*02f0*/  UIADD3.X UR11, UPT, UPT, URZ, UR5, URZ, UP3, !UPT ;  /* 0x00000005ff0b7290 */ /* 0x000fc40009ffe4ff */
[----:B------:R-:W-:Y:S02]  /*0300*/  UIADD3.X UR9, UPT, UPT, URZ, UR5, URZ, UP2, !UPT ;  /* 0x00000005ff097290 */ /* 0x000fe400097fe4ff */
[----:B------:R-:W-:Y:S02]  /*0310*/  UIADD3.X UR7, UPT, UPT, URZ, UR5, URZ, UP1, !UPT ;  /* 0x00000005ff077290 */ /* 0x000fe40008ffe4ff */
[----:B------:R-:W-:-:S03]  /*0320*/  UIADD3.X UR5, UPT, UPT, URZ, UR5, URZ, UP0, !UPT ;  /* 0x00000005ff057290 */ /* 0x000fc600087fe4ff */
[----:B------:R3:W-:Y:S02]  /*0330*/  UTMACCTL.PF [UR10] ;  /* 0x000000000a0079b9 */ /* 0x0007e40008040000 */
[----:B------:R3:W-:Y:S02]  /*0340*/  UTMACCTL.PF [UR8] ;  /* 0x00000000080079b9 */ /* 0x0007e40008040000 */
[----:B------:R3:W-:Y:S02]  /*0350*/  UTMACCTL.PF [UR6] ;  /* 0x00000000060079b9 */ /* 0x0007e40008040000 */
[----:B------:R3:W-:Y:S02]  /*0360*/  UTMACCTL.PF [UR4] ;  /* 0x00000000040079b9 */ /* 0x0007e40008040000 */
[----:B---3--:R-:W-:Y:S01]  /*0370*/  NOP ;  /* 0x0000000000007918 */ /* 0x008fe20000000000 */
.L_x_5:
[----:B------:R-:W-:Y:S05]  /*0380*/  BSYNC.RECONVERGENT B0 ;  /* 0x0000000000007941 */ /* 0x000fea0003800200 */
.L_x_4:
[----:B------:R-:W-:Y:S04]  /*0390*/  BSSY.RECONVERGENT B0, `(.L_x_6) ;  /* 0x000000a000007945 */ /* 0x000fe80003800200 */
[----:B------:R-:W-:Y:S05]  /*03a0*/  @P0 BRA `(.L_x_7) ;  /* 0x0000000000200947 */ /* 0x000fea0003800000 */
[----:B------:R-:W3:Y:S02]  /*03b0*/  LDCU.64 UR4, c[0x0][0x348] ;  /* 0x00006900ff0477ac */ /* 0x000ee40008000a00 */
[----:B---3--:R-:W-:Y:S02]  /*03c0*/  UIADD3 UR6, UP1, UPT, UR4, 0x980, URZ ;  /* 0x0000098004067890 */ /* 0x008fe4000ff3e0ff */
[----:B------:R-:W-:Y:S02]  /*03d0*/  UIADD3 UR4, UP0, UPT, UR4, 0xa80, URZ ;  /* 0x00000a8004047890 */ /* 0x000fe4000ff1e0ff */
[----:B------:R-:W-:Y:S02]  /*03e0*/  UIADD3.X UR7, UPT, UPT, URZ, UR5, URZ, UP1, !UPT ;  /* 0x00000005ff077290 */ /* 0x000fe40008ffe4ff */
[----:B------:R-:W-:-:S07]  /*03f0*/  UIADD3.X UR5, UPT, UPT, URZ, UR5, URZ, UP0, !UPT ;  /* 0x00000005ff057290 */ /* 0x000fce00087fe4ff */
[----:B------:R3:W-:Y:S02]  /*0400*/  UTMACCTL.PF [UR6] ;  /* 0x00000000060079b9 */ /* 0x0007e40008040000 */
[----:B------:R3:W-:Y:S02]  /*0410*/  UTMACCTL.PF [UR4] ;  /* 0x00000000040079b9 */ /* 0x0007e40008040000 */
[----:B---3--:R-:W-:Y:S01]  /*0420*/  NOP ;  /* 0x0000000000007918 */ /* 0x008fe20000000000 */
.L_x_7:
[----:B------:R-:W-:Y:S05]  /*0430*/  BSYNC.RECONVERGENT B0 ;  /* 0x0000000000007941 */ /* 0x000fea0003800200 */
.L_x_6:
[----:B------:R-:W3:Y:S01]  /*0440*/  LDCU.64 UR4, c[0x0][0xc88] ;  /* 0x00019100ff0477ac */ /* 0x000ee20008000a00 */
[----:B------:R-:W-:Y:S02]  /*0450*/  UISETP.EQ.U32.AND UP1, UPT, UR12, URZ, UPT ;  /* 0x000000ff0c00728c */ /* 0x000fe4000bf22070 */
[----:B------:R-:W-:Y:S02]  /*0460*/  UPLOP3.LUT UP5, UPT, UPT, UPT, UPT, 0x80, 0x8 ;  /* 0x000000000008789c */ /* 0x000fe40003faf070 */
[----:B---3--:R-:W-:-:S04]  /*0470*/  UISETP.NE.U32.AND UP0, UPT, UR4, URZ, UPT ;  /* 0x000000ff0400728c */ /* 0x008fc8000bf05070 */
[----:B------:R-:W-:-:S04]  /*0480*/  UISETP.NE.AND.EX UP0, UPT, UR5, URZ, UPT, UP0 ;  /* 0x000000ff0500728c */ /* 0x000fc8000bf05300 */
[----:B------:R-:W-:-:S04]  /*0490*/  UISETP.EQ.OR.EX UP2, UPT, UR13, URZ, !UP0, UP1 ;  /* 0x000000ff0d00728c */ /* 0x000fc8000c742710 */
[----:B------:R-:W-:-:S05]  /*04a0*/  UP2UR UR49, UPR, URZ, 0x4 ;  /* 0x00000004ff317883 */ /* 0x000fca0008000000 */
[----:B------:R-:W-:Y:S07]  /*04b0*/  BRA.U !UP2, `(.L_x_8) ;  /* 0x000000010a207547 */ /* 0x000fee000b800000 */
[----:B------:R-:W-:Y:S01]  /*04c0*/  UISETP.NE.U32.AND UP1, UPT, UR12, URZ, UPT ;  /* 0x000000ff0c00728c */ /* 0x000fe2000bf25070 */
[----:B-----5:R-:W-:Y:S01]  /*04d0*/  FSETP.NEU.AND P0, PT, R53, RZ, PT ;  /* 0x000000ff3500720b */ /* 0x020fe20003f0d000 */
[----:B------:R-:W-:Y:S02]  /*04e0*/  USEL UR4, URZ, 0xffffffff, UP0 ;  /* 0xffffffffff047887 */ /* 0x000fe40008000000 */
[----:B------:R-:W-:-:S10]  /*04f0*/  UISETP.NE.AND.EX UP1, UPT, UR13, URZ, UPT, UP1 ;  /* 0x000000ff0d00728c */ /* 0x000fd4000bf25310 */
[----:B------:R-:W-:Y:S01]  /*0500*/  VOTEU.ANY UP0, P0 ;  /* 0x0000000000ff7886 */ /* 0x000fe20000000100 */
[----:B------:R-:W-:-:S04]  /*0510*/  @!UP1 USEL UR4, URZ, 0xffffffff, UP0 ;  /* 0xffffffffff049887 */ /* 0x000fc80008000000 */
[----:B------:R-:W-:-:S04]  /*0520*/  ULOP3.LUT UR4, UR4, 0x1, URZ, 0xc0, !UPT ;  /* 0x0000000104047892 */ /* 0x000fc8000f8ec0ff */
[----:B------:R-:W-:-:S11]  /*0530*/  UISETP.NE.U32.AND UP5, UPT, UR4, 0x1, UPT ;  /* 0x000000010400788c */ /* 0x000fd6000bfa5070 */
.L_x_8:
[----:B------:R-:W3:Y:S01]  /*0540*/  SHFL.IDX PT, R2, R101, RZ, 0x1f ;  /* 0x00001fff65027589 */ /* 0x000ee200000e0000 */
[----:B------:R-:W-:-:S04]  /*0550*/  UISETP.NE.AND UP0, UPT, UR21, 0x2, UPT ;  /* 0x000000021500788c */ /* 0x000fc8000bf05270 */
[----:B------:R-:W-:Y:S01]  /*0560*/  USEL UR58, URZ, 0x1, UP0 ;  /* 0x00000001ff3a7887 */ /* 0x000fe20008000000 */
[----:B---3--:R-:W-:-:S13]  /*0570*/  ISETP.NE.AND P0, PT, R2, RZ, PT ;  /* 0x000000ff0200720c */ /* 0x008fda0003f05270 */
[----:B------:R-:W-:Y:S05]  /*0580*/  @P0 BRA `(.L_x_9) ;  /* 0x0000000000500947 */ /* 0x000fea0003800000 */
[----:B------:R-:W3:Y:S01]  /*0590*/  S2UR UR4, SR_CgaCtaId ;  /* 0x00000000000479c3 */ /* 0x000ee20000008800 */
[----:B------:R-:W-:Y:S01]  /*05a0*/  UMOV UR5, 0x400 ;  /* 0x0000040000057882 */ /* 0x000fe20000000000 */
[----:B------:R-:W-:Y:S01]  /*05b0*/  UMOV UR8, 0x1 ;  /* 0x0000000100087882 */ /* 0x000fe20000000000 */
[----:B------:R-:W-:Y:S01]  /*05c0*/  UMOV UR6, 0x3 ;  /* 0x0000000300067882 */ /* 0x000fe20000000000 */
[----:B------:R-:W-:-:S04]  /*05d0*/  UIADD3 UR8, UPT, UPT, -UR8, 0x100000, URZ ;  /* 0x0010000008087890 */ /* 0x000fc8000fffe1ff */
[----:B------:R-:W-:Y:S02]  /*05e0*/  USHF.L.U32 UR9, UR8, 0xb, URZ ;  /* 0x0000000b08097899 */ /* 0x000fe400080006ff */
[----:B------:R-:W-:Y:S02]  /*05f0*/  USHF.L.U32 UR8, UR8, 0x1, URZ ;  /* 0x0000000108087899 */ /* 0x000fe400080006ff */
[----:B------:R-:W-:-:S04]  /*0600*/  UIADD3 UR6, UPT, UPT, -UR6, 0x100000, URZ ;  /* 0x0010000006067890 */ /* 0x000fc8000fffe1ff */
[----:B------:R-:W-:Y:S02]  /*0610*/  USHF.L.U32 UR7, UR6, 0xb, URZ ;  /* 0x0000000b06077899 */ /* 0x000fe400080006ff */
[----:B------:R-:W-:Y:S01]  /*0620*/  USHF.L.U32 UR6, UR6, 0x1, URZ ;  /* 0x0000000106067899 */ /* 0x000fe200080006ff */
[----:B------:R-:W-:Y:S01]  /*0630*/  ELECT P0, URZ, PT ;  /* 0x0000000000ff782f */ /* 0x000fe20003800000 */
[----:B---3--:R-:W-:Y:S01]  /*0640*/  ULEA UR4, UR4, UR5, 0x18 ;  /* 0x0000000504047291 */ /* 0x008fe2000f8ec0ff */
[----:B------:R-:W3:Y:S11]  /*0650*/  FENCE.VIEW.ASYNC.S ;  /* 0x00000000000073c6 */ /* 0x000ef60000000000 */
[----:B---3--:R3:W4:Y:S01]  /*0660*/  SYNCS.EXCH.64 URZ, [UR4], UR8 ;  /* 0x0000000804ff75b2 */ /* 0x0087220008000100 */
[----:B------:R3:W1:Y:S01]  /*0670*/  SYNCS.EXCH.64 URZ, [UR4+0x18], UR6 ;  /* 0x0000180604ff75b2 */ /* 0x0006620008000100 */
[----:B------:R3:W1:Y:S01]  /*0680*/  SYNCS.EXCH.64 URZ, [UR4+0x8], UR8 ;  /* 0x0000080804ff75b2 */ /* 0x0006620008000100 */
[----:B------:R3:W1:Y:S01]  /*0690*/  SYNCS.EXCH.64 URZ, [UR4+0x20], UR6 ;  /* 0x0000200604ff75b2 */ /* 0x0006620008000100 */
[----:B------:R3:W1:Y:S01]  /*06a0*/  SYNCS.EXCH.64 URZ, [UR4+0x10], UR8 ;  /* 0x0000100804ff75b2 */ /* 0x0006620008000100 */
[----:B------:R3:W1:Y:S01]  /*06b0*/  SYNCS.EXCH.64 URZ, [UR4+0x28], UR6 ;  /* 0x0000280604ff75b2 */ /* 0x0006620008000100 */
[----:B------:R-:W-:Y:S01]  /*06c0*/  NOP ;  /* 0x0000000000007918 */ /* 0x000fe20000000000 */
.L_x_9:
[----:B------:R-:W2:Y:S01]  /*06d0*/  SHFL.IDX PT, R2, R101, RZ, 0x1f ;  /* 0x00001fff65027589 */ /* 0x000ea200000e0000 */
[----:B------:R-:W-:Y:S01]  /*06e0*/  NOP ;  /* 0x0000000000007918 */ /* 0x000fe20000000000 */
[----:B--2---:R-:W-:-:S13]  /*06f0*/  ISETP.NE.AND P0, PT, R2, 0x1, PT ;  /* 0x000000010200780c */ /* 0x004fda0003f05270 */
[----:B------:R-:W-:Y:S05]  /*0700*/  @P0 BRA `(.L_x_10) ;  /* 0x0000000000580947 */ /* 0x000fea0003800000 */
[----:B---3--:R-:W2:Y:S01]  /*0710*/  S2UR UR4, SR_CgaCtaId ;  /* 0x00000000000479c3 */ /* 0x008ea20000008800 */
        /* <DEDUP_REMOVED lines=10> */
[----:B--2---:R-:W-:Y:S01]  /*07c0*/  ULEA UR4, UR4, UR5, 0x18 ;  /* 0x0000000504047291 */ /* 0x004fe2000f8ec0ff */
[----:B------:R-:W2:Y:S11]  /*07d0*/  FENCE.VIEW.ASYNC.S ;  /* 0x00000000000073c6 */ /* 0x000eb60000000000 */
[----:B--2---:R2:W3:Y:S01]  /*07e0*/  SYNCS.EXCH.64 URZ, [UR4+0x30], UR8 ;  /* 0x0000300804ff75b2 */ /* 0x0044e20008000100 */
[----:B------:R2:W1:Y:S01]  /*07f0*/  SYNCS.EXCH.64 URZ, [UR4+0x50], UR6 ;  /* 0x0000500604ff75b2 */ /* 0x0004620008000100 */
[----:B------:R2:W1:Y:S01]  /*0800*/  SYNCS.EXCH.64 URZ, [UR4+0x38], UR8 ;  /* 0x0000380804ff75b2 */ /* 0x0004620008000100 */
[----:B------:R2:W1:Y:S01]  /*0810*/  SYNCS.EXCH.64 URZ, [UR4+0x58], UR6 ;  /* 0x0000580604ff75b2 */ /* 0x0004620008000100 */
[----:B------:R2:W1:Y:S01]  /*0820*/  SYNCS.EXCH.64 URZ, [UR4+0x40], UR8 ;  /* 0x0000400804ff75b2 */ /* 0x0004620008000100 */
[----:B------:R2:W1:Y:S01]  /*0830*/  SYNCS.EXCH.64 URZ, [UR4+0x60], UR6 ;  /* 0x0000600604ff75b2 */ /* 0x0004620008000100 */
[----:B------:R2:W1:Y:S01]  /*0840*/  SYNCS.EXCH.64 URZ, [UR4+0x48], UR8 ;  /* 0x0000480804ff75b2 */ /* 0x0004620008000100 */
[----:B------:R2:W1:Y:S01]  /*0850*/  SYNCS.EXCH.64 URZ, [UR4+0x68], UR6 ;  /* 0x0000680604ff75b2 */ /* 0x0004620008000100 */
[----:B------:R-:W-:Y:S01]  /*0860*/  NOP ;  /* 0x0000000000007918 */ /* 0x000fe20000000000 */
.L_x_10:
[----:B------:R-:W4:Y:S01]  /*0870*/  SHFL.IDX PT, R2, R101, RZ, 0x1f ;  /* 0x00001fff65027589 */ /* 0x000f2200000e0000 */
[----:B------:R-:W-:Y:S01]  /*0880*/  NOP ;  /* 0x0000000000007918 */ /* 0x000fe20000000000 */
[----:B----4-:R-:W-:-:S13]  /*0890*/  ISETP.NE.AND P0, PT, R2, 0x3, PT ;  /* 0x000000030200780c */ /* 0x010fda0003f05270 */
[----:B------:R-:W-:Y:S05]  /*08a0*/  @P0 BRA `(.L_x_11) ;  /* 0x0000000000300947 */ /* 0x000fea0003800000 */
[----:B--23--:R-:W2:Y:S01]  /*08b0*/  S2UR UR4, SR_CgaCtaId ;  /* 0x00000000000479c3 */ /* 0x00cea20000008800 */
[----:B------:R-:W-:Y:S01]  /*08c0*/  UMOV UR6, 0x400 ;  /* 0x0000040000067882 */ /* 0x000fe20000000000 */
[----:B------:R-:W-:Y:S01]  /*08d0*/  UMOV UR5, 0x20 ;  /* 0x0000002000057882 */ /* 0x000fe20000000000 */
[----:B------:R-:W-:Y:S01]  /*08e0*/  ELECT P0, URZ, PT ;  /* 0x0000000000ff782f */ /* 0x000fe20003800000 */
[----:B--2---:R-:W-:Y:S02]  /*08f0*/  ULEA UR6, UR4, UR6, 0x18 ;  /* 0x0000000604067291 */ /* 0x004fe4000f8ec0ff */
[----:B------:R-:W-:-:S04]  /*0900*/  UIADD3 UR4, UPT, UPT, -UR5, 0x100000, URZ ;  /* 0x0010000005047890 */ /* 0x000fc8000fffe1ff */
[----:B------:R-:W-:Y:S02]  /*0910*/  USHF.L.U32 UR5, UR4, 0xb, URZ ;  /* 0x0000000b04057899 */ /* 0x000fe400080006ff */
[----:B------:R-:W-:Y:S01]  /*0920*/  USHF.L.U32 UR4, UR4, 0x1, URZ ;  /* 0x0000000104047899 */ /* 0x000fe200080006ff */
[----:B------:R-:W2:Y:S11]  /*0930*/  FENCE.VIEW.ASYNC.S ;  /* 0x00000000000073c6 */ /* 0x000eb60000000000 */
[----:B--2---:R4:W2:Y:S01]  /*0940*/  SYNCS.EXCH.64 URZ, [UR6+0x70], UR4 ;  /* 0x0000700406ff75b2 */ /* 0x0048a20008000100 */
[----:B------:R4:W3:Y:S02]  /*0950*/  SYNCS.EXCH.64 URZ, [UR6+0x78], UR4 ;  /* 0x0000780406ff75b2 */ /* 0x0008e40008000100 */
[----:B----4-:R-:W-:Y:S01]  /*0960*/  NOP ;  /* 0x0000000000007918 */ /* 0x010fe20000000000 */
.L_x_11:
[----:B------:R-:W4:Y:S01]  /*0970*/  SHFL.IDX PT, R2, R101, RZ, 0x1f ;  /* 0x00001fff65027589 */ /* 0x000f2200000e0000 */
[----:B------:R-:W-:Y:S01]  /*0980*/  NOP ;  /* 0x0000000000007918 */ /* 0x000fe20000000000 */
[----:B----4-:R-:W-:-:S13]  /*0990*/  ISETP.NE.AND P0, PT, R2, 0x4, PT ;  /* 0x000000040200780c */ /* 0x010fda0003f05270 */
[----:B------:R-:W-:Y:S05]  /*09a0*/  @P0 BRA `(.L_x_12) ;  /* 0x00000000004c0947 */ /* 0x000fea0003800000 */
[----:B--23--:R-:W2:Y:S01]  /*09b0*/  S2UR UR6, SR_CgaCtaId ;  /* 0x00000000000679c3 */ /* 0x00cea20000008800 */
[----:B------:R-:W-:Y:S01]  /*09c0*/  UMOV UR4, 0x3a0 ;  /* 0x000003a000047882 */ /* 0x000fe20000000000 */
[----:B------:R-:W-:Y:S01]  /*09d0*/  UMOV UR5, 0x400 ;  /* 0x0000040000057882 */ /* 0x000fe20000000000 */
[----:B------:R-:W-:Y:S01]  /*09e0*/  USEL UR4, UR4, 0x320, UP5 ;  /* 0x0000032004047887 */ /* 0x000fe2000a800000 */
[----:B------:R-:W-:Y:S01]  /*09f0*/  UMOV UR8, 0x1 ;  /* 0x0000000100087882 */ /* 0x000fe20000000000 */
[----:B------:R-:W-:Y:S01]  /*0a00*/  ELECT P0, URZ, PT ;  /* 0x0000000000ff782f */ /* 0x000fe20003800000 */
[----:B------:R-:W-:-:S04]  /*0a10*/  UIADD3 UR8, UPT, UPT, -UR8, 0x100000, URZ ;  /* 0x0010000008087890 */ /* 0x000fc8000fffe1ff */
[----:B------:R-:W-:Y:S02]  /*0a20*/  USHF.L.U32 UR9, UR8, 0xb, URZ ;  /* 0x0000000b08097899 */ /* 0x000fe400080006ff */
[----:B------:R-:W-:Y:S02]  /*0a30*/  USHF.L.U32 UR8, UR8, 0x1, URZ ;  /* 0x0000000108087899 */ /* 0x000fe400080006ff */
[----:B--2---:R-:W-:Y:S02]  /*0a40*/  ULEA UR6, UR6, UR5, 0x18 ;  /* 0x0000000506067291 */ /* 0x004fe4000f8ec0ff */
[----:B------:R-:W-:-:S04]  /*0a50*/  UIADD3 UR4, UPT, UPT, -UR4, 0x100000, URZ ;  /* 0x0010000004047890 */ /* 0x000fc8000fffe1ff */
[----:B------:R-:W-:Y:S02]  /*0a60*/  USHF.L.U32 UR5, UR4, 0xb, URZ ;  /* 0x0000000b04057899 */ /* 0x000fe400080006ff */
[----:B------:R-:W-:Y:S01]  /*0a70*/  USHF.L.U32 UR4, UR4, 0x1, URZ ;  /* 0x0000000104047899 */ /* 0x000fe200080006ff */
[----:B------:R-:W2:Y:S03]  /*0a80*/  FENCE.VIEW.ASYNC.S ;  /* 0x00000000000073c6 */ /* 0x000ea60000000000 */
[----:B--2---:R4:W2:Y:S08]  /*0a90*/  SYNCS.EXCH.64 URZ, [UR6+0x80], UR8 ;  /* 0x0000800806ff75b2 */ /* 0x0048b00008000100 */
[----:B------:R4:W3:Y:S01]  /*0aa0*/  SYNCS.EXCH.64 URZ, [UR6+0x90], UR4 ;  /* 0x0000900406ff75b2 */ /* 0x0008e20008000100 */
[----:B------:R4:W1:Y:S01]  /*0ab0*/  SYNCS.EXCH.64 URZ, [UR6+0x88], UR8 ;  /* 0x0000880806ff75b2 */ /* 0x0008620008000100 */
[----:B------:R4:W1:Y:S02]  /*0ac0*/  SYNCS.EXCH.64 URZ, [UR6+0x98], UR4 ;  /* 0x0000980406ff75b2 */ /* 0x0008640008000100 */
[----:B----4-:R-:W-:Y:S01]  /*0ad0*/  NOP ;  /* 0x0000000000007918 */ /* 0x010fe20000000000 */
.L_x_12:
[----:B------:R-:W4:Y:S01]  /*0ae0*/  SHFL.IDX PT, R2, R101, RZ, 0x1f ;  /* 0x00001fff65027589 */ /* 0x000f2200000e0000 */
[----:B------:R-:W-:Y:S01]  /*0af0*/  NOP ;  /* 0x0000000000007918 */ /* 0x000fe20000000000 */
[----:B----4-:R-:W-:-:S13]  /*0b00*/  ISETP.NE.AND P0, PT, R2, 0x5, PT ;  /* 0x000000050200780c */ /* 0x010fda0003f05270 */
[----:B------:R-:W-:Y:S05]  /*0b10*/  @P0 BRA `(.L_x_13) ;  /* 0x0000000000480947 */ /* 0x000fea0003800000 */
[----:B--23--:R-:W2:Y:S01]  /*0b20*/  S2UR UR4, SR_CgaCtaId ;  /* 0x00000000000479c3 */ /* 0x00cea20000008800 */
        /* <DEDUP_REMOVED lines=12> */
[----:B--2---:R4:W2:Y:S01]  /*0bf0*/  SYNCS.EXCH.64 URZ, [UR4+0xa0], UR8 ;  /* 0x0000a00804ff75b2 */ /* 0x0048a20008000100 */
[----:B------:R4:W3:Y:S01]  /*0c00*/  SYNCS.EXCH.64 URZ, [UR4+0xb0], UR6 ;  /* 0x0000b00604ff75b2 */ /* 0x0008e20008000100 */
[----:B------:R4:W1:Y:S01]  /*0c10*/  SYNCS.EXCH.64 URZ, [UR4+0xa8], UR8 ;  /* 0x0000a80804ff75b2 */ /* 0x0008620008000100 */
[----:B------:R4:W1:Y:S02]  /*0c20*/  SYNCS.EXCH.64 URZ, [UR4+0xb8], UR6 ;  /* 0x0000b80604ff75b2 */ /* 0x0008640008000100 */
[----:B----4-:R-:W-:Y:S01]  /*0c30*/  NOP ;  /* 0x0000000000007918 */ /* 0x010fe20000000000 */
.L_x_13:
[----:B------:R-:W4:Y:S01]  /*0c40*/  SHFL.IDX PT, R2, R101, RZ, 0x1f ;  /* 0x00001fff65027589 */ /* 0x000f2200000e0000 */
[----:B------:R-:W1:Y:S01]  /*0c50*/  S2UR UR63, SR_CgaCtaId ;  /* 0x00000000003f79c3 */ /* 0x000e620000008800 */
[----:B------:R-:W-:Y:S01]  /*0c60*/  NOP ;  /* 0x0000000000007918 */ /* 0x000fe20000000000 */
[----:B----4-:R-:W-:-:S13]  /*0c70*/  ISETP.NE.AND P0, PT, R2, 0x3, PT ;  /* 0x000000030200780c */ /* 0x010fda0003f05270 */
[----:B-1----:R-:W-:Y:S05]  /*0c80*/  @P0 BRA `(.L_x_14) ;  /* 0x0000000000340947 */ /* 0x002fea0003800000 */
[----:B--23--:R-:W-:Y:S01]  /*0c90*/  UMOV UR4, 0x400 ;  /* 0x0000040000047882 */ /* 0x00cfe20000000000 */
[----:B------:R-:W-:Y:S01]  /*0ca0*/  UMOV UR6, 0x20 ;  /* 0x0000002000067882 */ /* 0x000fe20000000000 */
[----:B------:R-:W-:Y:S02]  /*0cb0*/  ULEA UR4, UR63, UR4, 0x18 ;  /* 0x000000043f047291 */ /* 0x000fe4000f8ec0ff */
[----:B------:R-:W-:-:S04]  /*0cc0*/  UIADD3 UR6, UPT, UPT, -UR6, 0x100000, URZ ;  /* 0x0010000006067890 */ /* 0x000fc8000fffe1ff */
[----:B------:R-:W-:Y:S02]  /*0cd0*/  USHF.L.U32 UR7, UR6, 0xb, URZ ;  /* 0x0000000b06077899 */ /* 0x000fe400080006ff */
[----:B------:R-:W-:Y:S01]  /*0ce0*/  USHF.L.U32 UR6, UR6, 0x1, URZ ;  /* 0x0000000106067899 */ /* 0x000fe200080006ff */
[----:B------:R-:W-:Y:S01]  /*0cf0*/  ELECT P0, URZ, PT ;  /* 0x0000000000ff782f */ /* 0x000fe20003800000 */
[----:B------:R-:W1:Y:S10]  /*0d00*/  FENCE.VIEW.ASYNC.S ;  /* 0x00000000000073c6 */ /* 0x000e740000000000 */
[----:B-1----:R1:W4:Y:S01]  /*0d10*/  SYNCS.EXCH.64 URZ, [UR4+0xc0], UR6 ;  /* 0x0000c00604ff75b2 */ /* 0x0023220008000100 */
[----:B------:R1:W2:Y:S01]  /*0d20*/  SYNCS.EXCH.64 URZ, [UR4+0xd0], UR6 ;  /* 0x0000d00604ff75b2 */ /* 0x0002a20008000100 */
[----:B------:R1:W3:Y:S01]  /*0d30*/  SYNCS.EXCH.64 URZ, [UR4+0xc8], UR6 ;  /* 0x0000c80604ff75b2 */ /* 0x0002e20008000100 */
[----:B------:R1:W1:Y:S01]  /*0d40*/  SYNCS.EXCH.64 URZ, [UR4+0xd8], UR6 ;  /* 0x0000d80604ff75b2 */ /* 0x0002620008000100 */
[----:B------:R-:W-:Y:S01]  /*0d50*/  NOP ;  /* 0x0000000000007918 */ /* 0x000fe20000000000 */
.L_x_14:
[----:B-123--:R-:W1:Y:S01]  /*0d60*/  LDCU UR4, c[0x0][0x36c] ;  /* 0x00006d80ff0477ac */ /* 0x00ee620008000800 */
[----:B------:R-:W-:Y:S01]  /*0d70*/  ISETP.NE.OR P5, PT, R0, 0x2, !P5 ;  /* 0x000000020000780c */ /* 0x000fe20006fa5670 */
[----:B------:R-:W-:Y:S01]  /*0d80*/  NOP ;  /* 0x0000000000007918 */ /* 0x000fe20000000000 */
[----:B------:R-:W-:Y:S01]  /*0d90*/  LOP3.LUT R2, R3, 0x1f, RZ, 0xc0, !PT ;  /* 0x0000001f03027812 */ /* 0x000fe200078ec0ff */
[----:B------:R-:W-:Y:S02]  /*0da0*/  UISETP.NE.AND UP4, UPT, UR21, URZ, UPT ;  /* 0x000000ff1500728c */ /* 0x000fe4000bf85270 */
[----:B-1----:R-:W-:-:S09]  /*0db0*/  UISETP.EQ.U32.AND UP2, UPT, UR4, 0x1, UPT ;  /* 0x000000010400788c */ /* 0x002fd2000bf42070 */
[----:B------:R-:W-:Y:S05]  /*0dc0*/  BRA.U !UP2, `(.L_x_15) ;  /* 0x000000010a087547 */ /* 0x000fea000b800000 */
[----:B----4-:R-:W-:Y:S01]  /*0dd0*/  UCGABAR_ARV ;  /* 0x00000000000079c7 */ /* 0x010fe20008000000 */
[----:B------:R-:W-:Y:S05]  /*0de0*/  BRA `(.L_x_16) ;  /* 0x0000000000047947 */ /* 0x000fea0003800000 */
.L_x_15:
[----:B----4-:R-:W-:Y:S01]  /*0df0*/  NOP ;  /* 0x0000000000007918 */ /* 0x010fe20000000000 */
.L_x_16:
[----:B------:R-:W1:Y:S01]  /*0e00*/  S2UR UR20, SR_CTAID.X ;  /* 0x00000000001479c3 */ /* 0x000e620000002500 */
[----:B------:R-:W-:-:S05]  /*0e10*/  CS2R.32 R88, SR_CgaSize ;  /* 0x0000000000587805 */ /* 0x000fca0000008a00 */
[----:B------:R-:W-:-:S05]  /*0e20*/  IMAD R88, R88, -0xa0, RZ ;  /* 0xffffff6058587824 */ /* 0x000fca00078e02ff */
[----:B------:R-:W-:-:S14]  /*0e30*/  R2UR UR5, R88 ;  /* 0x00000000580572ca */ /* 0x000fdc00000e0000 */
[----:B------:R-:W2:Y:S01]  /*0e40*/  LDCU UR5, c[0x0][UR5+0x2b0] ;  /* 0x00005600050577ac */ /* 0x000ea20008000800 */
[----:B------:R-:W-:-:S05]  /*0e50*/  CS2R.32 R88, SR_CgaSize ;  /* 0x0000000000587805 */ /* 0x000fca0000008a00 */
[----:B------:R-:W-:-:S05]  /*0e60*/  IMAD R88, R88, -0xa0, RZ ;  /* 0xffffff6058587824 */ /* 0x000fca00078e02ff */
[----:B------:R-:W-:-:S14]  /*0e70*/  R2UR UR4, R88 ;  /* 0x00000000580472ca */ /* 0x000fdc00000e0000 */
[----:B------:R-:W3:Y:S01]  /*0e80*/  LDCU UR4, c[0x0][UR4+0x2b4] ;  /* 0x00005680040477ac */ /* 0x000ee20008000800 */
[----:B------:R-:W4:Y:S01]  /*0e90*/  S2UR UR12, SR_CTAID.Y ;  /* 0x00000000000c79c3 */ /* 0x000f220000002600 */
[----:B------:R-:W-:-:S05]  /*0ea0*/  CS2R.32 R88, SR_CgaSize ;  /* 0x0000000000587805 */ /* 0x000fca0000008a00 */
[----:B------:R-:W-:-:S05]  /*0eb0*/  IMAD R88, R88, -0xa0, RZ ;  /* 0xffffff6058587824 */ /* 0x000fca00078e02ff */
[----:B------:R-:W-:-:S14]  /*0ec0*/  R2UR UR7, R88 ;  /* 0x00000000580772ca */ /* 0x000fdc00000e0000 */
[----:B------:R-:W3:Y:S01]  /*0ed0*/  LDCU UR7, c[0x0][UR7+0x2a0] ;  /* 0x00005400070777ac */ /* 0x000ee20008000800 */
[----:B------:R-:W-:-:S05]  /*0ee0*/  CS2R.32 R88, SR_CgaSize ;  /* 0x0000000000587805 */ /* 0x000fca0000008a00 */
[----:B------:R-:W-:-:S05]  /*0ef0*/  IMAD R88, R88, -0xa0, RZ ;  /* 0xffffff6058587824 */ /* 0x000fca00078e02ff */
[----:B------:R-:W-:-:S14]  /*0f00*/  R2UR UR8, R88 ;  /* 0x00000000580872ca */ /* 0x000fdc00000e0000 */
[----:B------:R-:W3:Y:S01]  /*0f10*/  LDCU UR8, c[0x0][UR8+0x2a4] ;  /* 0x00005480080877ac */ /* 0x000ee20008000800 */
[----:B------:R-:W3:Y:S01]  /*0f20*/  LDC R43, c[0x0][0xf24] ;  /* 0x0003c900ff2b7b82 */ /* 0x000ee20000000800 */
[----:B------:R-:W-:Y:S02]  /*0f30*/  ULOP3.LUT UR67, UR63, 0x1, URZ, 0xc0, !UPT ;  /* 0x000000013f437892 */ /* 0x000fe4000f8ec0ff */
[----:B------:R-:W-:Y:S02]  /*0f40*/  USHF.R.U32.HI UR53, URZ, 0x1, UR63 ;  /* 0x00000001ff357899 */ /* 0x000fe4000801163f */
[----:B------:R-:W-:Y:S02]  /*0f50*/  UISETP.GT.U32.AND UP1, UPT, UR67, 0xffff, UPT ;  /* 0x0000ffff4300788c */ /* 0x000fe4000bf24070 */
[----:B------:R-:W-:Y:S01]  /*0f60*/  USHF.L.U32 UR61, UR63, 0xc, URZ ;  /* 0x0000000c3f3d7899 */ /* 0x000fe200080006ff */
[----:B-1----:R-:W-:Y:S01]  /*0f70*/  I2FP.F32.U32 R4, UR20 ;  /* 0x0000001400047c45 */ /* 0x002fe20008201000 */
[----:B------:R-:W-:-:S02]  /*0f80*/  USHF.L.U32 UR60, UR63, 0xd, URZ ;  /* 0x0000000d3f3c7899 */ /* 0x000fc400080006ff */
[----:B------:R-:W-:Y:S02]  /*0f90*/  USHF.L.U32 UR59, UR63, 0x8, URZ ;  /* 0x000000083f3b7899 */ /* 0x000fe400080006ff */
[----:B--2---:R-:W-:Y:S01]  /*0fa0*/  FMUL R4, R4, UR5 ;  /* 0x0000000504047c20 */ /* 0x004fe20008400000 */
[----:B------:R-:W1:Y:S01]  /*0fb0*/  LDCU UR26, c[0x0][0xf24] ;  /* 0x0001e480ff1a77ac */ /* 0x000e620008000800 */
[----:B----4-:R-:W-:Y:S01]  /*0fc0*/  I2FP.F32.U32 R0, UR12 ;  /* 0x0000000c00007c45 */ /* 0x010fe20008201000 */
[----:B------:R-:W2:Y:S03]  /*0fd0*/  LDCU UR28, c[0x0][0xf30] ;  /* 0x0001e600ff1c77ac */ /* 0x000ea60008000800 */
[----:B------:R-:W4:Y:S01]  /*0fe0*/  F2I.U32.TRUNC.NTZ R4, R4 ;  /* 0x0000000400047305 */ /* 0x000f22000020f000 */
[----:B---3--:R-:W-:Y:S01]  /*0ff0*/  FMUL R0, R0, UR4 ;  /* 0x0000000400007c20 */ /* 0x008fe20008400000 */
[----:B------:R-:W-:-:S02]  /*1000*/  ULOP3.LUT UR4, UR63, 0x2, URZ, 0xc0, !UPT ;  /* 0x000000023f047892 */ /* 0x000fc4000f8ec0ff */
[----:B------:R-:W-:Y:S02]  /*1010*/  USHF.L.U32 UR37, UR63, 0x9, URZ ;  /* 0x000000093f257899 */ /* 0x000fe400080006ff */
[----:B------:R-:W-:Y:S02]  /*1020*/  UISETP.GT.U32.AND UP0, UPT, UR4, 0xffff, UPT ;  /* 0x0000ffff0400788c */ /* 0x000fe4000bf04070 */
[----:B------:R-:W3:Y:S01]  /*1030*/  F2I.U32.TRUNC.NTZ R0, R0 ;  /* 0x0000000000007305 */ /* 0x000ee2000020f000 */
[----:B------:R-:W-:Y:S01]  /*1040*/  UMOV UR30, 0x5 ;  /* 0x00000005001e7882 */ /* 0x000fe20000000000 */
[----:B------:R-:W-:Y:S02]  /*1050*/  USEL UR46, UR67, 0xffff, !UP1 ;  /* 0x0000ffff432e7887 */ /* 0x000fe4000c800000 */
[----:B------:R-:W-:Y:S01]  /*1060*/  USEL UR45, UR4, 0xffff, !UP0 ;  /* 0x0000ffff042d7887 */ /* 0x000fe2000c000000 */
[----:B----4-:R-:W-:Y:S02]  /*1070*/  R2UR UR5, R4 ;  /* 0x00000000040572ca */ /* 0x010fe400000e0000 */
[----:B---3--:R-:W-:-:S02]  /*1080*/  R2UR UR6, R0 ;  /* 0x00000000000672ca */ /* 0x008fc400000e0000 */
[----:B------:R-:W-:-:S09]  /*1090*/  PRMT R0, RZ, 0x7610, R0 ;  /* 0x00007610ff007816 */ /* 0x000fd20000000000 */
[----:B------:R-:W-:-:S04]  /*10a0*/  UIADD3 UR5, UPT, UPT, -UR5, URZ, URZ ;  /* 0x000000ff05057290 */ /* 0x000fc8000fffe1ff */
[----:B------:R-:W-:Y:S02]  /*10b0*/  UIMAD UR5, UR7, UR5, UR20 ;  /* 0x00000005070572a4 */ /* 0x000fe4000f8e0214 */
[----:B------:R-:W-:-:S04]  /*10c0*/  UIADD3 UR4, UPT, UPT, -UR6, URZ, URZ ;  /* 0x000000ff06047290 */ /* 0x000fc8000fffe1ff */
[----:B------:R-:W-:Y:S01]  /*10d0*/  IMAD.U32 R88, RZ, RZ, UR5 ;  /* 0x00000005ff587e24 */ /* 0x000fe2000f8e00ff */
[----:B------:R-:W-:-:S06]  /*10e0*/  UIMAD UR4, UR8, UR4, UR12 ;  /* 0x00000004080472a4 */ /* 0x000fcc000f8e020c */
[----:B------:R-:W-:Y:S01]  /*10f0*/  IMAD.U32 R87, RZ, RZ, UR4 ;  /* 0x00000004ff577e24 */ /* 0x000fe2000f8e00ff */
[----:B-12---:R-:W-:Y:S06]  /*1100*/  BRA.U UP4, `(.L_x_17) ;  /* 0x0000000104447547 */ /* 0x006fec000b800000 */
[----:B------:R-:W-:Y:S02]  /*1110*/  R2UR UR4, R87 ;  /* 0x00000000570472ca */ /* 0x000fe400000e0000 */
[----:B------:R-:W-:-:S11]  /*1120*/  R2UR UR6, R88 ;  /* 0x00000000580672ca */ /* 0x000fd600000e0000 */
[----:B------:R-:W-:Y:S02]  /*1130*/  UISETP.NE.AND UP0, UPT, UR4, URZ, UPT ;  /* 0x000000ff0400728c */ /* 0x000fe4000bf05270 */
[----:B------:R-:W-:Y:S02]  /*1140*/  UISETP.NE.AND UP1, UPT, UR4, 0x1, UPT ;  /* 0x000000010400788c */ /* 0x000fe4000bf25270 */
[----:B------:R-:W-:Y:S02]  /*1150*/  UISETP.NE.AND UP3, UPT, UR6, URZ, UP0 ;  /* 0x000000ff0600728c */ /* 0x000fe40008765270 */
[----:B------:R-:W-:Y:S02]  /*1160*/  USEL UR4, URZ, 0x2, UP0 ;  /* 0x00000002ff047887 */ /* 0x000fe40008000000 */
[----:B------:R-:W-:Y:S02]  /*1170*/  USEL UR8, URZ, 0x1, UP3 ;  /* 0x00000001ff087887 */ /* 0x000fe40009800000 */
[----:B------:R-:W-:-:S02]  /*1180*/  UISETP.NE.AND UP3, UPT, UR6, URZ, UPT ;  /* 0x000000ff0600728c */ /* 0x000fc4000bf65270 */
[----:B------:R-:W-:Y:S02]  /*1190*/  USEL UR5, URZ, 0x4, UP1 ;  /* 0x00000004ff057887 */ /* 0x000fe40008800000 */
[----:B------:R-:W-:Y:S02]  /*11a0*/  UISETP.NE.AND UP0, UPT, UR6, 0x1, UPT ;  /* 0x000000010600788c */ /* 0x000fe4000bf05270 */
[----:B------:R-:W-:Y:S02]  /*11b0*/  USEL UR6, URZ, 0x8, UP1 ;  /* 0x00000008ff067887 */ /* 0x000fe40008800000 */
[----:B------:R-:W-:Y:S02]  /*11c0*/  USEL UR7, UR5, 0x4, UP3 ;  /* 0x0000000405077887 */ /* 0x000fe40009800000 */
[----:B------:R-:W-:Y:S02]  /*11d0*/  USEL UR4, UR4, 0x2, UP0 ;  /* 0x0000000204047887 */ /* 0x000fe40008000000 */
[----:B------:R-:W-:-:S02]  /*11e0*/  USEL UR5, UR6, 0x8, UP0 ;  /* 0x0000000806057887 */ /* 0x000fc40008000000 */
[----:B------:R-:W-:-:S04]  /*11f0*/  UIADD3 UR4, UPT, UPT, UR4, UR7, UR8 ;  /* 0x0000000704047290 */ /* 0x000fc8000fffe008 */
[----:B------:R-:W-:-:S06]  /*1200*/  UIADD3 UR4, UPT, UPT, UR4, UR5, URZ ;  /* 0x0000000504047290 */ /* 0x000fcc000fffe0ff */
[----:B------:R-:W-:-:S07]  /*1210*/  IMAD.U32 R0, RZ, RZ, UR4 ;  /* 0x00000004ff007e24 */ /* 0x000fce000f8e00ff */
.L_x_17:
[----:B------:R-:W1:Y:S01]  /*1220*/  S2UR UR52, SR_CTAID.Z ;  /* 0x00000000003479c3 */ /* 0x000e620000002700 */
[----:B------:R-:W-:Y:S01]  /*1230*/  UISETP.GE.AND UP0, UPT, UR26, 0x1, UPT ;  /* 0x000000011a00788c */ /* 0x000fe2000bf06270 */
[----:B------:R-:W-:-:S08]  /*1240*/  UMOV UR29, 0x3 ;  /* 0x00000003001d7882 */ /* 0x000fd00000000000 */
[----:B------:R-:W-:Y:S05]  /*1250*/  BRA.U !UP0, `(.L_x_18) ;  /* 0x0000000108d47547 */ /* 0x000fea000b800000 */
[----:B------:R-:W2:Y:S01]  /*1260*/  LDCU.128 UR16, c[0x0][0xf10] ;  /* 0x0001e200ff1077ac */ /* 0x000ea20008000c00 */
[----:B------:R-:W3:Y:S01]  /*1270*/  LDCU UR6, c[0x0][0x370] ;  /* 0x00006e00ff0677ac */ /* 0x000ee20008000800 */
[----:B------:R-:W4:Y:S01]  /*1280*/  LDCU UR5, c[0x0][0x374] ;  /* 0x00006e80ff0577ac */ /* 0x000f220008000800 */
[----:B------:R-:W1:Y:S01]  /*1290*/  LDCU UR27, c[0x0][0xf0c] ;  /* 0x0001e180ff1b77ac */ /* 0x000e620008000800 */
[----:B------:R-:W1:Y:S01]  /*12a0*/  LDCU UR4, c[0x0][0xf20] ;  /* 0x0001e400ff0477ac */ /* 0x000e620008000800 */
[----:B------:R-:W1:Y:S01]  /*12b0*/  LDCU.64 UR8, c[0x0][0xf28] ;  /* 0x0001e500ff0877ac */ /* 0x000e620008000a00 */
[----:B--2---:R-:W-:Y:S02]  /*12c0*/  UISETP.NE.AND UP1, UPT, UR18, 0x1, UPT ;  /* 0x000000011200788c */ /* 0x004fe4000bf25270 */
[----:B----4-:R-:W-:Y:S02]  /*12d0*/  UIMAD.WIDE.U32 UR10, UR5, UR19, URZ ;  /* 0x00000013050a72a5 */ /* 0x010fe4000f8e00ff */
[----:B---3--:R-:W-:-:S02]  /*12e0*/  UIMAD.WIDE.U32 UR22, UR6, UR16, URZ ;  /* 0x00000010061672a5 */ /* 0x008fc4000f8e00ff */
[----:B-1----:R-:W-:Y:S02]  /*12f0*/  UISETP.NE.AND UP3, UPT, UR27, 0x1, UPT ;  /* 0x000000011b00788c */ /* 0x002fe4000bf65270 */
[----:B------:R-:W-:Y:S01]  /*1300*/  UISETP.NE.AND UP0, UPT, UR26, 0x1, UPT ;  /* 0x000000011a00788c */ /* 0x000fe2000bf05270 */
[----:B------:R-:W-:Y:S02]  /*1310*/  UMOV UR10, UR11 ;  /* 0x0000000b000a7c82 */ /* 0x000fe40008000000 */
[----:B------:R-:W-:Y:S01]  /*1320*/  UMOV UR22, UR23 ;  /* 0x0000001700167c82 */ /* 0x000fe20008000000 */
[----:B------:R-:W-:Y:S02]  /*1330*/  @UP1 USHF.R.U32.HI UR5, URZ, UR4, UR10 ;  /* 0x00000004ff051299 */ /* 0x000fe4000801160a */
[----:B------:R-:W-:Y:S02]  /*1340*/  UIMAD.WIDE.U32 UR24, UR12, UR19, URZ ;  /* 0x000000130c1872a5 */ /* 0x000fe4000f8e00ff */
[----:B------:R-:W-:-:S02]  /*1350*/  UIMAD.WIDE.U32 UR10, UR5, UR8, URZ ;  /* 0x00000008050a72a5 */ /* 0x000fc4000f8e00ff */
[----:B------:R-:W-:Y:S02]  /*1360*/  @UP3 USHF.R.U32.HI UR6, URZ, UR17, UR22 ;  /* 0x00000011ff063299 */ /* 0x000fe40008011616 */
[----:B------:R-:W-:Y:S02]  /*1370*/  UIMAD.WIDE.U32 UR14, UR20, UR16, URZ ;  /* 0x00000010140e72a5 */ /* 0x000fe4000f8e00ff */
[----:B------:R-:W-:Y:S01]  /*1380*/  UIMAD.WIDE.U32 UR22, UR6, UR8, URZ ;  /* 0x00000008061672a5 */ /* 0x000fe2000f8e00ff */
[----:B------:R-:W-:Y:S01]  /*1390*/  UMOV UR24, UR25 ;  /* 0x0000001900187c82 */ /* 0x000fe20008000000 */
[----:B------:R-:W-:Y:S01]  /*13a0*/  UMOV UR10, UR11 ;  /* 0x0000000b000a7c82 */ /* 0x000fe20008000000 */
[----:B------:R-:W-:Y:S02]  /*13b0*/  USHF.R.U32.HI UR24, URZ, UR4, UR24 ;  /* 0x00000004ff187299 */ /* 0x000fe40008011618 */
[----:B------:R-:W-:Y:S02]  /*13c0*/  @UP0 USHF.R.U32.HI UR5, URZ, UR9, UR10 ;  /* 0x00000009ff050299 */ /* 0x000fe4000801160a */
[----:B------:R-:W-:Y:S01]  /*13d0*/  UMOV UR7, UR23 ;  /* 0x0000001700077c82 */ /* 0x000fe20008000000 */
[----:B------:R-:W-:Y:S01]  /*13e0*/  UMOV UR14, UR15 ;  /* 0x0000000f000e7c82 */ /* 0x000fe20008000000 */
[----:B------:R-:W-:-:S02]  /*13f0*/  @UP0 USHF.R.U32.HI UR6, URZ, UR9, UR7 ;  /* 0x00000009ff060299 */ /* 0x000fc40008011607 */
[----:B------:R-:W-:Y:S02]  /*1400*/  USHF.R.U32.HI UR14, URZ, UR17, UR14 ;  /* 0x00000011ff0e7299 */ /* 0x000fe4000801160e */
[----:B------:R-:W-:Y:S02]  /*1410*/  USEL UR4, UR12, UR24, !UP1 ;  /* 0x000000180c047287 */ /* 0x000fe4000c800000 */
[----:B------:R-:W-:Y:S02]  /*1420*/  UIMAD UR7, UR5, UR26, URZ ;  /* 0x0000001a050772a4 */ /* 0x000fe4000f8e02ff */
[----:B------:R-:W-:Y:S02]  /*1430*/  USEL UR5, UR20, UR14, !UP3 ;  /* 0x0000000e14057287 */ /* 0x000fe4000d800000 */
[----:B------:R-:W-:Y:S02]  /*1440*/  UIMAD UR13, UR6, UR26, URZ ;  /* 0x0000001a060d72a4 */ /* 0x000fe4000f8e02ff */
[----:B------:R-:W-:-:S02]  /*1450*/  UISETP.GE.AND UP1, UPT, UR4, UR7, UPT ;  /* 0x000000070400728c */ /* 0x000fc4000bf26270 */
[----:B------:R-:W-:Y:S02]  /*1460*/  UIMAD.WIDE.U32 UR10, UR4, UR8, URZ ;  /* 0x00000008040a72a5 */ /* 0x000fe4000f8e00ff */
[----:B------:R-:W-:Y:S02]  /*1470*/  UISETP.GE.OR UP1, UPT, UR5, UR13, UP1 ;  /* 0x0000000d0500728c */ /* 0x000fe40008f26670 */
[----:B------:R-:W-:Y:S02]  /*1480*/  UIMAD.WIDE.U32 UR14, UR5, UR8, URZ ;  /* 0x00000008050e72a5 */ /* 0x000fe4000f8e00ff */
[----:B------:R-:W-:Y:S01]  /*1490*/  UIADD3 UR7, UPT, UPT, -UR4, URZ, URZ ;  /* 0x000000ff04077290 */ /* 0x000fe2000fffe1ff */
[----:B------:R-:W-:Y:S01]  /*14a0*/  UMOV UR8, UR11 ;  /* 0x0000000b00087c82 */ /* 0x000fe20008000000 */
[----:B------:R-:W-:Y:S02]  /*14b0*/  UIADD3 UR10, UPT, UPT, -UR5, URZ, URZ ;  /* 0x000000ff050a7290 */ /* 0x000fe4000fffe1ff */
[----:B------:R-:W-:-:S02]  /*14c0*/  USHF.R.U32.HI UR8, URZ, UR9, UR8 ;  /* 0x00000009ff087299 */ /* 0x000fc40008011608 */
[----:B------:R-:W-:Y:S02]  /*14d0*/  UIMAD UR12, UR18, UR7, UR12 ;  /* 0x00000007120c72a4 */ /* 0x000fe4000f8e020c */
[----:B------:R-:W-:Y:S01]  /*14e0*/  USEL UR8, UR4, UR8, !UP0 ;  /* 0x0000000804087287 */ /* 0x000fe2000c000000 */
[----:B------:R-:W-:Y:S01]  /*14f0*/  @!UP1 UMOV UR7, UR15 ;  /* 0x0000000f00079c82 */ /* 0x000fe20008000000 */
[----:B------:R-:W-:Y:S02]  /*1500*/  UIMAD UR20, UR27, UR10, UR20 ;  /* 0x0000000a1b1472a4 */ /* 0x000fe4000f8e0214 */
[----:B------:R-:W-:Y:S02]  /*1510*/  @!UP1 USHF.R.U32.HI UR7, URZ, UR9, UR7 ;  /* 0x00000009ff079299 */ /* 0x000fe40008011607 */
[----:B------:R-:W-:Y:S02]  /*1520*/  UIADD3 UR9, UPT, UPT, -UR8, URZ, URZ ;  /* 0x000000ff08097290 */ /* 0x000fe4000fffe1ff */
[----:B------:R-:W-:-:S02]  /*1530*/  @!UP1 USEL UR7, UR5, UR7, !UP0 ;  /* 0x0000000705079287 */ /* 0x000fc4000c000000 */
[----:B------:R-:W-:Y:S02]  /*1540*/  UIMAD UR9, UR26, UR9, UR4 ;  /* 0x000000091a0972a4 */ /* 0x000fe4000f8e0204 */
[----:B------:R-:W-:Y:S02]  /*1550*/  @!UP1 UIADD3 UR8, UPT, UPT, UR8, -UR7, URZ ;  /* 0x8000000708089290 */ /* 0x000fe4000fffe0ff */
[----:B------:R-:W-:Y:S02]  /*1560*/  @!UP1 UIMAD UR6, UR9, UR6, UR7 ;  /* 0x00000006090692a4 */ /* 0x000fe4000f8e0207 */
[----:B------:R-:W-:-:S04]  /*1570*/  @!UP1 UIMAD UR4, UR8, UR26, UR5 ;  /* 0x0000001a080492a4 */ /* 0x000fc8000f8e0205 */
[----:B------:R-:W-:Y:S01]  /*1580*/  UIMAD UR12, UR4, UR18, UR12 ;  /* 0x00000012040c72a4 */ /* 0x000fe2000f8e020c */
[----:B------:R-:W-:Y:S02]  /*1590*/  @!UP1 UMOV UR5, UR6 ;  /* 0x0000000600059c82 */ /* 0x000fe40008000000 */
[----:B------:R-:W-:-:S12]  /*15a0*/  UIMAD UR20, UR5, UR27, UR20 ;  /* 0x0000001b051472a4 */ /* 0x000fd8000f8e0214 */
.L_x_18:
[----:B------:R-:W-:Y:S02]  /*15b0*/  UISETP.NE.AND UP0, UPT, UR28, 0x1, UPT ;  /* 0x000000011c00788c */ /* 0x000fe4000bf05270 */
[----:B------:R-:W-:Y:S02]  /*15c0*/  ULOP3.LUT UR46, UR46, 0xffff, URZ, 0xc0, !UPT ;  /* 0x0000ffff2e2e7892 */ /* 0x000fe4000f8ec0ff */
[----:B------:R-:W-:Y:S02]  /*15d0*/  ULOP3.LUT UR45, UR45, 0xffff, URZ, 0xc0, !UPT ;  /* 0x0000ffff2d2d7892 */ /* 0x000fe4000f8ec0ff */
[----:B------:R-:W-:Y:S02]  /*15e0*/  UISETP.NE.AND UP3, UPT, UR21, 0x2, UPT ;  /* 0x000000021500788c */ /* 0x000fe4000bf65270 */
[----:B------:R-:W-:Y:S02]  /*15f0*/  ULOP3.LUT UR53, UR53, 0x1, URZ, 0xc0, !UPT ;  /* 0x0000000135357892 */ /* 0x000fe4000f8ec0ff */
[----:B------:R-:W-:-:S02]  /*1600*/  ULOP3.LUT UR61, UR61, 0x2000, URZ, 0xc0, !UPT ;  /* 0x000020003d3d7892 */ /* 0x000fc4000f8ec0ff */
[----:B------:R-:W-:Y:S02]  /*1610*/  ULOP3.LUT UR60, UR60, 0x2000, URZ, 0xc0, !UPT ;  /* 0x000020003c3c7892 */ /* 0x000fe4000f8ec0ff */
[----:B------:R-:W-:Y:S02]  /*1620*/  ULOP3.LUT UR59, UR59, 0x200, URZ, 0xc0, !UPT ;  /* 0x000002003b3b7892 */ /* 0x000fe4000f8ec0ff */
[----:B------:R-:W-:Y:S02]  /*1630*/  ULOP3.LUT UR37, UR37, 0x200, URZ, 0xc0, !UPT ;  /* 0x0000020025257892 */ /* 0x000fe4000f8ec0ff */
[----:B------:R-:W-:Y:S02]  /*1640*/  USHF.L.U32 UR46, UR30, UR46, URZ ;  /* 0x0000002e1e2e7299 */ /* 0x000fe400080006ff */
[----:B------:R-:W-:Y:S01]  /*1650*/  USHF.L.U32 UR45, UR29, UR45, URZ ;  /* 0x0000002d1d2d7299 */ /* 0x000fe200080006ff */
[----:B------:R-:W-:Y:S11]  /*1660*/  BRA.U UP0, `(.L_x_19) ;  /* 0x0000000100447547 */ /* 0x000ff6000b800000 */
[----:B------:R-:W2:Y:S01]  /*1670*/  LDCU.128 UR8, c[0x0][0xf10] ;  /* 0x0001e200ff0877ac */ /* 0x000ea20008000c00 */
[----:B------:R-:W3:Y:S01]  /*1680*/  LDCU UR13, c[0x0][0xf0c] ;  /* 0x0001e180ff0d77ac */ /* 0x000ee20008000800 */
[----:B------:R-:W4:Y:S01]  /*1690*/  LDCU UR14, c[0x0][0xf20] ;  /* 0x0001e400ff0e77ac */ /* 0x000f220008000800 */
[----:B--2---:R-:W-:Y:S02]  /*16a0*/  UIMAD.WIDE.U32 UR6, UR20, UR8, URZ ;  /* 0x00000008140672a5 */ /* 0x004fe4000f8e00ff */
[----:B------:R-:W-:Y:S02]  /*16b0*/  UIMAD.WIDE.U32 UR4, UR12, UR11, URZ ;  /* 0x0000000b0c0472a5 */ /* 0x000fe4000f8e00ff */
[----:B---3--:R-:W-:Y:S02]  /*16c0*/  UISETP.NE.AND UP1, UPT, UR13, 0x1, UPT ;  /* 0x000000010d00788c */ /* 0x008fe4000bf25270 */
[----:B------:R-:W-:Y:S01]  /*16d0*/  UISETP.NE.AND UP0, UPT, UR10, 0x1, UPT ;  /* 0x000000010a00788c */ /* 0x000fe2000bf05270 */
[----:B------:R-:W-:-:S02]  /*16e0*/  UMOV UR6, UR7 ;  /* 0x0000000700067c82 */ /* 0x000fc40008000000 */
[----:B------:R-:W-:Y:S01]  /*16f0*/  UMOV UR4, UR5 ;  /* 0x0000000500047c82 */ /* 0x000fe20008000000 */
[----:B------:R-:W-:Y:S02]  /*1700*/  USHF.R.U32.HI UR9, URZ, UR9, UR6 ;  /* 0x00000009ff097299 */ /* 0x000fe40008011606 */
[----:B----4-:R-:W-:Y:S02]  /*1710*/  USHF.R.U32.HI UR4, URZ, UR14, UR4 ;  /* 0x0000000eff047299 */ /* 0x010fe40008011604 */
[----:B------:R-:W-:Y:S02]  /*1720*/  USEL UR5, UR20, UR9, !UP1 ;  /* 0x0000000914057287 */ /* 0x000fe4000c800000 */
[----:B------:R-:W-:-:S04]  /*1730*/  USEL UR4, UR12, UR4, !UP0 ;  /* 0x000000040c047287 */ /* 0x000fc8000c000000 */
[----:B------:R-:W-:Y:S02]  /*1740*/  UIADD3 UR6, UPT, UPT, UR5, -UR4, URZ ;  /* 0x8000000405067290 */ /* 0x000fe4000fffe0ff */
[----:B------:R-:W-:Y:S02]  /*1750*/  UIADD3 UR4, UPT, UPT, -UR5, UR4, URZ ;  /* 0x0000000405047290 */ /* 0x000fe4000fffe1ff */
[----:B------:R-:W-:Y:S02]  /*1760*/  UIMAD UR12, UR6, UR10, UR12 ;  /* 0x0000000a060c72a4 */ /* 0x000fe4000f8e020c */
[----:B------:R-:W-:-:S12]  /*1770*/  UIMAD UR20, UR4, UR13, UR20 ;  /* 0x0000000d041472a4 */ /* 0x000fd8000f8e0214 */
.L_x_19:
[----:B------:R-:W-:Y:S05]  /*1780*/  BRA.U !UP2, `(.L_x_20) ;  /* 0x000000010a0c7547 */ /* 0x000fea000b800000 */
[----:B------:R-:W-:Y:S01]  /*1790*/  UCGABAR_WAIT ;  /* 0x0000000000007dc7 */ /* 0x000fe20008000000 */
[----:B------:R-:W-:Y:S01]  /*17a0*/  CCTL.IVALL ;  /* 0x00000000ff00798f */ /* 0x000fe20002000000 */
[----:B------:R-:W-:Y:S05]  /*17b0*/  BRA `(.L_x_21) ;  /* 0x0000000000047947 */ /* 0x000fea0003800000 */
.L_x_20:
[----:B------:R-:W-:Y:S06]  /*17c0*/  BAR.SYNC.DEFER_BLOCKING 0x0 ;  /* 0x0000000000007b1d */ /* 0x000fec0000010000 */
.L_x_21:
[----:B------:R-:W-:Y:S05]  /*17d0*/  BRA.U UP3, `(.L_x_22) ;  /* 0x0000001503b87547 */ /* 0x000fea000b800000 */
[----:B------:R-:W2:Y:S01]  /*17e0*/  LDCU UR6, c[0x0][0x38c] ;  /* 0x00007180ff0677ac */ /* 0x000ea20008000800 */
[----:B------:R-:W3:Y:S01]  /*17f0*/  LDC R8, c[0x0][0x370] ;  /* 0x0000dc00ff087b82 */ /* 0x000ee20000000800 */
[----:B------:R-:W-:Y:S01]  /*1800*/  PLOP3.LUT P1, PT, PT, PT, UP5, 0x80, 0x8 ;  /* 0x000000000008781c */ /* 0x000fe20003f2f058 */
[----:B------:R-:W-:Y:S01]  /*1810*/  IMAD.MOV.U32 R15, RZ, RZ, 0x1 ;  /* 0x00000001ff0f7424 */ /* 0x000fe200078e00ff */
[----:B------:R-:W-:Y:S01]  /*1820*/  ISETP.EQ.OR P4, PT, R2, RZ, P5 ;  /* 0x000000ff0200720c */ /* 0x000fe20002f82670 */
[----:B------:R-:W-:Y:S01]  /*1830*/  IMAD.MOV.U32 R14, RZ, RZ, RZ ;  /* 0x000000ffff0e7224 */ /* 0x000fe200078e00ff */
[----:B------:R-:W-:Y:S02]  /*1840*/  PLOP3.LUT P1, PT, P1, PT, PT, 0x8, 0x80 ;  /* 0x000000000080781c */ /* 0x000fe40000f2e170 */
[----:B------:R-:W-:Y:S01]  /*1850*/  CS2R R12, SRZ ;  /* 0x00000000000c7805 */ /* 0x000fe2000001ff00 */
[----:B------:R-:W-:Y:S01]  /*1860*/  IMAD.MOV.U32 R11, RZ, RZ, 0x1 ;  /* 0x00000001ff0b7424 */ /* 0x000fe200078e00ff */
[----:B------:R-:W4:Y:S01]  /*1870*/  LDC R0, c[0x0][0x374] ;  /* 0x0000dd00ff007b82 */ /* 0x000f220000000800 */
[----:B------:R-:W1:Y:S01]  /*1880*/  LDCU.64 UR54, c[0x0][0x348] ;  /* 0x00006900ff3677ac */ /* 0x000e620008000a00 */
[----:B------:R-:W-:Y:S01]  /*1890*/  UMOV UR29, URZ ;  /* 0x000000ff001d7c82 */ /* 0x000fe20008000000 */
[----:B--2---:R-:W-:-:S02]  /*18a0*/  UIADD3 UR5, UPT, UPT, UR6, 0xff, URZ ;  /* 0x000000ff06057890 */ /* 0x004fc4000fffe0ff */
[----:B------:R-:W-:Y:S02]  /*18b0*/  UIADD3 UR68, UPT, UPT, UR6, 0x1fe, URZ ;  /* 0x000001fe06447890 */ /* 0x000fe4000fffe0ff */
[----:B------:R-:W-:-:S04]  /*18c0*/  USHF.R.S32.HI UR4, URZ, 0x1f, UR5 ;  /* 0x0000001fff047899 */ /* 0x000fc80008011405 */
[----:B------:R-:W-:Y:S02]  /*18d0*/  ULEA.HI UR4, UR4, UR5, URZ, 0x8 ;  /* 0x0000000504047291 */ /* 0x000fe4000f8f40ff */
[----:B------:R-:W-:Y:S02]  /*18e0*/  UIADD3 UR5, UPT, UPT, UR6, -0x1, URZ ;  /* 0xffffffff06057890 */ /* 0x000fe4000fffe0ff */
[----:B------:R-:W-:Y:S02]  /*18f0*/  USHF.R.S32.HI UR65, URZ, 0x8, UR4 ;  /* 0x00000008ff417899 */ /* 0x000fe40008011404 */
[----:B------:R-:W-:Y:S02]  /*1900*/  UISETP.GE.U32.AND UP1, UPT, UR5, -0x1ff, UPT ;  /* 0xfffffe010500788c */ /* 0x000fe4000bf26070 */
[----:B------:R-:W-:-:S04]  /*1910*/  UISETP.LT.U32.AND UP0, UPT, UR65, 0x3, UPT ;  /* 0x000000034100788c */ /* 0x000fc8000bf01070 */
[----:B------:R-:W-:Y:S02]  /*1920*/  USEL UR64, UR65, 0x3, UP0 ;  /* 0x0000000341407887 */ /* 0x000fe40008000000 */
[----:B------:R-:W-:Y:S02]  /*1930*/  UISETP.NE.AND UP0, UPT, UR21, URZ, UPT ;  /* 0x000000ff1500728c */ /* 0x000fe4000bf05270 */
[----:B------:R-:W-:Y:S02]  /*1940*/  UIADD3 UR47, UPT, UPT, UR64, -0x1, URZ ;  /* 0xffffffff402f7890 */ /* 0x000fe4000fffe0ff */
[----:B------:R-:W-:Y:S02]  /*1950*/  @UP1 UIADD3 UR47, UPT, UPT, UR64, URZ, URZ ;  /* 0x000000ff402f1290 */ /* 0x000fe4000fffe0ff */
[----:B------:R-:W-:Y:S02]  /*1960*/  USEL UR58, UR58, 0x2, UP0 ;  /* 0x000000023a3a7887 */ /* 0x000fe40008000000 */
[----:B------:R-:W-:-:S02]  /*1970*/  UIADD3 UR66, UPT, UPT, UR65, -UR64, URZ ;  /* 0x8000004041427290 */ /* 0x000fc4000fffe0ff */
[----:B-1-3--:R-:W-:-:S12]  /*1980*/  UIADD3 UR47, UPT, UPT, UR47, 0x1, URZ ;  /* 0x000000012f2f7890 */ /* 0x00afd8000fffe0ff */
.L_x_46:
[----:B------:R-:W-:Y:S01]  /*1990*/  UISETP.NE.AND UP0, UPT, UR63, URZ, UPT ;  /* 0x000000ff3f00728c */ /* 0x000fe2000bf05270 */
[----:B------:R-:W1:Y:S08]  /*19a0*/  S2UR UR63, SR_CgaCtaId ;  /* 0x00000000003f79c3 */ /* 0x000e700000008800 */
[----:B------:R-:W-:Y:S05]  /*19b0*/  BRA.U UP0, `(.L_x_23) ;  /* 0x0000000100347547 */ /* 0x000fea000b800000 */
[----:B------:R-:W2:Y:S01]  /*19c0*/  S2R R2, SR_CgaCtaId ;  /* 0x0000000000027919 */ /* 0x000ea20000008800 */
[----:B------:R-:W-:-:S04]  /*19d0*/  MOV R3, 0x400 ;  /* 0x0000040000037802 */ /* 0x000fc80000000f00 */
[----:B--2---:R-:W-:Y:S02]  /*19e0*/  LEA R2, R2, R3, 0x18 ;  /* 0x0000000302027211 */ /* 0x004fe400078ec0ff */
[----:B------:R-:W-:-:S03]  /*19f0*/  SHF.L.U32 R3, R11, 0x1f, RZ ;  /* 0x0000001f0b037819 */ /* 0x000fc600000006ff */
[----:B------:R-:W-:-:S04]  /*1a00*/  IMAD R2, R12, 0x8, R2 ;  /* 0x000000080c027824 */ /* 0x000fc800078e0202 */
[----:B------:R-:W2:Y:S02]  /*1a10*/  SYNCS.PHASECHK.TRANS64.TRYWAIT P0, [R2+URZ+0xd0], R3 ;  /* 0x0000d003020075a7 */ /* 0x000ea400080011ff */
[----:B--2---:R-:W-:Y:S05]  /*1a20*/  @!P0 BRA `(.L_x_24) ;  /* 0x000000d000688947 */ /* 0x004fea0003800000 */
.L_x_191:
[----:B------:R-:W-:Y:S01]  /*1a30*/  VIADD R12, R12, 0x1 ;  /* 0x000000010c0c7836 */ /* 0x000fe20000000000 */
[----:B------:R2:W-:Y:S04]  /*1a40*/  SYNCS.ARRIVE.TRANS64.A1T0 RZ, [R2+URZ+0xc0], RZ ;  /* 0x0000c0ff02ff79a7 */ /* 0x0005e800081000ff */
[----:B------:R-:W-:-:S04]  /*1a50*/  ISETP.NE.AND P0, PT, R12, 0x2, PT ;  /* 0x000000020c00780c */ /* 0x000fc80003f05270 */
[----:B------:R-:W-:Y:S02]  /*1a60*/  SEL R12, R12, RZ, P0 ;  /* 0x000000ff0c0c7207 */ /* 0x000fe40000000000 */
[----:B--2---:R-:W-:-:S04]  /*1a70*/  SEL R2, RZ, 0x1, P0 ;  /* 0x00000001ff027807 */ /* 0x004fc80000000000 */
[----:B------:R-:W-:-:S07]  /*1a80*/  LOP3.LUT R11, R11, R2, RZ, 0x3c, !PT ;  /* 0x000000020b0b7212 */ /* 0x000fce00078e3cff */
.L_x_23:
[----:B------:R-:W-:Y:S01]  /*1a90*/  UMOV UR7, 0x400 ;  /* 0x0000040000077882 */ /* 0x000fe20000000000 */
[----:B------:R-:W-:Y:S01]  /*1aa0*/  SHF.L.U32 R2, R15, 0x1f, RZ ;  /* 0x0000001f0f027819 */ /* 0x000fe200000006ff */
[----:B-1----:R-:W-:Y:S02]  /*1ab0*/  ULEA UR7, UR63, UR7, 0x18 ;  /* 0x000000073f077291 */ /* 0x002fe4000f8ec0ff */
[----:B------:R-:W-:Y:S02]  /*1ac0*/  UISETP.GE.U32.AND UP0, UPT, UR68, 0x1ff, UPT ;  /* 0x000001ff4400788c */ /* 0x000fe4000bf06070 */
[----:B------:R-:W-:Y:S02]  /*1ad0*/  ULEA UR4, UR29, UR7, 0x3 ;  /* 0x000000071d047291 */ /* 0x000fe4000f8e18ff */
[----:B------:R-:W-:Y:S02]  /*1ae0*/  ULEA UR51, UR20, UR53, 0x1 ;  /* 0x0000003514337291 */ /* 0x000fe4000f8e08ff */
[----:B------:R-:W-:-:S02]  /*1af0*/  ULEA UR35, UR12, UR67, 0x1 ;  /* 0x000000430c237291 */ /* 0x000fc4000f8e08ff */
[----:B------:R-:W-:Y:S02]  /*1b00*/  USHF.L.U32 UR51, UR51, 0x6, URZ ;  /* 0x0000000633337899 */ /* 0x000fe400080006ff */
[----:B------:R-:W-:Y:S01]  /*1b10*/  USHF.L.U32 UR35, UR35, 0x6, URZ ;  /* 0x0000000623237899 */ /* 0x000fe200080006ff */
[----:B------:R1:W2:Y:S01]  /*1b20*/  SYNCS.PHASECHK.TRANS64.TRYWAIT P2, [UR4+0x18], R2 ;  /* 0x00001802ff0075a7 */ /* 0x0002a20008041104 */
[----:B------:R-:W-:Y:S01]  /*1b30*/  UMOV UR15, URZ ;  /* 0x000000ff000f7c82 */ /* 0x000fe20008000000 */
[----:B------:R-:W-:Y:S09]  /*1b40*/  BRA.U !UP0, `(.L_x_25) ;  /* 0x0000000508607547 */ /* 0x000ff2000b800000 */
[----:B------:R-:W-:Y:S01]  /*1b50*/  UMOV UR14, URZ ;  /* 0x000000ff000e7c82 */ /* 0x000fe20008000000 */
[----:B------:R-:W-:-:S05]  /*1b60*/  UMOV UR6, UR29 ;  /* 0x0000001d00067c82 */ /* 0x000fca0008000000 */
.L_x_33:
[----:B------:R-:W-:Y:S01]  /*1b70*/  ULEA UR49, UR6, UR7, 0x3 ;  /* 0x0000000706317291 */ /* 0x000fe2000f8e18ff */
[----:B--2---:R-:W-:Y:S01]  /*1b80*/  @!P5 MOV R3, 0x10800 ;  /* 0x000108000003d802 */ /* 0x004fe20000000f00 */
[----:B--23--:R-:W-:Y:S10]  /*1b90*/  @P2 BRA `(.L_x_26) ;  /* 0x00000000000c2947 */ /* 0x00cff40003800000 */
[----:B------:R-:W-:-:S04]  /*1ba0*/  SHF.L.U32 R4, R15, 0x1f, RZ ;  /* 0x0000001f0f047819 */ /* 0x000fc800000006ff */
[----:B------:R-:W2:Y:S02]  /*1bb0*/  SYNCS.PHASECHK.TRANS64.TRYWAIT P0, [UR49+0x18], R4 ;  /* 0x00001804ff0075a7 */ /* 0x000ea40008001131 */
[----:B--2---:R-:W-:Y:S05]  /*1bc0*/  @!P0 BRA `(.L_x_27) ;  /* 0x000000d000148947 */ /* 0x004fea0003800000 */
.L_x_26:
[----:B------:R2:W-:Y:S01]  /*1bd0*/  @!P5 SYNCS.ARRIVE.TRANS64 RZ, [UR49], R3 ;  /* 0x00000003ffffd9a7 */ /* 0x0005e20008000031 */
[----:B------:R-:W-:-:S04]  /*1be0*/  ULOP3.LUT UR4, UR58, 0x2, URZ, 0xfc, !UPT ;  /* 0x000000023a047892 */ /* 0x000fc8000f8efcff */
[----:B------:R-:W-:-:S09]  /*1bf0*/  UISETP.NE.AND UP0, UPT, UR4, 0x2, UPT ;  /* 0x000000020400788c */ /* 0x000fd2000bf05270 */
[----:B------:R-:W-:Y:S05]  /*1c00*/  BRA.U UP0, `(.L_x_28) ;  /* 0x0000000100047547 */ /* 0x000fea000b800000 */
[----:B------:R-:W-:Y:S05]  /*1c10*/  BPT.TRAP 0x1 ;  /* 0x000000040000795c */ /* 0x000fea0000300000 */
.L_x_28:
[----:B------:R-:W-:Y:S04]  /*1c20*/  BSSY.RECONVERGENT B0, `(.L_x_29) ;  /* 0x0000003000007945 */ /* 0x000fe80003800200 */
[----:B------:R-:W-:Y:S05]  /*1c30*/  @P4 BRA `(.L_x_30) ;  /* 0x0000000000044947 */ /* 0x000fea0003800000 */
[----:B------:R-:W-:Y:S05]  /*1c40*/  BPT.TRAP 0x1 ;  /* 0x000000040000795c */ /* 0x000fea0000300000 */
.L_x_30:
[----:B------:R-:W-:Y:S05]  /*1c50*/  BSYNC.RECONVERGENT B0 ;  /* 0x0000000000007941 */ /* 0x000fea0003800200 */
.L_x_29:
[----:B------:R-:W-:Y:S01]  /*1c60*/  UIADD3 UR4, UPT, UPT, UR6, 0x1, URZ ;  /* 0x0000000106047890 */ /* 0x000fe2000fffe0ff */
[----:B------:R-:W-:Y:S01]  /*1c70*/  BSSY.RECONVERGENT B0, `(.L_x_31) ;  /* 0x0000040000007945 */ /* 0x000fe20003800200 */
[----:B------:R-:W-:Y:S02]  /*1c80*/  ELECT P0, URZ, PT ;  /* 0x0000000000ff782f */ /* 0x000fe40003800000 */
[----:B------:R-:W-:-:S04]  /*1c90*/  UISETP.NE.AND UP0, UPT, UR4, 0x3, UPT ;  /* 0x000000030400788c */ /* 0x000fc8000bf05270 */
[----:B------:R-:W-:Y:S02]  /*1ca0*/  USEL UR5, URZ, 0x1, UP0 ;  /* 0x00000001ff057887 */ /* 0x000fe40008000000 */
[----:B------:R-:W-:-:S04]  /*1cb0*/  USEL UR29, UR4, URZ, UP0 ;  /* 0x000000ff041d7287 */ /* 0x000fc80008000000 */
[----:B------:R-:W-:Y:S01]  /*1cc0*/  ULEA UR4, UR29, UR7, 0x3 ;  /* 0x000000071d047291 */ /* 0x000fe2000f8e18ff */
[----:B------:R-:W-:-:S04]  /*1cd0*/  LOP3.LUT R15, R15, UR5, RZ, 0x3c, !PT ;  /* 0x000000050f0f7c12 */ /* 0x000fc8000f8e3cff */
[----:B-1----:R-:W-:-:S04]  /*1ce0*/  SHF.L.U32 R2, R15, 0x1f, RZ ;  /* 0x0000001f0f027819 */ /* 0x002fc800000006ff */
[----:B------:R1:W3:Y:S01]  /*1cf0*/  SYNCS.PHASECHK.TRANS64.TRYWAIT P2, [UR4+0x18], R2 ;  /* 0x00001802ff0075a7 */ /* 0x0002e20008041104 */
[----:B------:R-:W-:Y:S05]  /*1d00*/  @!P0 BRA `(.L_x_32) ;  /* 0x0000000000d88947 */ /* 0x000fea0003800000 */
[----:B------:R-:W-:Y:S02]  /*1d10*/  USHF.L.U32 UR9, UR6, 0xf, URZ ;  /* 0x0000000f06097899 */ /* 0x000fe400080006ff */
[----:B------:R-:W-:Y:S02]  /*1d20*/  UIADD3 UR4, UP3, UPT, UR54, 0x80, URZ ;  /* 0x0000008036047890 */ /* 0x000fe4000ff7e0ff */
[----:B------:R-:W-:Y:S02]  /*1d30*/  ULOP3.LUT UR40, UR9, UR61, URZ, 0xfc, !UPT ;  /* 0x0000003d09287292 */ /* 0x000fe4000f8efcff */
[----:B------:R-:W-:Y:S02]  /*1d40*/  USHF.L.U32 UR50, UR14, 0x8, URZ ;  /* 0x000000080e327899 */ /* 0x000fe400080006ff */
[----:B------:R-:W-:Y:S02]  /*1d50*/  UIADD3 UR40, UPT, UPT, UR7, UR40, URZ ;  /* 0x0000002807287290 */ /* 0x000fe4000fffe0ff */
[----:B------:R-:W-:-:S02]  /*1d60*/  UIADD3.X UR5, UPT, UPT, URZ, UR55, URZ, UP3, !UPT ;  /* 0x00000037ff057290 */ /* 0x000fc40009ffe4ff */
[----:B------:R-:W-:Y:S02]  /*1d70*/  UIADD3 UR48, UPT, UPT, UR40, 0x4300, URZ ;  /* 0x0000430028307890 */ /* 0x000fe4000fffe0ff */
[----:B------:R-:W-:Y:S02]  /*1d80*/  UPRMT UR15, URZ, 0x5410, UR46 ;  /* 0x00005410ff0f7896 */ /* 0x000fe4000800002e */
[----:B------:R-:W-:Y:S02]  /*1d90*/  UIADD3 UR42, UPT, UPT, UR50, 0x80, URZ ;  /* 0x00000080322a7890 */ /* 0x000fe4000fffe0ff */
[----:B------:R-:W-:Y:S02]  /*1da0*/  UIADD3 UR40, UPT, UPT, UR40, 0x8300, URZ ;  /* 0x0000830028287890 */ /* 0x000fe4000fffe0ff */
[----:B------:R-:W-:Y:S02]  /*1db0*/  ULOP3.LUT UR24, UR9, UR60, URZ, 0xfc, !UPT ;  /* 0x0000003c09187292 */ /* 0x000fe4000f8efcff */
[----:B------:R-:W-:Y:S01]  /*1dc0*/  USHF.L.U32 UR8, UR6, 0xa, URZ ;  /* 0x0000000a06087899 */ /* 0x000fe200080006ff */
[----:B------:R-:W-:Y:S01]  /*1dd0*/  UMOV UR56, 0x0 ;  /* 0x0000000000387882 */ /* 0x000fe20000000000 */
[----:B------:R-:W-:Y:S01]  /*1de0*/  UMOV UR57, 0x10000000 ;  /* 0x1000000000397882 */ /* 0x000fe20000000000 */
[----:B------:R-:W-:Y:S01]  /*1df0*/  UIADD3 UR22, UP2, UPT, UR54, 0x180, URZ ;  /* 0x0000018036167890 */ /* 0x000fe2000ff5e0ff */
[----:B------:R-:W-:Y:S01]  /*1e00*/  UTMALDG.3D.MULTICAST [UR48], [UR4], UR15, desc[UR56] ;  /* 0x00003830040073b4 */ /* 0x000fe2000801180f */
[----:B------:R-:W-:Y:S01]  /*1e10*/  UIADD3 UR24, UPT, UPT, UR7, UR24, URZ ;  /* 0x0000001807187290 */ /* 0x000fe2000fffe0ff */
[----:B------:R-:W-:Y:S01]  /*1e20*/  UMOV UR41, UR49 ;  /* 0x0000003100297c82 */ /* 0x000fe20008000000 */
[----:B------:R-:W-:Y:S01]  /*1e30*/  UMOV UR43, UR51 ;  /* 0x00000033002b7c82 */ /* 0x000fe20008000000 */
[----:B------:R-:W-:Y:S01]  /*1e40*/  UMOV UR44, UR52 ;  /* 0x00000034002c7c82 */ /* 0x000fe20008000000 */
[----:B------:R-:W-:-:S02]  /*1e50*/  USHF.L.U32 UR11, UR14, 0x1, URZ ;  /* 0x000000010e0b7899 */ /* 0x000fc400080006ff */
[----:B------:R-:W-:Y:S01]  /*1e60*/  UIADD3 UR38, UP1, UPT, UR54, 0x280, URZ ;  /* 0x0000028036267890 */ /* 0x000fe2000ff3e0ff */
[----:B------:R2:W-:Y:S01]  /*1e70*/  UTMALDG.3D.MULTICAST [UR40], [UR4], UR15, desc[UR56] ;  /* 0x00003828040073b4 */ /* 0x0005e2000801180f */
[----:B------:R-:W-:Y:S02]  /*1e80*/  ULOP3.LUT UR16, UR59, UR8, URZ, 0xfc, !UPT ;  /* 0x000000083b107292 */ /* 0x000fe4000f8efcff */
[----:B------:R-:W-:Y:S02]  /*1e90*/  UIADD3 UR30, UP0, UPT, UR54, 0x380, URZ ;  /* 0x00000380361e7890 */ /* 0x000fe4000ff1e0ff */
[----:B------:R-:W-:Y:S02]  /*1ea0*/  ULOP3.LUT UR8, UR8, UR37, URZ, 0xfc, !UPT ;  /* 0x0000002508087292 */ /* 0x000fe4000f8efcff */
[----:B------:R-:W-:Y:S02]  /*1eb0*/  UIADD3.X UR23, UPT, UPT, URZ, UR55, URZ, UP2, !UPT ;  /* 0x00000037ff177290 */ /* 0x000fe400097fe4ff */
[----:B------:R-:W-:-:S02]  /*1ec0*/  UIADD3 UR32, UPT, UPT, UR24, 0x1c300, URZ ;  /* 0x0001c30018207890 */ /* 0x000fc4000fffe0ff */
[----:B------:R-:W-:Y:S02]  /*1ed0*/  UIADD3 UR24, UPT, UPT, UR24, 0x20300, URZ ;  /* 0x0002030018187890 */ /* 0x000fe4000fffe0ff */
[----:B------:R-:W-:Y:S02]  /*1ee0*/  UIADD3.X UR39, UPT, UPT, URZ, UR55, URZ, UP1, !UPT ;  /* 0x00000037ff277290 */ /* 0x000fe40008ffe4ff */
[----:B------:R-:W-:Y:S02]  /*1ef0*/  ULOP3.LUT UR19, UR11, UR53, URZ, 0xfc, !UPT ;  /* 0x000000350b137292 */ /* 0x000fe4000f8efcff */
[----:B------:R-:W-:Y:S02]  /*1f00*/  UIADD3 UR16, UPT, UPT, UR7, 0x34300, UR16 ;  /* 0x0003430007107890 */ /* 0x000fe4000fffe010 */
[----:B------:R-:W-:Y:S02]  /*1f10*/  ULEA.HI UR11, UR37, UR11, URZ, 0x17 ;  /* 0x0000000b250b7291 */ /* 0x000fe4000f8fb8ff */
[----:B------:R-:W-:-:S02]  /*1f20*/  UIADD3 UR8, UPT, UPT, UR7, 0x34f00, UR8 ;  /* 0x00034f0007087890 */ /* 0x000fc4000fffe008 */
[----:B------:R-:W-:Y:S01]  /*1f30*/  UIADD3.X UR31, UPT, UPT, URZ, UR55, URZ, UP0, !UPT ;  /* 0x00000037ff1f7290 */ /* 0x000fe200087fe4ff */
[----:B------:R-:W-:Y:S01]  /*1f40*/  UMOV UR33, UR49 ;  /* 0x0000003100217c82 */ /* 0x000fe20008000000 */
[----:B------:R-:W-:Y:S01]  /*1f50*/  UMOV UR36, UR52 ;  /* 0x0000003400247c82 */ /* 0x000fe20008000000 */
[----:B------:R-:W-:Y:S01]  /*1f60*/  UMOV UR34, UR50 ;  /* 0x0000003200227c82 */ /* 0x000fe20008000000 */
[----:B------:R-:W-:Y:S01]  /*1f70*/  UMOV UR25, UR49 ;  /* 0x0000003100197c82 */ /* 0x000fe20008000000 */
[----:B------:R-:W-:Y:S01]  /*1f80*/  UMOV UR27, UR35 ;  /* 0x00000023001b7c82 */ /* 0x000fe20008000000 */
[----:B------:R-:W-:Y:S01]  /*1f90*/  UMOV UR28, UR52 ;  /* 0x00000034001c7c82 */ /* 0x000fe20008000000 */
[----:B------:R-:W-:Y:S01]  /*1fa0*/  UMOV UR18, URZ ;  /* 0x000000ff00127c82 */ /* 0x000fe20008000000 */
[----:B------:R-:W-:Y:S01]  /*1fb0*/  UMOV UR26, UR42 ;  /* 0x0000002a001a7c82 */ /* 0x000fe20008000000 */
[----:B------:R-:W-:Y:S01]  /*1fc0*/  UMOV UR17, UR49 ;  /* 0x0000003100117c82 */ /* 0x000fe20008000000 */
[----:B------:R-:W-:Y:S01]  /*1fd0*/  UMOV UR21, UR52 ;  /* 0x0000003400157c82 */ /* 0x000fe20008000000 */
[----:B------:R-:W-:Y:S01]  /*1fe0*/  UMOV UR9, UR49 ;  /* 0x0000003100097c82 */ /* 0x000fe20008000000 */
[----:B------:R-:W-:Y:S01]  /*1ff0*/  UMOV UR13, UR52 ;  /* 0x00000034000d7c82 */ /* 0x000fe20008000000 */
[----:B------:R-:W-:Y:S01]  /*2000*/  UMOV UR10, UR18 ;  /* 0x00000012000a7c82 */ /* 0x000fe20008000000 */
[----:B--2---:R-:W-:-:S09]  /*2010*/  UPRMT UR4, URZ, 0x5410, UR45 ;  /* 0x00005410ff047896 */ /* 0x004fd2000800002d */
[----:B------:R2:W-:Y:S01]  /*2020*/  UTMALDG.3D.MULTICAST [UR32], [UR22], UR4, desc[UR56] ;  /* 0x00003820160073b4 */ /* 0x0005e20008011804 */
[----:B------:R2:W-:Y:S01]  /*2030*/  UTMALDG.3D.MULTICAST [UR24], [UR22], UR4, desc[UR56] ;  /* 0x00003818160073b4 */ /* 0x0005e20008011804 */
[----:B------:R2:W-:Y:S01]  /*2040*/  UTMALDG.4D.MULTICAST [UR16], [UR38], UR15, desc[UR56] ;  /* 0x00003810260073b4 */ /* 0x0005e2000801980f */
[----:B------:R2:W-:Y:S02]  /*2050*/  UTMALDG.4D.MULTICAST [UR8], [UR30], UR4, desc[UR56] ;  /* 0x000038081e0073b4 */ /* 0x0005e40008019804 */
[----:B--2---:R-:W-:Y:S01]  /*2060*/  NOP ;  /* 0x0000000000007918 */ /* 0x004fe20000000000 */
.L_x_32:
[----:B------:R-:W-:Y:S05]  /*2070*/  BSYNC.RECONVERGENT B0 ;  /* 0x0000000000007941 */ /* 0x000fea0003800200 */
.L_x_31:
[----:B------:R-:W-:Y:S01]  /*2080*/  UIADD3 UR14, UPT, UPT, UR14, 0x1, URZ ;  /* 0x000000010e0e7890 */ /* 0x000fe2000fffe0ff */
[----:B------:R-:W-:Y:S01]  /*2090*/  UMOV UR6, UR29 ;  /* 0x0000001d00067c82 */ /* 0x000fe20008000000 */
[----:B------:R-:W-:Y:S02]  /*20a0*/  UMOV UR15, UR47 ;  /* 0x0000002f000f7c82 */ /* 0x000fe40008000000 */
[----:B------:R-:W-:-:S09]  /*20b0*/  UISETP.NE.AND UP0, UPT, UR14, UR47, UPT ;  /* 0x0000002f0e00728c */ /* 0x000fd2000bf05270 */
[----:B------:R-:W-:Y:S05]  /*20c0*/  BRA.U UP0, `(.L_x_33) ;  /* 0xfffffff900a87547 */ /* 0x000fea000b83ffff */
.L_x_25:
[----:B------:R-:W-:Y:S01]  /*20d0*/  ULEA UR4, UR29, UR7, 0x3 ;  /* 0x000000071d047291 */ /* 0x000fe2000f8e18ff */
[----:B-1----:R-:W-:Y:S01]  /*20e0*/  SHF.L.U32 R2, R15, 0x1f, RZ ;  /* 0x0000001f0f027819 */ /* 0x002fe200000006ff */
[----:B------:R-:W-:Y:S01]  /*20f0*/  @!P1 SYNCS.ARRIVE.TRANS64.A1T0 RZ, [UR7+0x78], RZ ;  /* 0x000078ffffff99a7 */ /* 0x000fe20008100007 */
[----:B------:R-:W-:-:S06]  /*2100*/  UISETP.GT.AND UP0, UPT, UR65, UR64, UPT ;  /* 0x000000404100728c */ /* 0x000fcc000bf04270 */
[----:B------:R1:W1:Y:S03]  /*2110*/  SYNCS.PHASECHK.TRANS64.TRYWAIT P1, [UR4+0x18], R2 ;  /* 0x00001802ff0075a7 */ /* 0x0002660008021104 */
[----:B------:R-:W-:Y:S05]  /*2120*/  BRA.U !UP0, `(.L_x_34) ;  /* 0x00000005085c7547 */ /* 0x000fea000b800000 */
[----:B------:R-:W-:Y:S01]  /*2130*/  UIADD3 UR62, UPT, UPT, UR66, UR15, URZ ;  /* 0x0000000f423e7290 */ /* 0x000fe2000fffe0ff */
[----:B------:R-:W-:-:S11]  /*2140*/  UMOV UR6, UR29 ;  /* 0x0000001d00067c82 */ /* 0x000fd60008000000 */
.L_x_42:
[----:B------:R-:W-:Y:S01]  /*2150*/  ULEA UR49, UR6, UR7, 0x3 ;  /* 0x0000000706317291 */ /* 0x000fe2000f8e18ff */
[----:B--2---:R-:W-:Y:S01]  /*2160*/  @!P5 MOV R3, 0x10800 ;  /* 0x000108000003d802 */ /* 0x004fe20000000f00 */
[----:B-1----:R-:W-:Y:S10]  /*2170*/  @P1 BRA `(.L_x_35) ;  /* 0x00000000000c1947 */ /* 0x002ff40003800000 */
[----:B------:R-:W-:-:S04]  /*2180*/  SHF.L.U32 R4, R15, 0x1f, RZ ;  /* 0x0000001f0f047819 */ /* 0x000fc800000006ff */
[----:B------:R-:W1:Y:S02]  /*2190*/  SYNCS.PHASECHK.TRANS64.TRYWAIT P0, [UR49+0x18], R4 ;  /* 0x00001804ff0075a7 */ /* 0x000e640008001131 */
[----:B-1----:R-:W-:Y:S05]  /*21a0*/  @!P0 BRA `(.L_x_36) ;  /* 0x000000c800b48947 */ /* 0x002fea0003800000 */
.L_x_35:
[----:B------:R2:W-:Y:S01]  /*21b0*/  @!P5 SYNCS.ARRIVE.TRANS64 RZ, [UR49], R3 ;  /* 0x00000003ffffd9a7 */ /* 0x0005e20008000031 */
[----:B------:R-:W-:-:S04]  /*21c0*/  ULOP3.LUT UR4, UR58, 0x2, URZ, 0xfc, !UPT ;  /* 0x000000023a047892 */ /* 0x000fc8000f8efcff */
[----:B------:R-:W-:-:S09]  /*21d0*/  UISETP.NE.AND UP0, UPT, UR4, 0x2, UPT ;  /* 0x000000020400788c */ /* 0x000fd2000bf05270 */
[----:B------:R-:W-:Y:S05]  /*21e0*/  BRA.U UP0, `(.L_x_37) ;  /* 0x0000000100047547 */ /* 0x000fea000b800000 */
[----:B------:R-:W-:Y:S05]  /*21f0*/  BPT.TRAP 0x1 ;  /* 0x000000040000795c */ /* 0x000fea0000300000 */
.L_x_37:
[----:B------:R-:W-:Y:S04]  /*2200*/  BSSY.RECONVERGENT B0, `(.L_x_38) ;  /* 0x0000003000007945 */ /* 0x000fe80003800200 */
[----:B------:R-:W-:Y:S05]  /*2210*/  @P4 BRA `(.L_x_39) ;  /* 0x0000000000044947 */ /* 0x000fea0003800000 */
[----:B------:R-:W-:Y:S05]  /*2220*/  BPT.TRAP 0x1 ;  /* 0x000000040000795c */ /* 0x000fea0000300000 */
.L_x_39:
[----:B------:R-:W-:Y:S05]  /*2230*/  BSYNC.RECONVERGENT B0 ;  /* 0x0000000000007941 */ /* 0x000fea0003800200 */
.L_x_38:
        /* <DEDUP_REMOVED lines=9> */
[----:B------:R1:W1:Y:S01]  /*22d0*/  SYNCS.PHASECHK.TRANS64.TRYWAIT P1, [UR4+0x18], R2 ;  /* 0x00001802ff0075a7 */ /* 0x0002620008021104 */
[----:B------:R-:W-:Y:S05]  /*22e0*/  @!P0 BRA `(.L_x_41) ;  /* 0x0000000000d88947 */ /* 0x000fea0003800000 */
[----:B------:R-:W-:Y:S02]  /*22f0*/  USHF.L.U32 UR10, UR6, 0xf, URZ ;  /* 0x0000000f060a7899 */ /* 0x000fe400080006ff */
[----:B------:R-:W-:Y:S02]  /*2300*/  UIADD3 UR4, UP3, UPT, UR54, 0x80, URZ ;  /* 0x0000008036047890 */ /* 0x000fe4000ff7e0ff */
[----:B------:R-:W-:Y:S02]  /*2310*/  ULOP3.LUT UR40, UR10, UR61, URZ, 0xfc, !UPT ;  /* 0x0000003d0a287292 */ /* 0x000fe4000f8efcff */
[----:B------:R-:W-:Y:S02]  /*2320*/  ULOP3.LUT UR24, UR10, UR60, URZ, 0xfc, !UPT ;  /* 0x0000003c0a187292 */ /* 0x000fe4000f8efcff */
[----:B------:R-:W-:Y:S02]  /*2330*/  USHF.L.U32 UR8, UR6, 0xa, URZ ;  /* 0x0000000a06087899 */ /* 0x000fe400080006ff */
[----:B------:R-:W-:-:S02]  /*2340*/  UIADD3 UR40, UPT, UPT, UR7, UR40, URZ ;  /* 0x0000002807287290 */ /* 0x000fc4000fffe0ff */
[----:B------:R-:W-:Y:S02]  /*2350*/  USHF.L.U32 UR50, UR15, 0x8, URZ ;  /* 0x000000080f327899 */ /* 0x000fe400080006ff */
[----:B------:R-:W-:Y:S02]  /*2360*/  UIADD3 UR22, UP2, UPT, UR54, 0x180, URZ ;  /* 0x0000018036167890 */ /* 0x000fe4000ff5e0ff */
[----:B------:R-:W-:Y:S02]  /*2370*/  UIADD3 UR24, UPT, UPT, UR7, UR24, URZ ;  /* 0x0000001807187290 */ /* 0x000fe4000fffe0ff */
[----:B------:R-:W-:Y:S02]  /*2380*/  USHF.L.U32 UR11, UR15, 0x1, URZ ;  /* 0x000000010f0b7899 */ /* 0x000fe400080006ff */
[----:B------:R-:W-:Y:S02]  /*2390*/  UIADD3 UR30, UP1, UPT, UR54, 0x280, URZ ;  /* 0x00000280361e7890 */ /* 0x000fe4000ff3e0ff */
[----:B------:R-:W-:-:S02]  /*23a0*/  UIADD3.X UR5, UPT, UPT, URZ, UR55, URZ, UP3, !UPT ;  /* 0x00000037ff057290 */ /* 0x000fc40009ffe4ff */
[----:B------:R-:W-:Y:S02]  /*23b0*/  ULOP3.LUT UR16, UR59, UR8, URZ, 0xfc, !UPT ;  /* 0x000000083b107292 */ /* 0x000fe4000f8efcff */
[----:B------:R-:W-:Y:S02]  /*23c0*/  UIADD3 UR48, UPT, UPT, UR40, 0x4300, URZ ;  /* 0x0000430028307890 */ /* 0x000fe4000fffe0ff */
[----:B------:R-:W-:Y:S02]  /*23d0*/  UPRMT UR10, URZ, 0x5410, UR46 ;  /* 0x00005410ff0a7896 */ /* 0x000fe4000800002e */
[----:B------:R-:W-:Y:S02]  /*23e0*/  UIADD3 UR42, UPT, UPT, UR50, 0x80, URZ ;  /* 0x00000080322a7890 */ /* 0x000fe4000fffe0ff */
[----:B------:R-:W-:Y:S02]  /*23f0*/  UIADD3 UR40, UPT, UPT, UR40, 0x8300, URZ ;  /* 0x0000830028287890 */ /* 0x000fe4000fffe0ff */
[----:B------:R-:W-:-:S02]  /*2400*/  UIADD3.X UR23, UPT, UPT, URZ, UR55, URZ, UP2, !UPT ;  /* 0x00000037ff177290 */ /* 0x000fc400097fe4ff */
[----:B------:R-:W-:Y:S02]  /*2410*/  UIADD3 UR32, UPT, UPT, UR24, 0x1c300, URZ ;  /* 0x0001c30018207890 */ /* 0x000fe4000fffe0ff */
[----:B------:R-:W-:Y:S02]  /*2420*/  UPRMT UR14, URZ, 0x5410, UR45 ;  /* 0x00005410ff0e7896 */ /* 0x000fe4000800002d */
[----:B------:R-:W-:Y:S02]  /*2430*/  UIADD3 UR38, UP0, UPT, UR54, 0x380, URZ ;  /* 0x0000038036267890 */ /* 0x000fe4000ff1e0ff */
[----:B------:R-:W-:Y:S02]  /*2440*/  ULOP3.LUT UR8, UR8, UR37, URZ, 0xfc, !UPT ;  /* 0x0000002508087292 */ /* 0x000fe4000f8efcff */
[----:B------:R-:W-:Y:S02]  /*2450*/  UIADD3 UR24, UPT, UPT, UR24, 0x20300, URZ ;  /* 0x0002030018187890 */ /* 0x000fe4000fffe0ff */
[----:B------:R-:W-:-:S02]  /*2460*/  UIADD3.X UR31, UPT, UPT, URZ, UR55, URZ, UP1, !UPT ;  /* 0x00000037ff1f7290 */ /* 0x000fc40008ffe4ff */
[----:B------:R-:W-:Y:S02]  /*2470*/  ULOP3.LUT UR19, UR11, UR53, URZ, 0xfc, !UPT ;  /* 0x000000350b137292 */ /* 0x000fe4000f8efcff */
[----:B------:R-:W-:Y:S01]  /*2480*/  UIADD3 UR16, UPT, UPT, UR7, 0x34300, UR16 ;  /* 0x0003430007107890 */ /* 0x000fe2000fffe010 */
[----:B------:R-:W-:Y:S01]  /*2490*/  UMOV UR56, 0x0 ;  /* 0x0000000000387882 */ /* 0x000fe20000000000 */
[----:B------:R-:W-:Y:S01]  /*24a0*/  UMOV UR57, 0x10000000 ;  /* 0x1000000000397882 */ /* 0x000fe20000000000 */
[----:B------:R-:W-:Y:S01]  /*24b0*/  ULEA.HI UR11, UR37, UR11, URZ, 0x17 ;  /* 0x0000000b250b7291 */ /* 0x000fe2000f8fb8ff */
[----:B------:R-:W-:Y:S01]  /*24c0*/  UTMALDG.3D.MULTICAST [UR48], [UR4], UR10, desc[UR56] ;  /* 0x00003830040073b4 */ /* 0x000fe2000801180a */
[----:B------:R-:W-:Y:S02]  /*24d0*/  UIADD3 UR8, UPT, UPT, UR7, 0x34f00, UR8 ;  /* 0x00034f0007087890 */ /* 0x000fe4000fffe008 */
[----:B------:R-:W-:Y:S01]  /*24e0*/  UIADD3.X UR39, UPT, UPT, URZ, UR55, URZ, UP0, !UPT ;  /* 0x00000037ff277290 */ /* 0x000fe200087fe4ff */
[----:B------:R-:W-:Y:S01]  /*24f0*/  UMOV UR41, UR49 ;  /* 0x0000003100297c82 */ /* 0x000fe20008000000 */
        /* <DEDUP_REMOVED lines=8> */
[----:B------:R-:W-:Y:S01]  /*2580*/  UTMALDG.3D.MULTICAST [UR40], [UR4], UR10, desc[UR56] ;  /* 0x00003828040073b4 */ /* 0x000fe2000801180a */
[----:B------:R-:W-:Y:S01]  /*2590*/  UMOV UR26, UR42 ;  /* 0x0000002a001a7c82 */ /* 0x000fe20008000000 */
[----:B------:R-:W-:Y:S01]  /*25a0*/  UMOV UR18, URZ ;  /* 0x000000ff00127c82 */ /* 0x000fe20008000000 */
[----:B------:R-:W-:Y:S01]  /*25b0*/  UMOV UR17, UR49 ;  /* 0x0000003100117c82 */ /* 0x000fe20008000000 */
[----:B------:R-:W-:Y:S01]  /*25c0*/  UMOV UR21, UR52 ;  /* 0x0000003400157c82 */ /* 0x000fe20008000000 */
[----:B------:R-:W-:Y:S01]  /*25d0*/  UMOV UR9, UR49 ;  /* 0x0000003100097c82 */ /* 0x000fe20008000000 */
[----:B------:R-:W-:Y:S01]  /*25e0*/  UMOV UR13, UR52 ;  /* 0x00000034000d7c82 */ /* 0x000fe20008000000 */
[----:B------:R-:W-:Y:S01]  /*25f0*/  UTMALDG.3D.MULTICAST [UR32], [UR22], UR14, desc[UR56] ;  /* 0x00003820160073b4 */ /* 0x000fe2000801180e */
[----:B------:R-:W-:Y:S01]  /*2600*/  UTMALDG.3D.MULTICAST [UR24], [UR22], UR14, desc[UR56] ;  /* 0x00003818160073b4 */ /* 0x000fe2000801180e */
[----:B------:R2:W-:Y:S02]  /*2610*/  UTMALDG.4D.MULTICAST [UR16], [UR30], UR10, desc[UR56] ;  /* 0x000038101e0073b4 */ /* 0x0005e4000801980a */
[----:B--2---:R-:W-:-:S02]  /*2620*/  UMOV UR10, UR18 ;  /* 0x00000012000a7c82 */ /* 0x004fc40008000000 */
[----:B------:R2:W-:Y:S02]  /*2630*/  UTMALDG.4D.MULTICAST [UR8], [UR38], UR14, desc[UR56] ;  /* 0x00003808260073b4 */ /* 0x0005e4000801980e */
[----:B--2---:R-:W-:Y:S01]  /*2640*/  NOP ;  /* 0x0000000000007918 */ /* 0x004fe20000000000 */
.L_x_41:
[----:B------:R-:W-:Y:S05]  /*2650*/  BSYNC.RECONVERGENT B0 ;  /* 0x0000000000007941 */ /* 0x000fea0003800200 */
.L_x_40:
[----:B------:R-:W-:Y:S01]  /*2660*/  UIADD3 UR15, UPT, UPT, UR15, 0x1, URZ ;  /* 0x000000010f0f7890 */ /* 0x000fe2000fffe0ff */
[----:B------:R-:W-:-:S03]  /*2670*/  UMOV UR6, UR29 ;  /* 0x0000001d00067c82 */ /* 0x000fc60008000000 */
[----:B------:R-:W-:-:S09]  /*2680*/  UISETP.NE.AND UP0, UPT, UR15, UR62, UPT ;  /* 0x0000003e0f00728c */ /* 0x000fd2000bf05270 */
[----:B------:R-:W-:Y:S05]  /*2690*/  BRA.U UP0, `(.L_x_42) ;  /* 0xfffffff900ac7547 */ /* 0x000fea000b83ffff */
.L_x_34:
[C---:B-1----:R-:W-:Y:S01]  /*26a0*/  LEA R2, R14.reuse, UR7, 0x3 ;  /* 0x000000070e027c11 */ /* 0x042fe2000f8e18ff */
[----:B------:R-:W-:Y:S01]  /*26b0*/  NOP ;  /* 0x0000000000007918 */ /* 0x000fe20000000000 */
[----:B--2---:R-:W-:Y:S02]  /*26c0*/  SHF.L.U32 R3, R13, 0x1f, RZ ;  /* 0x0000001f0d037819 */ /* 0x004fe400000006ff */
[----:B------:R-:W-:Y:S02]  /*26d0*/  LEA R4, R14, UR7, 0x4 ;  /* 0x000000070e047c11 */ /* 0x000fe4000f8e20ff */
[----:B------:R-:W1:Y:S02]  /*26e0*/  SYNCS.PHASECHK.TRANS64.TRYWAIT P0, [R2+URZ+0x80], R3 ;  /* 0x00008003020075a7 */ /* 0x000e6400080011ff */
[----:B-1----:R-:W-:Y:S05]  /*26f0*/  @!P0 BRA `(.L_x_43) ;  /* 0x000000c400788947 */ /* 0x002fea0003800000 */
.L_x_194:
[----:B------:R-:W3:Y:S01]  /*2700*/  LDS.128 R4, [R4+0xf0] ;  /* 0x0000f00004047984 */ /* 0x000ee20000000c00 */
[----:B------:R-:W-:Y:S01]  /*2710*/  ISETP.GE.AND P0, PT, R43, 0x1, PT ;  /* 0x000000012b00780c */ /* 0x000fe20003f06270 */
[----:B-1----:R-:W-:Y:S01]  /*2720*/  VIADD R2, R2, 0x90 ;  /* 0x0000009002027836 */ /* 0x002fe20000000000 */
[----:B------:R-:W-:Y:S01]  /*2730*/  @!PT LDS RZ, [RZ] ;  /* 0x00000000fffff984 */ /* 0x000fe20000000800 */
[----:B------:R-:W-:Y:S01]  /*2740*/  @!PT LDS RZ, [RZ] ;  /* 0x00000000fffff984 */ /* 0x000fe20000000800 */
[----:B------:R-:W-:Y:S01]  /*2750*/  @!PT LDS RZ, [RZ] ;  /* 0x00000000fffff984 */ /* 0x000fe20000000800 */
[----:B------:R-:W-:Y:S01]  /*2760*/  @!PT LDS RZ, [RZ] ;  /* 0x00000000fffff984 */ /* 0x000fe20000000800 */
[----:B------:R1:W-:Y:S06]  /*2770*/  MEMBAR.ALL.CTA ;  /* 0x0000000000007992 */ /* 0x0003ec0000008000 */
[----:B-1----:R-:W1:Y:S01]  /*2780*/  FENCE.VIEW.ASYNC.S ;  /* 0x00000000000073c6 */ /* 0x002e620000000000 */
[----:B------:R-:W-:-:S04]  /*2790*/  PRMT R2, RZ, 0x654, R2 ;  /* 0x00000654ff027816 */ /* 0x000fc80000000002 */
[----:B-1----:R1:W-:Y:S01]  /*27a0*/  SYNCS.ARRIVE.TRANS64.RED.A1T0 RZ, [R2+URZ], RZ ;  /* 0x000000ff02ff79a7 */ /* 0x0023e200081004ff */
[----:B---3--:R-:W-:-:S13]  /*27b0*/  LOP3.LUT P2, RZ, R6, 0x1, RZ, 0xc0, !PT ;  /* 0x0000000106ff7812 */ /* 0x008fda000784c0ff */
[----:B------:R-:W-:Y:S01]  /*27c0*/  @P2 SHF.R.U32.HI R3, RZ, 0x10, R5 ;  /* 0x00000010ff032819 */ /* 0x000fe20000011605 */
[----:B------:R-:W-:Y:S01]  /*27d0*/  VOTEU.ANY UP0, P2 ;  /* 0x0000000000ff7886 */ /* 0x000fe20001000100 */
[----:B------:R-:W-:Y:S02]  /*27e0*/  @P2 MOV R10, R4 ;  /* 0x00000004000a2202 */ /* 0x000fe40000000f00 */
[----:B------:R-:W-:Y:S02]  /*27f0*/  @P2 R2UR.BROADCAST UR4, R3 ;  /* 0x00000000030422ca */ /* 0x000fe400008e0000 */
[----:B------:R-:W-:-:S11]  /*2800*/  @P2 LOP3.LUT R9, R5, 0xffff, RZ, 0xc0, !PT ;  /* 0x0000ffff05092812 */ /* 0x000fd600078ec0ff */
[----:B------:R-:W-:Y:S01]  /*2810*/  @UP0 UMOV UR52, UR4 ;  /* 0x0000000400340c82 */ /* 0x000fe20008000000 */
[----:B-1----:R-:W-:Y:S05]  /*2820*/  @!P0 BRA `(.L_x_44) ;  /* 0x0000000000b88947 */ /* 0x002fea0003800000 */
[----:B------:R-:W4:Y:S01]  /*2830*/  LDC.64 R4, c[0x0][0xf18] ;  /* 0x0003c600ff047b82 */ /* 0x000f220000000a00 */
[----:B------:R-:W-:-:S07]  /*2840*/  ISETP.NE.AND P3, PT, R43, 0x1, PT ;  /* 0x000000012b00780c */ /* 0x000fce0003f65270 */
[----:B------:R-:W1:Y:S08]  /*2850*/  LDC.64 R6, c[0x0][0xf10] ;  /* 0x0003c400ff067b82 */ /* 0x000e700000000a00 */
[----:B------:R-:W2:Y:S08]  /*2860*/  LDC R16, c[0x0][0xf20] ;  /* 0x0003c800ff107b82 */ /* 0x000eb00000000800 */
[----:B------:R-:W3:Y:S01]  /*2870*/  LDC R17, c[0x0][0xf0c] ;  /* 0x0003c300ff117b82 */ /* 0x000ee20000000800 */
[----:B----4-:R-:W-:Y:S01]  /*2880*/  IMAD.HI.U32 R19, R0, R5, RZ ;  /* 0x0000000500137227 */ /* 0x010fe200078e00ff */
[----:B------:R-:W-:-:S03]  /*2890*/  ISETP.NE.AND P0, PT, R4, 0x1, PT ;  /* 0x000000010400780c */ /* 0x000fc60003f05270 */
[----:B------:R-:W-:-:S03]  /*28a0*/  IMAD.HI.U32 R5, R9, R5, RZ ;  /* 0x0000000509057227 */ /* 0x000fc600078e00ff */
[----:B------:R-:W4:Y:S01]  /*28b0*/  LDC.64 R2, c[0x0][0xf28] ;  /* 0x0003ca00ff027b82 */ /* 0x000f220000000a00 */
[----:B-1----:R-:W-:-:S04]  /*28c0*/  IMAD.HI.U32 R20, R8, R6, RZ ;  /* 0x0000000608147227 */ /* 0x002fc800078e00ff */
[----:B------:R-:W-:Y:S01]  /*28d0*/  IMAD.HI.U32 R21, R10, R6, RZ ;  /* 0x000000060a157227 */ /* 0x000fe200078e00ff */
[----:B------:R-:W-:Y:S02]  /*28e0*/  SHF.R.U32.HI R20, RZ, R7, R20 ;  /* 0x00000007ff147219 */ /* 0x000fe40000011614 */
[-C--:B--2---:R-:W-:Y:S02]  /*28f0*/  SHF.R.U32.HI R19, RZ, R16.reuse, R19 ;  /* 0x00000010ff137219 */ /* 0x084fe40000011613 */
[----:B------:R-:W-:Y:S02]  /*2900*/  SHF.R.U32.HI R5, RZ, R16, R5 ;  /* 0x00000010ff057219 */ /* 0x000fe40000011605 */
[----:B------:R-:W-:Y:S02]  /*2910*/  SEL R19, R0, R19, !P0 ;  /* 0x0000001300137207 */ /* 0x000fe40004000000 */
[----:B------:R-:W-:Y:S02]  /*2920*/  SHF.R.U32.HI R21, RZ, R7, R21 ;  /* 0x00000007ff157219 */ /* 0x000fe40000011615 */
[----:B---3--:R-:W-:-:S02]  /*2930*/  ISETP.NE.AND P1, PT, R17, 0x1, PT ;  /* 0x000000011100780c */ /* 0x008fc40003f25270 */
[----:B------:R-:W-:Y:S02]  /*2940*/  SEL R5, R9, R5, !P0 ;  /* 0x0000000509057207 */ /* 0x000fe40004000000 */
[----:B------:R-:W-:Y:S02]  /*2950*/  SEL R20, R8, R20, !P1 ;  /* 0x0000001408147207 */ /* 0x000fe40004800000 */
[----:B------:R-:W-:Y:S01]  /*2960*/  SEL R21, R10, R21, !P1 ;  /* 0x000000150a157207 */ /* 0x000fe20004800000 */
[----:B----4-:R-:W-:-:S04]  /*2970*/  IMAD.HI.U32 R18, R19, R2, RZ ;  /* 0x0000000213127227 */ /* 0x010fc800078e00ff */
[----:B------:R-:W-:Y:S01]  /*2980*/  IMAD.HI.U32 R6, R20, R2, RZ ;  /* 0x0000000214067227 */ /* 0x000fe200078e00ff */
[----:B------:R-:W-:-:S04]  /*2990*/  @P3 SHF.R.U32.HI R19, RZ, R3, R18 ;  /* 0x00000003ff133219 */ /* 0x000fc80000011612 */
[----:B------:R-:W-:Y:S01]  /*29a0*/  @P3 SHF.R.U32.HI R20, RZ, R3, R6 ;  /* 0x00000003ff143219 */ /* 0x000fe20000011606 */
[----:B------:R-:W-:-:S04]  /*29b0*/  IMAD R19, R43, R19, RZ ;  /* 0x000000132b137224 */ /* 0x000fc800078e02ff */
[----:B------:R-:W-:Y:S01]  /*29c0*/  IMAD R6, R43, R20, RZ ;  /* 0x000000142b067224 */ /* 0x000fe200078e02ff */
[----:B------:R-:W-:-:S04]  /*29d0*/  ISETP.GE.AND P0, PT, R5, R19, PT ;  /* 0x000000130500720c */ /* 0x000fc80003f06270 */
[----:B------:R-:W-:Y:S01]  /*29e0*/  ISETP.GE.OR P0, PT, R21, R6, P0 ;  /* 0x000000061500720c */ /* 0x000fe20000706670 */
[----:B------:R-:W-:-:S05]  /*29f0*/  IMAD.HI.U32 R6, R5, R2, RZ ;  /* 0x0000000205067227 */ /* 0x000fca00078e00ff */
[----:B------:R-:W-:-:S04]  /*2a00*/  SHF.R.U32.HI R6, RZ, R3, R6 ;  /* 0x00000003ff067219 */ /* 0x000fc80000011606 */
[----:B------:R-:W-:-:S03]  /*2a10*/  SEL R6, R5, R6, !P3 ;  /* 0x0000000605067207 */ /* 0x000fc60005800000 */
[----:B------:R-:W-:-:S04]  /*2a20*/  @!P0 IMAD.HI.U32 R7, R21, R2, RZ ;  /* 0x0000000215078227 */ /* 0x000fc800078e00ff */
[----:B------:R-:W-:Y:S01]  /*2a30*/  IMAD.MOV R2, RZ, RZ, -R6 ;  /* 0x000000ffff027224 */ /* 0x000fe200078e0a06 */
[----:B------:R-:W-:Y:S02]  /*2a40*/  @!P0 SHF.R.U32.HI R3, RZ, R3, R7 ;  /* 0x00000003ff038219 */ /* 0x000fe40000011607 */
[----:B------:R-:W-:Y:S01]  /*2a50*/  IADD3 R7, PT, PT, -R5, RZ, RZ ;  /* 0x000000ff05077210 */ /* 0x000fe20007ffe1ff */
[----:B------:R-:W-:Y:S01]  /*2a60*/  IMAD R2, R43, R2, R5 ;  /* 0x000000022b027224 */ /* 0x000fe200078e0205 */
[----:B------:R-:W-:-:S03]  /*2a70*/  @!P0 SEL R3, R21, R3, !P3 ;  /* 0x0000000315038207 */ /* 0x000fc60005800000 */
[----:B------:R-:W-:Y:S02]  /*2a80*/  IMAD R7, R4, R7, R9 ;  /* 0x0000000704077224 */ /* 0x000fe400078e0209 */
[--C-:B------:R-:W-:Y:S02]  /*2a90*/  @!P0 IMAD.IADD R6, R6, 0x1, -R3.reuse ;  /* 0x0000000106068824 */ /* 0x100fe400078e0a03 */
[----:B------:R-:W-:Y:S01]  /*2aa0*/  @!P0 IMAD R3, R2, R20, R3 ;  /* 0x0000001402038224 */ /* 0x000fe200078e0203 */
[----:B------:R-:W-:Y:S01]  /*2ab0*/  IADD3 R2, PT, PT, -R21, RZ, RZ ;  /* 0x000000ff15027210 */ /* 0x000fe20007ffe1ff */
[----:B------:R-:W-:Y:S02]  /*2ac0*/  @!P0 IMAD R5, R43, R6, R21 ;  /* 0x000000062b058224 */ /* 0x000fe400078e0215 */
[----:B------:R-:W-:Y:S02]  /*2ad0*/  @!P0 IMAD.MOV.U32 R21, RZ, RZ, R3 ;  /* 0x000000ffff158224 */ /* 0x000fe400078e0003 */
[----:B------:R-:W-:-:S02]  /*2ae0*/  IMAD R2, R17, R2, R10 ;  /* 0x0000000211027224 */ /* 0x000fc400078e020a */
[----:B------:R-:W-:Y:S02]  /*2af0*/  IMAD R9, R5, R4, R7 ;  /* 0x0000000405097224 */ /* 0x000fe400078e0207 */
[----:B------:R-:W-:Y:S02]  /*2b00*/  IMAD R10, R21, R17, R2 ;  /* 0x00000011150a7224 */ /* 0x000fe400078e0202 */
.L_x_44:
[----:B------:R-:W1:Y:S02]  /*2b10*/  LDCU UR4, c[0x0][0xf30] ;  /* 0x0001e600ff0477ac */ /* 0x000e640008000800 */
[----:B-1----:R-:W-:-:S09]  /*2b20*/  UISETP.NE.AND UP0, UPT, UR4, 0x1, UPT ;  /* 0x000000010400788c */ /* 0x002fd2000bf05270 */
[----:B------:R-:W-:Y:S05]  /*2b30*/  BRA.U UP0, `(.L_x_45) ;  /* 0x0000000100407547 */ /* 0x000fea000b800000 */
[----:B------:R-:W1:Y:S08]  /*2b40*/  LDC.64 R4, c[0x0][0xf10] ;  /* 0x0003c400ff047b82 */ /* 0x000e700000000a00 */
[----:B------:R-:W2:Y:S08]  /*2b50*/  LDC.64 R2, c[0x0][0xf18] ;  /* 0x0003c600ff027b82 */ /* 0x000eb00000000a00 */
[----:B------:R-:W3:Y:S08]  /*2b60*/  LDC R6, c[0x0][0xf20] ;  /* 0x0003c800ff067b82 */ /* 0x000ef00000000800 */
[----:B------:R-:W4:Y:S01]  /*2b70*/  LDC R7, c[0x0][0xf0c] ;  /* 0x0003c300ff077b82 */ /* 0x000f220000000800 */
[----:B-1----:R-:W-:-:S05]  /*2b80*/  IMAD.HI.U32 R4, R10, R4, RZ ;  /* 0x000000040a047227 */ /* 0x002fca00078e00ff */
[----:B------:R-:W-:Y:S01]  /*2b90*/  SHF.R.U32.HI R4, RZ, R5, R4 ;  /* 0x00000005ff047219 */ /* 0x000fe20000011604 */
[----:B--2---:R-:W-:Y:S01]  /*2ba0*/  IMAD.HI.U32 R3, R9, R3, RZ ;  /* 0x0000000309037227 */ /* 0x004fe200078e00ff */
[----:B------:R-:W-:-:S04]  /*2bb0*/  ISETP.NE.AND P0, PT, R2, 0x1, PT ;  /* 0x000000010200780c */ /* 0x000fc80003f05270 */
[----:B---3--:R-:W-:-:S04]  /*2bc0*/  SHF.R.U32.HI R3, RZ, R6, R3 ;  /* 0x00000006ff037219 */ /* 0x008fc80000011603 */
[----:B------:R-:W-:Y:S02]  /*2bd0*/  SEL R3, R9, R3, !P0 ;  /* 0x0000000309037207 */ /* 0x000fe40004000000 */
[----:B----4-:R-:W-:-:S04]  /*2be0*/  ISETP.NE.AND P1, PT, R7, 0x1, PT ;  /* 0x000000010700780c */ /* 0x010fc80003f25270 */
[----:B------:R-:W-:-:S05]  /*2bf0*/  SEL R4, R10, R4, !P1 ;  /* 0x000000040a047207 */ /* 0x000fca0004800000 */
[----:B------:R-:W-:Y:S02]  /*2c00*/  IMAD.IADD R5, R3, 0x1, -R4 ;  /* 0x0000000103057824 */ /* 0x000fe400078e0a04 */
[----:B------:R-:W-:Y:S02]  /*2c10*/  IMAD.IADD R3, R4, 0x1, -R3 ;  /* 0x0000000104037824 */ /* 0x000fe400078e0a03 */
[----:B------:R-:W-:Y:S02]  /*2c20*/  IMAD R10, R5, R7, R10 ;  /* 0x00000007050a7224 */ /* 0x000fe400078e020a */
[----:B------:R-:W-:-:S07]  /*2c30*/  IMAD R9, R3, R2, R9 ;  /* 0x0000000203097224 */ /* 0x000fce00078e0209 */
.L_x_45:
[----:B------:R-:W-:Y:S01]  /*2c40*/  R2UR UR5, R88 ;  /* 0x00000000580572ca */ /* 0x000fe200000e0000 */
[----:B------:R-:W-:Y:S01]  /*2c50*/  VIADD R14, R14, 0x1 ;  /* 0x000000010e0e7836 */ /* 0x000fe20000000000 */
[----:B------:R-:W-:Y:S02]  /*2c60*/  R2UR UR4, R87 ;  /* 0x00000000570472ca */ /* 0x000fe400000e0000 */
[----:B------:R-:W-:Y:S02]  /*2c70*/  PLOP3.LUT P1, PT, PT, PT, PT, 0x80, 0x8 ;  /* 0x000000000008781c */ /* 0x000fe40003f2f070 */
[----:B------:R-:W-:-:S04]  /*2c80*/  ISETP.NE.AND P0, PT, R14, 0x2, PT ;  /* 0x000000020e00780c */ /* 0x000fc80003f05270 */
[----:B------:R-:W-:-:S03]  /*2c90*/  SEL R14, R14, RZ, P0 ;  /* 0x000000ff0e0e7207 */ /* 0x000fc60000000000 */
[----:B------:R-:W-:Y:S02]  /*2ca0*/  VIADD R2, R10, UR5 ;  /* 0x000000050a027c36 */ /* 0x000fe40008000000 */
[----:B------:R-:W-:-:S03]  /*2cb0*/  VIADD R3, R9, UR4 ;  /* 0x0000000409037c36 */ /* 0x000fc60008000000 */
[----:B------:R-:W-:Y:S02]  /*2cc0*/  R2UR UR20, R2 ;  /* 0x00000000021472ca */ /* 0x000fe400000e0000 */
[----:B------:R-:W-:Y:S02]  /*2cd0*/  SEL R2, RZ, 0x1, P0 ;  /* 0x00000001ff027807 */ /* 0x000fe40000000000 */
[----:B------:R-:W-:Y:S02]  /*2ce0*/  R2UR UR12, R3 ;  /* 0x00000000030c72ca */ /* 0x000fe400000e0000 */
[----:B------:R-:W-:Y:S01]  /*2cf0*/  LOP3.LUT R13, R13, R2, RZ, 0x3c, !PT ;  /* 0x000000020d0d7212 */ /* 0x000fe200078e3cff */
[----:B------:R-:W-:-:S12]  /*2d00*/  @P2 BRA `(.L_x_46) ;  /* 0xffffffec00202947 */ /* 0x000fd8000383ffff */
[----:B------:R-:W-:Y:S01]  /*2d10*/  UIADD3 UR7, UPT, UPT, UR7, 0x18, URZ ;  /* 0x0000001807077890 */ /* 0x000fe2000fffe0ff */
[----:B------:R-:W-:-:S03]  /*2d20*/  SHF.L.U32 R2, R15, 0x1f, RZ ;  /* 0x0000001f0f027819 */ /* 0x000fc600000006ff */
[----:B------:R-:W-:-:S09]  /*2d30*/  ULEA UR4, UR29, UR7, 0x3 ;  /* 0x000000071d047291 */ /* 0x000fd2000f8e18ff */
[----:B------:R-:W1:Y:S02]  /*2d40*/  SYNCS.PHASECHK.TRANS64.TRYWAIT P0, [UR4], R2 ;  /* 0x00000002ff0075a7 */ /* 0x000e640008001104 */
[----:B-1----:R-:W-:Y:S05]  /*2d50*/  @!P0 BRA `(.L_x_47) ;  /* 0x000000bc00f48947 */ /* 0x002fea0003800000 */
.L_x_196:
[----:B------:R-:W-:-:S04]  /*2d60*/  UIADD3 UR4, UPT, UPT, UR29, 0x1, URZ ;  /* 0x000000011d047890 */ /* 0x000fc8000fffe0ff */
[----:B------:R-:W-:-:S04]  /*2d70*/  UISETP.NE.AND UP0, UPT, UR4, 0x3, UPT ;  /* 0x000000030400788c */ /* 0x000fc8000bf05270 */
[----:B------:R-:W-:Y:S02]  /*2d80*/  USEL UR6, URZ, 0x1, UP0 ;  /* 0x00000001ff067887 */ /* 0x000fe40008000000 */
[----:B------:R-:W-:-:S04]  /*2d90*/  USEL UR4, UR4, URZ, UP0 ;  /* 0x000000ff04047287 */ /* 0x000fc80008000000 */
[----:B------:R-:W-:Y:S01]  /*2da0*/  ULEA UR5, UR4, UR7, 0x3 ;  /* 0x0000000704057291 */ /* 0x000fe2000f8e18ff */
[----:B------:R-:W-:-:S04]  /*2db0*/  LOP3.LUT R15, R15, UR6, RZ, 0x3c, !PT ;  /* 0x000000060f0f7c12 */ /* 0x000fc8000f8e3cff */
[----:B-1----:R-:W-:-:S04]  /*2dc0*/  SHF.L.U32 R2, R15, 0x1f, RZ ;  /* 0x0000001f0f027819 */ /* 0x002fc800000006ff */
[----:B------:R-:W1:Y:S02]  /*2dd0*/  SYNCS.PHASECHK.TRANS64.TRYWAIT P0, [UR5], R2 ;  /* 0x00000002ff0075a7 */ /* 0x000e640008001105 */
[----:B-1----:R-:W-:Y:S05]  /*2de0*/  @!P0 BRA `(.L_x_48) ;  /* 0x000000bc00e88947 */ /* 0x002fea0003800000 */
.L_x_198:
[----:B------:R-:W-:-:S04]  /*2df0*/  UIADD3 UR4, UPT, UPT, UR4, 0x1, URZ ;  /* 0x0000000104047890 */ /* 0x000fc8000fffe0ff */
[----:B------:R-:W-:-:S04]  /*2e00*/  UISETP.NE.AND UP0, UPT, UR4, 0x3, UPT ;  /* 0x000000030400788c */ /* 0x000fc8000bf05270 */
[----:B------:R-:W-:Y:S02]  /*2e10*/  USEL UR5, URZ, 0x1, UP0 ;  /* 0x00000001ff057887 */ /* 0x000fe40008000000 */
[----:B------:R-:W-:-:S04]  /*2e20*/  USEL UR4, UR4, URZ, UP0 ;  /* 0x000000ff04047287 */ /* 0x000fc80008000000 */
[----:B------:R-:W-:Y:S01]  /*2e30*/  ULEA UR4, UR4, UR7, 0x3 ;  /* 0x0000000704047291 */ /* 0x000fe2000f8e18ff */
[----:B-1----:R-:W-:-:S04]  /*2e40*/  LOP3.LUT R2, R15, UR5, RZ, 0x3c, !PT ;  /* 0x000000050f027c12 */ /* 0x002fc8000f8e3cff */
[----:B------:R-:W-:Y:S01]  /*2e50*/  SHF.L.U32 R2, R2, 0x1f, RZ ;  /* 0x0000001f02027819 */ /* 0x000fe200000006ff */
[----:B----4-:R-:W-:-:S07]  /*2e60*/  IMAD.U32 R0, RZ, RZ, UR4 ;  /* 0x00000004ff007e24 */ /* 0x010fce000f8e00ff */
.L_x_49:
[----:B-1----:R1:W2:Y:S02]  /*2e70*/  SYNCS.PHASECHK.TRANS64.TRYWAIT P0, [R0+URZ], R2 ;  /* 0x00000002000075a7 */ /* 0x0022a400080011ff */
[----:B--2---:R-:W-:Y:S05]  /*2e80*/  @!P0 NANOSLEEP.SYNCS 0x989680 ;  /* 0x009896800000895d */ /* 0x004fea0003900000 */
[----:B------:R-:W2:Y:S02]  /*2e90*/  @!P0 SYNCS.PHASECHK.TRANS64 P0, [R0+URZ], R2 ;  /* 0x00000002000085a7 */ /* 0x000ea400080010ff */
[----:B--2---:R-:W-:Y:S05]  /*2ea0*/  @P0 EXIT ;  /* 0x000000000000094d */ /* 0x004fea0003800000 */
[----:B------:R-:W-:Y:S05]  /*2eb0*/  BRA `(.L_x_49) ;  /* 0xfffffffc00ec7947 */ /* 0x000fea000383ffff */
.L_x_22:
[----:B------:R-:W-:-:S04]  /*2ec0*/  UISETP.NE.AND UP0, UPT, UR63, URZ, UPT ;  /* 0x000000ff3f00728c */ /* 0x000fc8000bf05270 */
[----:B------:R-:W-:-:S09]  /*2ed0*/  UISETP.NE.OR UP0, UPT, UR21, 0x1, UP0 ;  /* 0x000000011500788c */ /* 0x000fd20008705670 */
[----:B------:R-:W-:Y:S05]  /*2ee0*/  BRA.U UP0, `(.L_x_50) ;  /* 0x0000000500487547 */ /* 0x000fea000b800000 */
[----:B------:R-:W-:Y:S01]  /*2ef0*/  ISETP.GE.U32.AND P2, PT, R2, 0x4, PT ;  /* 0x000000040200780c */ /* 0x000fe20003f46070 */
[----:B------:R-:W-:Y:S01]  /*2f00*/  IMAD.MOV.U32 R12, RZ, RZ, 0x1 ;  /* 0x00000001ff0c7424 */ /* 0x000fe200078e00ff */
[----:B------:R-:W-:Y:S02]  /*2f10*/  CS2R R10, SRZ ;  /* 0x00000000000a7805 */ /* 0x000fe4000001ff00 */
[----:B------:R-:W-:Y:S01]  /*2f20*/  CS2R R8, SRZ ;  /* 0x0000000000087805 */ /* 0x000fe2000001ff00 */
[----:B------:R-:W-:Y:S01]  /*2f30*/  UMOV UR6, 0x400 ;  /* 0x0000040000067882 */ /* 0x000fe20000000000 */
[----:B------:R-:W-:Y:S01]  /*2f40*/  UMOV UR5, URZ ;  /* 0x000000ff00057c82 */ /* 0x000fe20008000000 */
[----:B------:R-:W-:-:S12]  /*2f50*/  ULEA UR6, UR63, UR6, 0x18 ;  /* 0x000000063f067291 */ /* 0x000fd8000f8ec0ff */
.L_x_54:
[----:B------:R-:W-:Y:S02]  /*2f60*/  LEA R0, R8, UR6, 0x3 ;  /* 0x0000000608007c11 */ /* 0x000fe4000f8e18ff */
[----:B------:R-:W-:-:S03]  /*2f70*/  SHF.L.U32 R4, R9, 0x1f, RZ ;  /* 0x0000001f09047819 */ /* 0x000fc600000006ff */
[----:B------:R-:W-:Y:S01]  /*2f80*/  VIADD R5, R0, 0xd0 ;  /* 0x000000d000057836 */ /* 0x000fe20000000000 */
[----:B------:R-:W2:Y:S02]  /*2f90*/  SYNCS.PHASECHK.TRANS64.TRYWAIT P0, [R0+URZ+0xc0], R4 ;  /* 0x0000c004000075a7 */ /* 0x000ea400080011ff */
[----:B--2---:R-:W-:Y:S05]  /*2fa0*/  @!P0 BRA `(.L_x_51) ;  /* 0x000000bc00908947 */ /* 0x004fea0003800000 */
.L_x_199:
[----:B------:R-:W-:Y:S01]  /*2fb0*/  ULEA UR4, UR5, UR6, 0x3 ;  /* 0x0000000605047291 */ /* 0x000fe2000f8e18ff */
[----:B--2---:R-:W-:Y:S01]  /*2fc0*/  PRMT R0, RZ, 0x654, R5 ;  /* 0x00000654ff007816 */ /* 0x004fe20000000005 */
[----:B------:R-:W-:Y:S01]  /*2fd0*/  @!P2 IMAD.MOV.U32 R4, RZ, RZ, 0x10 ;  /* 0x00000010ff04a424 */ /* 0x000fe200078e00ff */
[----:B------:R-:W-:Y:S01]  /*2fe0*/  SHF.L.U32 R5, R12, 0x1f, RZ ;  /* 0x0000001f0c057819 */ /* 0x000fe200000006ff */
[----:B------:R-:W-:Y:S01]  /*2ff0*/  UIADD3 UR7, UPT, UPT, UR4, 0x80, URZ ;  /* 0x0000008004077890 */ /* 0x000fe2000fffe0ff */
[----:B------:R2:W-:Y:S05]  /*3000*/  SYNCS.ARRIVE.TRANS64.RED.A1T0 RZ, [R0+URZ], RZ ;  /* 0x000000ff00ff79a7 */ /* 0x0005ea00081004ff */
[----:B------:R-:W-:Y:S01]  /*3010*/  IMAD.U32 R6, RZ, RZ, UR7 ;  /* 0x00000007ff067e24 */ /* 0x000fe2000f8e00ff */
[----:B------:R-:W3:Y:S04]  /*3020*/  SYNCS.PHASECHK.TRANS64.TRYWAIT P0, [UR4+0x90], R5 ;  /* 0x00009005ff0075a7 */ /* 0x000ee80008001104 */
[----:B------:R-:W-:Y:S01]  /*3030*/  PRMT R6, R2, 0x654, R6 ;  /* 0x0000065402067816 */ /* 0x000fe20000000006 */
[----:B--23--:R-:W-:Y:S06]  /*3040*/  @!P0 BRA `(.L_x_52) ;  /* 0x000000bc007c8947 */ /* 0x00cfec0003800000 */
.L_x_201:
[----:B------:R-:W-:Y:S01]  /*3050*/  ULEA UR8, UR5, UR6, 0x4 ;  /* 0x0000000605087291 */ /* 0x000fe2000f8e20ff */
[----:B------:R-:W-:Y:S01]  /*3060*/  SEL R3, R6, R3, !P2 ;  /* 0x0000000306037207 */ /* 0x000fe20005000000 */
[----:B------:R-:W-:Y:S01]  /*3070*/  UIADD3 UR9, UPT, UPT, UR4, 0x80, URZ ;  /* 0x0000008004097890 */ /* 0x000fe2000fffe0ff */
[----:B--2---:R-:W-:Y:S01]  /*3080*/  LEA R0, R11, UR6, 0x3 ;  /* 0x000000060b007c11 */ /* 0x004fe2000f8e18ff */
[----:B------:R-:W-:Y:S01]  /*3090*/  UIADD3 UR8, UPT, UPT, UR8, 0xf0, URZ ;  /* 0x000000f008087890 */ /* 0x000fe2000fffe0ff */
[----:B------:R2:W-:Y:S01]  /*30a0*/  @!P2 SYNCS.ARRIVE.TRANS64.RED RZ, [R3+URZ], R4 ;  /* 0x0000000403ffa9a7 */ /* 0x0005e200080004ff */
[----:B------:R-:W-:Y:S01]  /*30b0*/  UIADD3 UR4, UPT, UPT, UR5, 0x1, URZ ;  /* 0x0000000105047890 */ /* 0x000fe2000fffe0ff */
[----:B------:R-:W-:-:S03]  /*30c0*/  VIADD R8, R8, 0x1 ;  /* 0x0000000108087836 */ /* 0x000fc60000000000 */
[----:B------:R-:W-:Y:S02]  /*30d0*/  UISETP.NE.AND UP0, UPT, UR4, 0x2, UPT ;  /* 0x000000020400788c */ /* 0x000fe4000bf05270 */
[----:B------:R-:W-:Y:S01]  /*30e0*/  ISETP.NE.AND P0, PT, R8, 0x2, PT ;  /* 0x000000020800780c */ /* 0x000fe20003f05270 */
[----:B------:R-:W-:Y:S06]  /*30f0*/  UGETNEXTWORKID.BROADCAST [UR8], [UR9] ;  /* 0x00000000080073ca */ /* 0x000fec0008000100 */
[----:B------:R-:W-:Y:S02]  /*3100*/  USEL UR7, URZ, 0x1, UP0 ;  /* 0x00000001ff077887 */ /* 0x000fe40008000000 */
[----:B------:R-:W-:-:S04]  /*3110*/  USEL UR5, UR4, URZ, UP0 ;  /* 0x000000ff04057287 */ /* 0x000fc80008000000 */
[----:B------:R-:W-:Y:S02]  /*3120*/  LOP3.LUT R12, R12, UR7, RZ, 0x3c, !PT ;  /* 0x000000070c0c7c12 */ /* 0x000fe4000f8e3cff */
[----:B--2---:R-:W-:-:S04]  /*3130*/  SHF.L.U32 R4, R10, 0x1f, RZ ;  /* 0x0000001f0a047819 */ /* 0x004fc800000006ff */
[----:B------:R-:W2:Y:S02]  /*3140*/  SYNCS.PHASECHK.TRANS64.TRYWAIT P1, [R0+URZ+0x80], R4 ;  /* 0x00008004000075a7 */ /* 0x000ea400080211ff */
[----:B--2---:R-:W-:Y:S05]  /*3150*/  @!P1 BRA `(.L_x_53) ;  /* 0x000000bc00509947 */ /* 0x004fea0003800000 */
.L_x_202:
[C---:B--2---:R-:W-:Y:S01]  /*3160*/  LEA R4, R11.reuse, UR6, 0x4 ;  /* 0x000000060b047c11 */ /* 0x044fe2000f8e20ff */
[----:B------:R-:W-:Y:S01]  /*3170*/  VIADD R0, R0, 0x90 ;  /* 0x0000009000007836 */ /* 0x000fe20000000000 */
[----:B------:R-:W-:Y:S01]  /*3180*/  SEL R8, R8, RZ, P0 ;  /* 0x000000ff08087207 */ /* 0x000fe20000000000 */
[----:B------:R-:W-:-:S03]  /*3190*/  VIADD R11, R11, 0x1 ;  /* 0x000000010b0b7836 */ /* 0x000fc60000000000 */
[----:B------:R-:W2:Y:S01]  /*31a0*/  LDS.128 R4, [R4+0xf0] ;  /* 0x0000f00004047984 */ /* 0x000ea20000000c00 */
[----:B------:R-:W-:Y:S02]  /*31b0*/  PRMT R0, RZ, 0x654, R0 ;  /* 0x00000654ff007816 */ /* 0x000fe40000000000 */
[C---:B------:R-:W-:Y:S01]  /*31c0*/  ISETP.NE.AND P1, PT, R11.reuse, 0x2, PT ;  /* 0x000000020b00780c */ /* 0x040fe20003f25270 */
[----:B------:R-:W-:Y:S01]  /*31d0*/  @!PT LDS RZ, [RZ] ;  /* 0x00000000fffff984 */ /* 0x000fe20000000800 */
[----:B------:R-:W-:Y:S01]  /*31e0*/  @!PT LDS RZ, [RZ] ;  /* 0x00000000fffff984 */ /* 0x000fe20000000800 */
[----:B------:R-:W-:Y:S01]  /*31f0*/  @!PT LDS RZ, [RZ] ;  /* 0x00000000fffff984 */ /* 0x000fe20000000800 */
[----:B------:R-:W-:Y:S01]  /*3200*/  @!PT LDS RZ, [RZ] ;  /* 0x00000000fffff984 */ /* 0x000fe20000000800 */
[----:B------:R3:W-:Y:S06]  /*3210*/  MEMBAR.ALL.CTA ;  /* 0x0000000000007992 */ /* 0x0007ec0000008000 */
[----:B---3--:R-:W3:Y:S01]  /*3220*/  FENCE.VIEW.ASYNC.S ;  /* 0x00000000000073c6 */ /* 0x008ee20000000000 */
[----:B------:R-:W-:Y:S01]  /*3230*/  SEL R11, R11, RZ, P1 ;  /* 0x000000ff0b0b7207 */ /* 0x000fe20000800000 */
[----:B---3--:R3:W-:Y:S01]  /*3240*/  SYNCS.ARRIVE.TRANS64.RED.A1T0 RZ, [R0+URZ], RZ ;  /* 0x000000ff00ff79a7 */ /* 0x0087e200081004ff */
[----:B--2---:R-:W-:-:S02]  /*3250*/  LOP3.LUT P3, RZ, R6, 0x1, RZ, 0xc0, !PT ;  /* 0x0000000106ff7812 */ /* 0x004fc4000786c0ff */
[----:B------:R-:W-:-:S04]  /*3260*/  SEL R4, RZ, 0x1, P1 ;  /* 0x00000001ff047807 */ /* 0x000fc80000800000 */
[----:B------:R-:W-:Y:S02]  /*3270*/  LOP3.LUT R10, R10, R4, RZ, 0x3c, !PT ;  /* 0x000000040a0a7212 */ /* 0x000fe400078e3cff */
[----:B---3--:R-:W-:-:S04]  /*3280*/  SEL R0, RZ, 0x1, P0 ;  /* 0x00000001ff007807 */ /* 0x008fc80000000000 */
[----:B------:R-:W-:Y:S01]  /*3290*/  LOP3.LUT R9, R9, R0, RZ, 0x3c, !PT ;  /* 0x0000000009097212 */ /* 0x000fe200078e3cff */
[----:B------:R-:W-:Y:S06]  /*32a0*/  @P3 BRA `(.L_x_54) ;  /* 0xfffffffc002c3947 */ /* 0x000fec000383ffff */
[----:B------:R-:W-:Y:S01]  /*32b0*/  ULEA UR4, UR5, UR6, 0x3 ;  /* 0x0000000605047291 */ /* 0x000fe2000f8e18ff */
[----:B------:R-:W-:-:S08]  /*32c0*/  SHF.L.U32 R2, R12, 0x1f, RZ ;  /* 0x0000001f0c027819 */ /* 0x000fd000000006ff */
[----:B------:R-:W2:Y:S02]  /*32d0*/  SYNCS.PHASECHK.TRANS64 P0, [UR4+0x90], R2 ;  /* 0x00009002ff0075a7 */ /* 0x000ea40008001004 */
[----:B--2---:R-:W-:Y:S05]  /*32e0*/  @P0 BRA `(.L_x_55) ;  /* 0x0000000000080947 */ /* 0x004fea0003800000 */
[----:B------:R-:W2:Y:S02]  /*32f0*/  SYNCS.PHASECHK.TRANS64.TRYWAIT P0, [UR4+0x90], R2 ;  /* 0x00009002ff0075a7 */ /* 0x000ea40008001104 */
[----:B--2---:R-:W-:Y:S05]  /*3300*/  @!P0 BRA `(.L_x_56) ;  /* 0x000000b800f88947 */ /* 0x004fea0003800000 */
.L_x_55:
[----:B------:R-:W-:-:S04]  /*3310*/  UIADD3 UR7, UPT, UPT, UR5, 0x1, URZ ;  /* 0x0000000105077890 */ /* 0x000fc8000fffe0ff */
[----:B------:R-:W-:-:S04]  /*3320*/  UISETP.NE.AND UP0, UPT, UR7, 0x2, UPT ;  /* 0x000000020700788c */ /* 0x000fc8000bf05270 */
[----:B------:R-:W-:Y:S02]  /*3330*/  USEL UR8, URZ, 0x1, UP0 ;  /* 0x00000001ff087887 */ /* 0x000fe40008000000 */
[----:B------:R-:W-:-:S04]  /*3340*/  USEL UR7, UR7, URZ, UP0 ;  /* 0x000000ff07077287 */ /* 0x000fc80008000000 */
[----:B------:R-:W-:Y:S01]  /*3350*/  ULEA UR7, UR7, UR6, 0x3 ;  /* 0x0000000607077291 */ /* 0x000fe2000f8e18ff */
[----:B--2---:R-:W-:-:S04]  /*3360*/  LOP3.LUT R2, R12, UR8, RZ, 0x3c, !PT ;  /* 0x000000080c027c12 */ /* 0x004fc8000f8e3cff */
[----:B------:R-:W-:-:S04]  /*3370*/  SHF.L.U32 R0, R2, 0x1f, RZ ;  /* 0x0000001f02007819 */ /* 0x000fc800000006ff */
[----:B------:R-:W2:Y:S02]  /*3380*/  SYNCS.PHASECHK.TRANS64 P0, [UR7+0x90], R0 ;  /* 0x00009000ff0075a7 */ /* 0x000ea40008001007 */
[----:B-12---:R-:W-:Y:S05]  /*3390*/  @P0 EXIT ;  /* 0x000000000000094d */ /* 0x006fea0003800000 */
[----:B------:R-:W-:Y:S02]  /*33a0*/  SHF.L.U32 R2, R2, 0x1f, RZ ;  /* 0x0000001f02027819 */ /* 0x000fe400000006ff */
[----:B------:R-:W-:-:S07]  /*33b0*/  MOV R0, UR7 ;  /* 0x0000000700007c02 */ /* 0x000fce0008000f00 */
.L_x_57:
[----:B-1----:R1:W2:Y:S02]  /*33c0*/  SYNCS.PHASECHK.TRANS64.TRYWAIT P0, [R0+URZ+0x90], R2 ;  /* 0x00009002000075a7 */ /* 0x0022a400080011ff */
[----:B--2---:R-:W-:Y:S05]  /*33d0*/  @!P0 NANOSLEEP.SYNCS 0x989680 ;  /* 0x009896800000895d */ /* 0x004fea0003900000 */
[----:B------:R-:W2:Y:S02]  /*33e0*/  @!P0 SYNCS.PHASECHK.TRANS64 P0, [R0+URZ+0x90], R2 ;  /* 0x00009002000085a7 */ /* 0x000ea400080010ff */
[----:B--2---:R-:W-:Y:S05]  /*33f0*/  @P0 EXIT ;  /* 0x000000000000094d */ /* 0x004fea0003800000 */
[----:B------:R-:W-:Y:S05]  /*3400*/  BRA `(.L_x_57) ;  /* 0xfffffffc00ec7947 */ /* 0x000fea000383ffff */
.L_x_50:
[----:B------:R-:W-:Y:S05]  /*3410*/  BRA.U UP4, `(.L_x_58) ;  /* 0x0000001504947547 */ /* 0x000fea000b800000 */
[----:B------:R-:W-:Y:S01]  /*3420*/  UMOV UR4, 0x40 ;  /* 0x0000004000047882 */ /* 0x000fe20000000000 */
[----:B------:R-:W-:Y:S01]  /*3430*/  NOP ;  /* 0x0000000000007918 */ /* 0x000fe20000000000 */
[----:B------:R-:W-:Y:S01]  /*3440*/  ULEA UR5, UR63, UR4, 0x18 ;  /* 0x000000043f057291 */ /* 0x000fe2000f8ec0ff */
[----:B------:R-:W-:Y:S02]  /*3450*/  UMOV UR6, 0x400 ;  /* 0x0000040000067882 */ /* 0x000fe40000000000 */
[----:B------:R-:W-:-:S06]  /*3460*/  ULEA UR6, UR63, UR6, 0x18 ;  /* 0x000000063f067291 */ /* 0x000fcc000f8ec0ff */
[----:B------:R-:W2:Y:S02]  /*3470*/  LDS.U8 R2, [UR5+0x1c] ;  /* 0x00001c05ff027984 */ /* 0x000ea40008000000 */
[----:B--2---:R-:W-:-:S13]  /*3480*/  ISETP.NE.AND P0, PT, R2, RZ, PT ;  /* 0x000000ff0200720c */ /* 0x004fda0003f05270 */
[----:B------:R-:W-:Y:S05]  /*3490*/  @P0 BRA `(.L_x_59) ;  /* 0x0000000000580947 */ /* 0x000fea0003800000 */
[----:B------:R-:W-:-:S13]  /*34a0*/  ELECT P0, URZ, PT ;  /* 0x0000000000ff782f */ /* 0x000fda0003800000 */
[----:B------:R-:W-:Y:S05]  /*34b0*/  @!P0 BRA `(.L_x_60) ;  /* 0x0000000000608947 */ /* 0x000fea0003800000 */
[----:B------:R-:W-:Y:S01]  /*34c0*/  UMOV UR4, 0x10 ;  /* 0x0000001000047882 */ /* 0x000fe20000000000 */
[----:B------:R-:W-:Y:S01]  /*34d0*/  HFMA2 R2, -RZ, RZ, 0, 5.9604644775390625e-08 ;  /* 0x00000001ff027431 */ /* 0x000fe200000001ff */
[----:B------:R-:W-:-:S03]  /*34e0*/  MOV R3, 0xffff ;  /* 0x0000ffff00037802 */ /* 0x000fc60000000f00 */
[----:B------:R-:W-:Y:S04]  /*34f0*/  DEPBAR.LE SB2, 0x36 ;  /* 0x0000ad800000791a */ /* 0x000fe80000000000 */
[----:B------:R-:W2:Y:S02]  /*3500*/  UTCATOMSWS.FIND_AND_SET.ALIGN UP0, UR4, UR4 ;  /* 0x00000004000475e3 */ /* 0x000ea40008000800 */
[----:B--2---:R-:W-:Y:S01]  /*3510*/  MOV R4, UR4 ;  /* 0x0000000400047c02 */ /* 0x004fe20008000f00 */
[----:B------:R-:W-:Y:S06]  /*3520*/  BRA.U UP0, `(.L_x_61) ;  /* 0x0000000100187547 */ /* 0x000fec000b800000 */
.L_x_62:
[----:B------:R-:W-:Y:S05]  /*3530*/  NANOSLEEP 0x64 ;  /* 0x000000640000795d */ /* 0x000fea0003800000 */
[----:B------:R-:W-:-:S05]  /*3540*/  UMOV UR4, 0x10 ;  /* 0x0000001000047882 */ /* 0x000fca0000000000 */
[----:B------:R-:W-:Y:S04]  /*3550*/  DEPBAR.LE SB2, 0x36 ;  /* 0x0000ad800000791a */ /* 0x000fe80000000000 */
[----:B------:R-:W2:Y:S02]  /*3560*/  UTCATOMSWS.FIND_AND_SET.ALIGN UP0, UR4, UR4 ;  /* 0x00000004000475e3 */ /* 0x000ea40008000800 */
[----:B--2---:R-:W-:Y:S01]  /*3570*/  MOV R4, UR4 ;  /* 0x0000000400047c02 */ /* 0x004fe20008000f00 */
[----:B------:R-:W-:Y:S05]  /*3580*/  BRA.U !UP0, `(.L_x_62) ;  /* 0xfffffffd08e87547 */ /* 0x000fea000b83ffff */
.L_x_61:
[-C--:B------:R-:W-:Y:S02]  /*3590*/  SHF.L.U32 R3, R3, R4.reuse, RZ ;  /* 0x0000000403037219 */ /* 0x080fe400000006ff */
[----:B------:R-:W-:Y:S01]  /*35a0*/  SHF.L.U32 R2, R2, R4, RZ ;  /* 0x0000000402027219 */ /* 0x000fe200000006ff */
[----:B------:R-:W-:Y:S02]  /*35b0*/  IMAD.SHL.U32 R4, R4, 0x20, RZ ;  /* 0x0000002004047824 */ /* 0x000fe400078e00ff */
[----:B------:R2:W-:Y:S04]  /*35c0*/  ATOMS.OR RZ, [UR5+0x14], R3 ;  /* 0x00001403ffff798c */ /* 0x0005e8000b000005 */
[----:B------:R2:W-:Y:S04]  /*35d0*/  ATOMS.OR RZ, [UR5+0x18], R2 ;  /* 0x00001802ffff798c */ /* 0x0005e8000b000005 */
[----:B------:R2:W-:Y:S01]  /*35e0*/  STS [UR6+0x110], R4 ;  /* 0x00011004ff007988 */ /* 0x0005e20008000806 */
[----:B------:R-:W-:Y:S05]  /*35f0*/  BRA `(.L_x_60) ;  /* 0x0000000000107947 */ /* 0x000fea0003800000 */
.L_x_59:
[----:B------:R-:W-:-:S05]  /*3600*/  MOV R2, 0xffffffff ;  /* 0xffffffff00027802 */ /* 0x000fca0000000f00 */
[----:B------:R2:W-:Y:S02]  /*3610*/  STS [UR6+0x110], R2 ;  /* 0x00011002ff007988 */ /* 0x0005e40008000806 */
[----:B--2---:R-:W-:Y:S02]  /*3620*/  MOV R2, 0x3640 ;  /* 0x0000364000027802 */ /* 0x004fe40000000f00 */
[----:B-1---5:R-:W-:Y:S05]  /*3630*/  CALL.REL.NOINC `($__internal_1_$__cuda_sm10x_tcgen05_guardrail_trap_phase_invalid_during_alloc) ;  /* 0x000000c000c87944 */ /* 0x022fea0003c00000 */
.L_x_60:
[----:B------:R-:W-:Y:S05]  /*3640*/  WARPSYNC.ALL ;  /* 0x0000000000007948 */ /* 0x000fea0003800000 */
[----:B------:R-:W3:Y:S01]  /*3650*/  S2UR UR4, SR_CgaCtaId ;  /* 0x00000000000479c3 */ /* 0x000ee20000008800 */
[----:B------:R-:W-:Y:S01]  /*3660*/  UMOV UR49, 0x400 ;  /* 0x0000040000317882 */ /* 0x000fe20000000000 */
[----:B------:R-:W-:-:S06]  /*3670*/  NOP ;  /* 0x0000000000007918 */ /* 0x000fcc0000000000 */
[----:B------:R-:W-:Y:S06]  /*3680*/  BAR.ARV 0x6, 0xa0 ;  /* 0x0182800000007b1d */ /* 0x000fec0000002000 */
[----:B------:R-:W4:Y:S01]  /*3690*/  LDCU UR7, c[0x0][0x38c] ;  /* 0x00007180ff0777ac */ /* 0x000f220008000800 */
[----:B------:R-:W-:Y:S01]  /*36a0*/  LOP3.LUT R0, R0, 0xffff, RZ, 0xc0, !PT ;  /* 0x0000ffff00007812 */ /* 0x000fe200078ec0ff */
[----:B------:R-:W-:Y:S02]  /*36b0*/  HFMA2 R10, -RZ, RZ, 0, 0 ;  /* 0x00000000ff0a7431 */ /* 0x000fe400000001ff */
[----:B------:R-:W-:Y:S01]  /*36c0*/  IMAD.MOV.U32 R11, RZ, RZ, 0x1 ;  /* 0x00000001ff0b7424 */ /* 0x000fe200078e00ff */
[----:B------:R-:W-:Y:S01]  /*36d0*/  UMOV UR5, URZ ;  /* 0x000000ff00057c82 */ /* 0x000fe20008000000 */
[----:B------:R-:W-:Y:S01]  /*36e0*/  R2UR UR51, R0 ;  /* 0x00000000003372ca */ /* 0x000fe200000e0000 */
[----:B------:R-:W-:Y:S01]  /*36f0*/  IMAD.U32 R19, RZ, RZ, UR5 ;  /* 0x00000005ff137e24 */ /* 0x000fe2000f8e00ff */
[----:B------:R-:W-:Y:S01]  /*3700*/  CS2R R8, SRZ ;  /* 0x0000000000087805 */ /* 0x000fe2000001ff00 */
[----:B------:R-:W-:Y:S01]  /*3710*/  UMOV UR46, URZ ;  /* 0x000000ff002e7c82 */ /* 0x000fe20008000000 */
[----:B------:R-:W-:Y:S01]  /*3720*/  UMOV UR58, URZ ;  /* 0x000000ff003a7c82 */ /* 0x000fe20008000000 */
[----:B---3--:R-:W-:Y:S01]  /*3730*/  ULEA UR49, UR4, UR49, 0x18 ;  /* 0x0000003104317291 */ /* 0x008fe2000f8ec0ff */
[----:B------:R-:W3:Y:S03]  /*3740*/  LDCU UR4, c[0x0][0x38c] ;  /* 0x00007180ff0477ac */ /* 0x000ee60008000800 */
[----:B------:R-:W-:-:S02]  /*3750*/  UIADD3 UR6, UPT, UPT, UR49, 0x4300, URZ ;  /* 0x0000430031067890 */ /* 0x000fc4000fffe0ff */
[----:B----4-:R-:W-:-:S03]  /*3760*/  UIADD3 UR7, UPT, UPT, UR7, 0xff, URZ ;  /* 0x000000ff07077890 */ /* 0x010fc6000fffe0ff */
[----:B--2---:R-:W2:Y:S01]  /*3770*/  LDS R2, [UR49+0x110] ;  /* 0x00011031ff027984 */ /* 0x004ea20008000800 */
[----:B------:R-:W-:Y:S02]  /*3780*/  UIADD3 UR10, UPT, UPT, UR49, 0x34f00, URZ ;  /* 0x00034f00310a7890 */ /* 0x000fe4000fffe0ff */
[----:B------:R-:W-:Y:S02]  /*3790*/  UIADD3 UR5, UPT, UPT, UR49, 0x1c300, URZ ;  /* 0x0001c30031057890 */ /* 0x000fe4000fffe0ff */
[----:B------:R-:W-:Y:S02]  /*37a0*/  UIADD3 UR8, UPT, UPT, UR49, 0x34300, URZ ;  /* 0x0003430031087890 */ /* 0x000fe4000fffe0ff */
[----:B------:R-:W-:Y:S02]  /*37b0*/  USHF.R.U32.HI UR9, URZ, 0x4, UR6 ;  /* 0x00000004ff097899 */ /* 0x000fe40008011606 */
[----:B------:R-:W-:Y:S02]  /*37c0*/  USHF.R.U32.HI UR6, URZ, 0x4, UR5 ;  /* 0x00000004ff067899 */ /* 0x000fe40008011605 */
[----:B---3--:R-:W-:-:S02]  /*37d0*/  UISETP.GE.AND UP3, UPT, UR4, 0x1, UPT ;  /* 0x000000010400788c */ /* 0x008fc4000bf66270 */
[----:B------:R-:W-:Y:S02]  /*37e0*/  USHF.R.S32.HI UR4, URZ, 0x1f, UR7 ;  /* 0x0000001fff047899 */ /* 0x000fe40008011407 */
[----:B------:R-:W-:Y:S02]  /*37f0*/  USHF.R.U32.HI UR5, URZ, 0x4, UR8 ;  /* 0x00000004ff057899 */ /* 0x000fe40008011608 */
[----:B------:R-:W-:Y:S02]  /*3800*/  ULEA.HI UR7, UR4, UR7, URZ, 0x8 ;  /* 0x0000000704077291 */ /* 0x000fe4000f8f40ff */
[----:B------:R-:W-:Y:S02]  /*3810*/  USHF.R.U32.HI UR4, URZ, 0x4, UR10 ;  /* 0x00000004ff047899 */ /* 0x000fe4000801160a */
[----:B------:R-:W-:Y:S02]  /*3820*/  ULOP3.LUT UR6, UR6, 0x3fff, URZ, 0xc0, !UPT ;  /* 0x00003fff06067892 */ /* 0x000fe4000f8ec0ff */
[----:B------:R-:W-:-:S02]  /*3830*/  ULOP3.LUT UR4, UR4, 0x3fff, URZ, 0xc0, !UPT ;  /* 0x00003fff04047892 */ /* 0x000fc4000f8ec0ff */
[----:B------:R-:W-:Y:S02]  /*3840*/  ULOP3.LUT UR9, UR9, 0x3fff, URZ, 0xc0, !UPT ;  /* 0x00003fff09097892 */ /* 0x000fe4000f8ec0ff */
[----:B------:R-:W-:Y:S02]  /*3850*/  ULOP3.LUT UR5, UR5, 0x3fff, URZ, 0xc0, !UPT ;  /* 0x00003fff05057892 */ /* 0x000fe4000f8ec0ff */
[----:B------:R-:W-:Y:S02]  /*3860*/  ULOP3.LUT UR4, UR4, 0x10000, URZ, 0xfc, !UPT ;  /* 0x0001000004047892 */ /* 0x000fe4000f8efcff */
[----:B------:R-:W-:Y:S02]  /*3870*/  USHF.R.S32.HI UR20, URZ, 0x8, UR7 ;  /* 0x00000008ff147899 */ /* 0x000fe40008011407 */
[----:B------:R-:W-:Y:S02]  /*3880*/  ULOP3.LUT UR6, UR6, 0x10000, URZ, 0xfc, !UPT ;  /* 0x0001000006067892 */ /* 0x000fe4000f8efcff */
[----:B------:R-:W-:Y:S01]  /*3890*/  ULOP3.LUT UR7, UR9, 0x10000, URZ, 0xfc, !UPT ;  /* 0x0001000009077892 */ /* 0x000fe2000f8efcff */
[----:B------:R-:W-:Y:S01]  /*38a0*/  IMAD.U32 R18, RZ, RZ, UR4 ;  /* 0x00000004ff127e24 */ /* 0x000fe2000f8e00ff */
[----:B------:R-:W-:Y:S01]  /*38b0*/  ULOP3.LUT UR5, UR5, 0x10000, URZ, 0xfc, !UPT ;  /* 0x0001000005057892 */ /* 0x000fe2000f8efcff */
[----:B------:R-:W-:Y:S01]  /*38c0*/  IMAD.U32 R12, RZ, RZ, UR20 ;  /* 0x00000014ff0c7e24 */ /* 0x000fe2000f8e00ff */
[----:B------:R-:W-:Y:S01]  /*38d0*/  UISETP.LT.AND UP0, UPT, UR20, 0x1, UPT ;  /* 0x000000011400788c */ /* 0x000fe2000bf01270 */
[----:B--2---:R-:W-:Y:S01]  /*38e0*/  R2UR UR45, R2 ;  /* 0x00000000022d72ca */ /* 0x004fe200000e0000 */
[----:B------:R-:W-:Y:S01]  /*38f0*/  IMAD.U32 R16, RZ, RZ, UR6 ;  /* 0x00000006ff107e24 */ /* 0x000fe2000f8e00ff */
[----:B------:R-:W-:Y:S01]  /*3900*/  MOV R15, UR7 ;  /* 0x00000007000f7c02 */ /* 0x000fe20008000f00 */
[----:B------:R-:W-:Y:S01]  /*3910*/  USEL UR20, UR20, 0x1, !UP0 ;  /* 0x0000000114147887 */ /* 0x000fe2000c000000 */
[----:B------:R-:W-:Y:S01]  /*3920*/  MOV R17, UR5 ;  /* 0x0000000500117c02 */ /* 0x000fe20008000f00 */
[----:B------:R-:W-:Y:S01]  /*3930*/  UMOV UR56, URZ ;  /* 0x000000ff00387c82 */ /* 0x000fe20008000000 */
[----:B------:R-:W-:Y:S01]  /*3940*/  UMOV UR54, URZ ;  /* 0x000000ff00367c82 */ /* 0x000fe20008000000 */
[----:B-1----:R-:W-:-:S06]  /*3950*/  UMOV UR52, URZ ;  /* 0x000000ff00347c82 */ /* 0x002fcc0008000000 */
[----:B------:R-:W-:Y:S02]  /*3960*/  UIADD3 UR12, UPT, UPT, UR45, 0x100, URZ ;  /* 0x000001002d0c7890 */ /* 0x000fe4000fffe0ff */
[----:B------:R-:W-:Y:S02]  /*3970*/  UIADD3 UR14, UPT, UPT, UR45, 0x104, URZ ;  /* 0x000001042d0e7890 */ /* 0x000fe4000fffe0ff */
[----:B------:R-:W-:Y:S02]  /*3980*/  UIADD3 UR13, UPT, UPT, UR45, 0x10c, URZ ;  /* 0x0000010c2d0d7890 */ /* 0x000fe4000fffe0ff */
[----:B------:R-:W-:Y:S01]  /*3990*/  UIADD3 UR16, UPT, UPT, UR45, 0x40000100, URZ ;  /* 0x400001002d107890 */ /* 0x000fe2000fffe0ff */
[----:B------:R-:W-:Y:S01]  /*39a0*/  MOV R25, UR12 ;  /* 0x0000000c00197c02 */ /* 0x000fe20008000f00 */
[----:B------:R-:W-:Y:S01]  /*39b0*/  UIADD3 UR15, UPT, UPT, UR45, 0x40000108, URZ ;  /* 0x400001082d0f7890 */ /* 0x000fe2000fffe0ff */
[----:B------:R-:W-:Y:S01]  /*39c0*/  MOV R23, UR14 ;  /* 0x0000000e00177c02 */ /* 0x000fe20008000f00 */
[----:B------:R-:W-:Y:S01]  /*39d0*/  UIADD3 UR76, UPT, UPT, UR45, -0x7fffff00, URZ ;  /* 0x800001002d4c7890 */ /* 0x000fe2000fffe0ff */
[----:B------:R-:W-:Y:S01]  /*39e0*/  IMAD.U32 R22, RZ, RZ, UR13 ;  /* 0x0000000dff167e24 */ /* 0x000fe2000f8e00ff */
[----:B------:R-:W-:Y:S01]  /*39f0*/  UIADD3 UR74, UPT, UPT, UR45, -0x3fffff00, URZ ;  /* 0xc00001002d4a7890 */ /* 0x000fe2000fffe0ff */
[----:B------:R-:W-:Y:S01]  /*3a00*/  MOV R21, UR16 ;  /* 0x0000001000157c02 */ /* 0x000fe20008000f00 */
[----:B------:R-:W-:Y:S01]  /*3a10*/  UIADD3 UR77, UPT, UPT, UR45, -0x7ffffef8, URZ ;  /* 0x800001082d4d7890 */ /* 0x000fe2000fffe0ff */
[----:B------:R-:W-:Y:S01]  /*3a20*/  IMAD.U32 R20, RZ, RZ, UR15 ;  /* 0x0000000fff147e24 */ /* 0x000fe2000f8e00ff */
[----:B------:R-:W-:-:S02]  /*3a30*/  UIADD3 UR72, UPT, UPT, UR45, 0x40000104, URZ ;  /* 0x400001042d487890 */ /* 0x000fc4000fffe0ff */
[----:B------:R-:W-:Y:S02]  /*3a40*/  UIADD3 UR75, UPT, UPT, UR45, -0x3ffffef8, URZ ;  /* 0xc00001082d4b7890 */ /* 0x000fe4000fffe0ff */
[----:B------:R-:W-:Y:S02]  /*3a50*/  UIADD3 UR11, UPT, UPT, UR45, 0x108, URZ ;  /* 0x000001082d0b7890 */ /* 0x000fe4000fffe0ff */
[----:B------:R-:W-:Y:S02]  /*3a60*/  UIADD3 UR70, UPT, UPT, UR45, -0x7ffffefc, URZ ;  /* 0x800001042d467890 */ /* 0x000fe4000fffe0ff */
[----:B------:R-:W-:Y:S02]  /*3a70*/  UIADD3 UR68, UPT, UPT, UR45, -0x3ffffefc, URZ ;  /* 0xc00001042d447890 */ /* 0x000fe4000fffe0ff */
[----:B------:R-:W-:Y:S01]  /*3a80*/  USHF.R.U32.HI UR4, URZ, 0x11, UR14 ;  /* 0x00000011ff047899 */ /* 0x000fe2000801160e */
[----:B------:R-:W-:Y:S01]  /*3a90*/  IMAD.U32 R24, RZ, RZ, UR11 ;  /* 0x0000000bff187e24 */ /* 0x000fe2000f8e00ff */
[----:B------:R-:W-:-:S02]  /*3aa0*/  USHF.R.U32.HI UR12, URZ, 0x11, UR12 ;  /* 0x00000011ff0c7899 */ /* 0x000fc4000801160c */
[----:B------:R-:W-:Y:S02]  /*3ab0*/  USHF.R.U32.HI UR10, URZ, 0x11, UR16 ;  /* 0x00000011ff0a7899 */ /* 0x000fe40008011610 */
[----:B------:R-:W-:Y:S02]  /*3ac0*/  USHF.R.U32.HI UR8, URZ, 0x11, UR76 ;  /* 0x00000011ff087899 */ /* 0x000fe4000801164c */
[----:B------:R-:W-:Y:S02]  /*3ad0*/  USHF.R.U32.HI UR6, URZ, 0x11, UR74 ;  /* 0x00000011ff067899 */ /* 0x000fe4000801164a */
[----:B------:R-:W-:Y:S02]  /*3ae0*/  USHF.R.U32.HI UR14, URZ, 0x1a, UR13 ;  /* 0x0000001aff0e7899 */ /* 0x000fe4000801160d */
[----:B------:R-:W-:Y:S02]  /*3af0*/  USHF.R.U32.HI UR7, URZ, 0x1a, UR77 ;  /* 0x0000001aff077899 */ /* 0x000fe4000801164d */
[----:B------:R-:W-:-:S02]  /*3b00*/  USHF.R.U32.HI UR13, URZ, 0x11, UR72 ;  /* 0x00000011ff0d7899 */ /* 0x000fc40008011648 */
[----:B------:R-:W-:Y:S02]  /*3b10*/  USHF.R.U32.HI UR9, URZ, 0x1a, UR15 ;  /* 0x0000001aff097899 */ /* 0x000fe4000801160f */
[----:B------:R-:W-:Y:S02]  /*3b20*/  USHF.R.U32.HI UR5, URZ, 0x1a, UR75 ;  /* 0x0000001aff057899 */ /* 0x000fe4000801164b */
[----:B------:R-:W-:Y:S02]  /*3b30*/  UIADD3 UR73, UPT, UPT, UR45, 0x4000010c, URZ ;  /* 0x4000010c2d497890 */ /* 0x000fe4000fffe0ff */
[----:B------:R-:W-:Y:S02]  /*3b40*/  UIADD3 UR71, UPT, UPT, UR45, -0x7ffffef4, URZ ;  /* 0x8000010c2d477890 */ /* 0x000fe4000fffe0ff */
[----:B------:R-:W-:Y:S02]  /*3b50*/  UIADD3 UR69, UPT, UPT, UR45, -0x3ffffef4, URZ ;  /* 0xc000010c2d457890 */ /* 0x000fe4000fffe0ff */
[----:B------:R-:W-:-:S02]  /*3b60*/  USHF.R.U32.HI UR15, URZ, 0x11, UR70 ;  /* 0x00000011ff0f7899 */ /* 0x000fc40008011646 */
[----:B------:R-:W-:Y:S02]  /*3b70*/  USHF.R.U32.HI UR17, URZ, 0x11, UR68 ;  /* 0x00000011ff117899 */ /* 0x000fe40008011644 */
[----:B------:R-:W-:Y:S02]  /*3b80*/  ULOP3.LUT UR12, UR12, 0x6000, URZ, 0xc0, !UPT ;  /* 0x000060000c0c7892 */ /* 0x000fe4000f8ec0ff */
[----:B------:R-:W-:Y:S02]  /*3b90*/  ULOP3.LUT UR10, UR10, 0x6000, URZ, 0xc0, !UPT ;  /* 0x000060000a0a7892 */ /* 0x000fe4000f8ec0ff */
[----:B------:R-:W-:Y:S02]  /*3ba0*/  ULOP3.LUT UR8, UR8, 0x6000, URZ, 0xc0, !UPT ;  /* 0x0000600008087892 */ /* 0x000fe4000f8ec0ff */
[----:B------:R-:W-:Y:S02]  /*3bb0*/  ULOP3.LUT UR60, UR6, 0x6000, URZ, 0xc0, !UPT ;  /* 0x00006000063c7892 */ /* 0x000fe4000f8ec0ff */
[----:B------:R-:W-:-:S02]  /*3bc0*/  ULOP3.LUT UR63, UR7, 0x30, URZ, 0xc0, !UPT ;  /* 0x00000030073f7892 */ /* 0x000fc4000f8ec0ff */
[----:B------:R-:W-:Y:S02]  /*3bd0*/  ULOP3.LUT UR6, UR13, 0x6000, URZ, 0xc0, !UPT ;  /* 0x000060000d067892 */ /* 0x000fe4000f8ec0ff */
[----:B------:R-:W-:Y:S02]  /*3be0*/  USHF.R.U32.HI UR11, URZ, 0x1a, UR11 ;  /* 0x0000001aff0b7899 */ /* 0x000fe4000801160b */
[----:B------:R-:W-:Y:S02]  /*3bf0*/  ULOP3.LUT UR61, UR5, 0x30, URZ, 0xc0, !UPT ;  /* 0x00000030053d7892 */ /* 0x000fe4000f8ec0ff */
[----:B------:R-:W-:Y:S02]  /*3c00*/  ULOP3.LUT UR7, UR4, 0x6000, URZ, 0xc0, !UPT ;  /* 0x0000600004077892 */ /* 0x000fe4000f8ec0ff */
[----:B------:R-:W-:Y:S02]  /*3c10*/  UIADD3 UR13, UPT, UPT, -UR20, URZ, URZ ;  /* 0x000000ff140d7290 */ /* 0x000fe4000fffe1ff */
[----:B------:R-:W-:-:S02]  /*3c20*/  USHF.R.U32.HI UR16, URZ, 0x1a, UR73 ;  /* 0x0000001aff107899 */ /* 0x000fc40008011649 */
[----:B------:R-:W-:Y:S02]  /*3c30*/  USHF.R.U32.HI UR18, URZ, 0x1a, UR71 ;  /* 0x0000001aff127899 */ /* 0x000fe40008011647 */
[----:B------:R-:W-:Y:S01]  /*3c40*/  USHF.R.U32.HI UR19, URZ, 0x1a, UR69 ;  /* 0x0000001aff137899 */ /* 0x000fe20008011645 */
[----:B------:R-:W-:Y:S01]  /*3c50*/  MOV R14, UR13 ;  /* 0x0000000d000e7c02 */ /* 0x000fe20008000f00 */
[----:B------:R-:W-:Y:S02]  /*3c60*/  ULOP3.LUT UR5, UR15, 0x6000, URZ, 0xc0, !UPT ;  /* 0x000060000f057892 */ /* 0x000fe4000f8ec0ff */
[----:B------:R-:W-:Y:S02]  /*3c70*/  ULOP3.LUT UR4, UR17, 0x6000, URZ, 0xc0, !UPT ;  /* 0x0000600011047892 */ /* 0x000fe4000f8ec0ff */
[----:B------:R-:W-:Y:S02]  /*3c80*/  ULOP3.LUT UR66, UR12, 0x8a0, URZ, 0xfc, !UPT ;  /* 0x000008a00c427892 */ /* 0x000fe4000f8efcff */
[----:B------:R-:W-:-:S02]  /*3c90*/  ULOP3.LUT UR64, UR10, 0x8a0, URZ, 0xfc, !UPT ;  /* 0x000008a00a407892 */ /* 0x000fc4000f8efcff */
[----:B------:R-:W-:Y:S02]  /*3ca0*/  ULOP3.LUT UR62, UR8, 0x8a0, URZ, 0xfc, !UPT ;  /* 0x000008a0083e7892 */ /* 0x000fe4000f8efcff */
[----:B------:R-:W-:Y:S02]  /*3cb0*/  ULOP3.LUT UR60, UR60, 0x8a0, URZ, 0xfc, !UPT ;  /* 0x000008a03c3c7892 */ /* 0x000fe4000f8efcff */
        /* <DEDUP_REMOVED lines=10> */
[----:B------:R-:W-:Y:S02]  /*3d60*/  UPRMT UR67, UR11, 0x5410, UR66 ;  /* 0x000054100b437896 */ /* 0x000fe40008000042 */
[----:B------:R-:W-:Y:S02]  /*3d70*/  UPRMT UR65, UR9, 0x5410, UR64 ;  /* 0x0000541009417896 */ /* 0x000fe40008000040 */
[----:B------:R-:W-:Y:S02]  /*3d80*/  UPRMT UR63, UR63, 0x5410, UR62 ;  /* 0x000054103f3f7896 */ /* 0x000fe4000800003e */
[----:B------:R-:W-:Y:S02]  /*3d90*/  UPRMT UR61, UR61, 0x5410, UR60 ;  /* 0x000054103d3d7896 */ /* 0x000fe4000800003c */
[----:B------:R-:W-:Y:S02]  /*3da0*/  UPRMT UR59, UR14, 0x5410, UR7 ;  /* 0x000054100e3b7896 */ /* 0x000fe40008000007 */
[----:B------:R-:W-:-:S02]  /*3db0*/  UPRMT UR57, UR16, 0x5410, UR6 ;  /* 0x0000541010397896 */ /* 0x000fc40008000006 */
[----:B------:R-:W-:Y:S02]  /*3dc0*/  UPRMT UR55, UR18, 0x5410, UR5 ;  /* 0x0000541012377896 */ /* 0x000fe40008000005 */
[----:B------:R-:W-:Y:S01]  /*3dd0*/  UPRMT UR53, UR19, 0x5410, UR4 ;  /* 0x0000541013357896 */ /* 0x000fe20008000004 */
[----:B------:R-:W-:Y:S01]  /*3de0*/  UMOV UR66, URZ ;  /* 0x000000ff00427c82 */ /* 0x000fe20008000000 */
[----:B------:R-:W-:Y:S01]  /*3df0*/  UMOV UR64, URZ ;  /* 0x000000ff00407c82 */ /* 0x000fe20008000000 */
[----:B------:R-:W-:Y:S01]  /*3e00*/  UMOV UR62, URZ ;  /* 0x000000ff003e7c82 */ /* 0x000fe20008000000 */
[----:B------:R-:W-:-:S08]  /*3e10*/  UMOV UR60, URZ ;  /* 0x000000ff003c7c82 */ /* 0x000fd00008000000 */
.L_x_69:
[----:B------:R-:W-:Y:S02]  /*3e20*/  LEA R0, R10, UR49, 0x3 ;  /* 0x000000310a007c11 */ /* 0x000fe4000f8e18ff */
[----:B------:R-:W-:Y:S02]  /*3e30*/  SHF.L.U32 R2, R9, 0x1f, RZ ;  /* 0x0000001f09027819 */ /* 0x000fe400000006ff */
[----:B------:R-:W-:Y:S01]  /*3e40*/  PLOP3.LUT P0, PT, PT, PT, UP3, 0x80, 0x8 ;  /* 0x000000000008781c */ /* 0x000fe20003f0f038 */
[----:B------:R-:W-:Y:S01]  /*3e50*/  VIADD R3, R0, 0x90 ;  /* 0x0000009000037836 */ /* 0x000fe20000000000 */
[----:B-1----:R-:W1:Y:S02]  /*3e60*/  SYNCS.PHASECHK.TRANS64.TRYWAIT P1, [R0+URZ+0x80], R2 ;  /* 0x00008002000075a7 */ /* 0x002e6400080211ff */
[----:B-1-3--:R-:W-:Y:S09]  /*3e70*/  @!P1 BRA `(.L_x_63) ;  /* 0x000000b000349947 */ /* 0x00aff20003800000 */
.L_x_204:
[----:B------:R-:W-:Y:S01]  /*3e80*/  LEA R4, R10, UR49, 0x4 ;  /* 0x000000310a047c11 */ /* 0x000fe2000f8e20ff */
[----:B------:R-:W-:Y:S01]  /*3e90*/  @UP3 ULEA UR4, UR46, UR49, 0x3 ;  /* 0x000000312e043291 */ /* 0x000fe2000f8e18ff */
[----:B------:R-:W-:Y:S02]  /*3ea0*/  R2UR UR5, R19 ;  /* 0x00000000130572ca */ /* 0x000fe400000e0000 */
[----:B------:R-:W-:Y:S02]  /*3eb0*/  PLOP3.LUT P2, PT, PT, PT, PT, 0x80, 0x8 ;  /* 0x000000000008781c */ /* 0x000fe40003f4f070 */
[----:B------:R-:W2:Y:S01]  /*3ec0*/  LDS.128 R4, [R4+0xf0] ;  /* 0x0000f00004047984 */ /* 0x000ea20000000c00 */
[----:B------:R-:W-:Y:S02]  /*3ed0*/  PRMT R3, RZ, 0x654, R3 ;  /* 0x00000654ff037816 */ /* 0x000fe40000000003 */
[----:B-1----:R-:W-:Y:S01]  /*3ee0*/  @P0 SHF.L.U32 R2, R8, 0x1f, RZ ;  /* 0x0000001f08020819 */ /* 0x002fe200000006ff */
[----:B------:R-:W-:Y:S01]  /*3ef0*/  @!PT LDS RZ, [RZ] ;  /* 0x00000000fffff984 */ /* 0x000fe20000000800 */
[----:B------:R-:W-:Y:S01]  /*3f00*/  @!PT LDS RZ, [RZ] ;  /* 0x00000000fffff984 */ /* 0x000fe20000000800 */
[----:B------:R-:W-:Y:S01]  /*3f10*/  @!PT LDS RZ, [RZ] ;  /* 0x00000000fffff984 */ /* 0x000fe20000000800 */
[----:B------:R-:W-:Y:S01]  /*3f20*/  @!PT LDS RZ, [RZ] ;  /* 0x00000000fffff984 */ /* 0x000fe20000000800 */
[----:B------:R1:W-:Y:S06]  /*3f30*/  MEMBAR.ALL.CTA ;  /* 0x0000000000007992 */ /* 0x0003ec0000008000 */
[----:B-1----:R-:W1:Y:S01]  /*3f40*/  FENCE.VIEW.ASYNC.S ;  /* 0x00000000000073c6 */ /* 0x002e620000000000 */
[----:B------:R-:W-:Y:S01]  /*3f50*/  SHF.L.U32 R0, R11, 0x1f, RZ ;  /* 0x0000001f0b007819 */ /* 0x000fe200000006ff */
[----:B------:R-:W-:-:S02]  /*3f60*/  ULEA UR6, UR5, UR49, 0x3 ;  /* 0x0000003105067291 */ /* 0x000fc4000f8e18ff */
[----:B------:R-:W-:-:S04]  /*3f70*/  ULEA UR44, UR5, UR45, 0x7 ;  /* 0x0000002d052c7291 */ /* 0x000fc8000f8e38ff */
[----:B------:R-:W-:Y:S01]  /*3f80*/  IMAD.U32 R13, RZ, RZ, UR6 ;  /* 0x00000006ff0d7e24 */ /* 0x000fe2000f8e00ff */
[----:B-1----:R1:W-:Y:S01]  /*3f90*/  SYNCS.ARRIVE.TRANS64.RED.A1T0 RZ, [R3+URZ], RZ ;  /* 0x000000ff03ff79a7 */ /* 0x0023e200081004ff */
[----:B------:R1:W3:Y:S01]  /*3fa0*/  @P0 SYNCS.PHASECHK.TRANS64.TRYWAIT P2, [UR4], R2 ;  /* 0x00000002ff0005a7 */ /* 0x0002e20008041104 */
[----:B--2---:R-:W-:Y:S01]  /*3fb0*/  LOP3.LUT P1, RZ, R6, 0x1, RZ, 0xc0, !PT ;  /* 0x0000000106ff7812 */ /* 0x004fe2000782c0ff */
[----:B------:R-:W2:Y:S02]  /*3fc0*/  SYNCS.PHASECHK.TRANS64.TRYWAIT P0, [UR6+0xb0], R0 ;  /* 0x0000b000ff0075a7 */ /* 0x000ea40008001106 */
[----:B-123--:R-:W-:Y:S10]  /*3fd0*/  @!P0 BRA `(.L_x_64) ;  /* 0x000000ac00f08947 */ /* 0x00eff40003800000 */
.L_x_206:
[----:B------:R-:W-:Y:S01]  /*3fe0*/  IADD3 R10, PT, PT, R10, 0x1, RZ ;  /* 0x000000010a0a7810 */ /* 0x000fe20007ffe0ff */
[----:B------:R-:W-:Y:S06]  /*3ff0*/  BRA.U !UP3, `(.L_x_65) ;  /* 0x000000050b707547 */ /* 0x000fec000b800000 */
[----:B------:R-:W-:Y:S01]  /*4000*/  R2UR UR48, R14 ;  /* 0x000000000e3072ca */ /* 0x000fe200000e0000 */
[----:B------:R-:W-:Y:S01]  /*4010*/  UMOV UR9, URZ ;  /* 0x000000ff00097c82 */ /* 0x000fe20008000000 */
[----:B------:R-:W-:Y:S01]  /*4020*/  R2UR UR47, R12 ;  /* 0x000000000c2f72ca */ /* 0x000fe200000e0000 */
[----:B------:R-:W-:-:S14]  /*4030*/  UMOV UR5, UR46 ;  /* 0x0000002e00057c82 */ /* 0x000fdc0008000000 */
.L_x_68:
[----:B------:R-:W-:Y:S02]  /*4040*/  UIADD3 UR48, UPT, UPT, UR48, 0x1, URZ ;  /* 0x0000000130307890 */ /* 0x000fe4000fffe0ff */
[----:B------:R-:W-:Y:S02]  /*4050*/  ULEA UR7, UR5, UR49, 0x3 ;  /* 0x0000003105077291 */ /* 0x000fe4000f8e18ff */
[----:B------:R-:W-:Y:S01]  /*4060*/  UISETP.NE.AND UP0, UPT, UR48, URZ, UPT ;  /* 0x000000ff3000728c */ /* 0x000fe2000bf05270 */
[----:B--23--:R-:W-:Y:S10]  /*4070*/  @P2 BRA `(.L_x_66) ;  /* 0x00000000000c2947 */ /* 0x00cff40003800000 */
[----:B-1----:R-:W-:Y:S04]  /*4080*/  SHF.L.U32 R2, R8, 0x1f, RZ ;  /* 0x0000001f08027819 */ /* 0x002fe800000006ff */
[----:B------:R-:W1:Y:S02]  /*4090*/  SYNCS.PHASECHK.TRANS64.TRYWAIT P0, [UR7], R2 ;  /* 0x00000002ff0075a7 */ /* 0x000e640008001107 */
[----:B-1----:R-:W-:Y:S05]  /*40a0*/  @!P0 BRA `(.L_x_67) ;  /* 0x000000ac00d88947 */ /* 0x002fea0003800000 */
.L_x_66:
[----:B------:R-:W-:Y:S01]  /*40b0*/  UISETP.NE.AND UP1, UPT, UR47, 0x1, UPT ;  /* 0x000000012f00788c */ /* 0x000fe2000bf25270 */
[----:B------:R-:W-:Y:S01]  /*40c0*/  PLOP3.LUT P2, PT, PT, PT, PT, 0x80, 0x8 ;  /* 0x000000000008781c */ /* 0x000fe20003f4f070 */
[----:B------:R-:W-:Y:S01]  /*40d0*/  UIADD3 UR4, UPT, UPT, UR5, 0x1, URZ ;  /* 0x0000000105047890 */ /* 0x000fe2000fffe0ff */
[----:B------:R-:W-:Y:S01]  /*40e0*/  R2UR UR10, R17 ;  /* 0x00000000110a72ca */ /* 0x000fe200000e0000 */
[----:B------:R-:W-:Y:S01]  /*40f0*/  UIADD3 UR50, UPT, UPT, UR7, 0x18, URZ ;  /* 0x0000001807327890 */ /* 0x000fe2000fffe0ff */
[----:B------:R-:W-:Y:S01]  /*4100*/  R2UR UR8, R18 ;  /* 0x00000000120872ca */ /* 0x000fe200000e0000 */
[----:B------:R-:W-:Y:S01]  /*4110*/  UISETP.NE.AND UP2, UPT, UR4, 0x3, UPT ;  /* 0x000000030400788c */ /* 0x000fe2000bf45270 */
[----:B------:R-:W-:Y:S01]  /*4120*/  PLOP3.LUT P0, PT, PT, PT, UP1, 0x80, 0x8 ;  /* 0x000000000008781c */ /* 0x000fe20003f0f018 */
[----:B------:R-:W-:Y:S01]  /*4130*/  UIADD3 UR47, UPT, UPT, UR47, -0x1, URZ ;  /* 0xffffffff2f2f7890 */ /* 0x000fe2000fffe0ff */
[----:B------:R-:W-:Y:S01]  /*4140*/  R2UR UR14, R16 ;  /* 0x00000000100e72ca */ /* 0x000fe200000e0000 */
[----:B------:R-:W-:Y:S01]  /*4150*/  USEL UR6, URZ, 0x1, UP2 ;  /* 0x00000001ff067887 */ /* 0x000fe20009000000 */
[----:B------:R-:W-:Y:S01]  /*4160*/  R2UR UR12, R15 ;  /* 0x000000000f0c72ca */ /* 0x000fe200000e0000 */
[----:B------:R-:W-:Y:S01]  /*4170*/  USEL UR46, UR4, URZ, UP2 ;  /* 0x000000ff042e7287 */ /* 0x000fe20009000000 */
[----:B------:R-:W-:Y:S01]  /*4180*/  UMOV UR11, 0x4008 ;  /* 0x00004008000b7882 */ /* 0x000fe20000000000 */
[----:B------:R-:W-:Y:S02]  /*4190*/  UMOV UR43, 0x4008 ;  /* 0x00004008002b7882 */ /* 0x000fe40000000000 */
[----:B------:R-:W-:Y:S01]  /*41a0*/  @UP1 ULEA UR4, UR46, UR49, 0x3 ;  /* 0x000000312e041291 */ /* 0x000fe2000f8e18ff */
[----:B------:R-:W-:Y:S01]  /*41b0*/  LOP3.LUT R8, R8, UR6, RZ, 0x3c, !PT ;  /* 0x0000000608087c12 */ /* 0x000fe2000f8e3cff */
[----:B------:R-:W-:Y:S02]  /*41c0*/  ULEA UR10, UR5, UR10, 0x6 ;  /* 0x0000000a050a7291 */ /* 0x000fe4000f8e30ff */
[----:B------:R-:W-:Y:S01]  /*41d0*/  ULEA UR8, UR5, UR8, 0x6 ;  /* 0x0000000805087291 */ /* 0x000fe2000f8e30ff */
[----:B-1----:R-:W-:Y:S01]  /*41e0*/  @P0 SHF.L.U32 R0, R8, 0x1f, RZ ;  /* 0x0000001f08000819 */ /* 0x002fe200000006ff */
[----:B------:R-:W-:Y:S02]  /*41f0*/  UIADD3 UR42, UPT, UPT, UR10, 0x20, URZ ;  /* 0x000000200a2a7890 */ /* 0x000fe4000fffe0ff */
[----:B------:R-:W-:Y:S01]  /*4200*/  UISETP.NE.U32.AND UP1, UPT, UR9, URZ, UPT ;  /* 0x000000ff0900728c */ /* 0x000fe2000bf25070 */
[----:B------:R2:W3:Y:S01]  /*4210*/  @P0 SYNCS.PHASECHK.TRANS64.TRYWAIT P2, [UR4], R0 ;  /* 0x00000000ff0005a7 */ /* 0x0004e20008041104 */
[----:B------:R-:W-:Y:S01]  /*4220*/  UIADD3 UR40, UPT, UPT, UR8, 0x20, URZ ;  /* 0x0000002008287890 */ /* 0x000fe2000fffe0ff */
[----:B------:R1:W-:Y:S01]  /*4230*/  UTCCP.T.S.4x32dp128bit tmem[UR45+0x100], gdesc[UR10] ;  /* 0x0001000a2d0079e7 */ /* 0x0003e20009100000 */
[----:B------:R-:W-:Y:S02]  /*4240*/  ULEA UR6, UR5, UR14, 0xb ;  /* 0x0000000e05067291 */ /* 0x000fe4000f8e58ff */
[----:B------:R-:W-:Y:S01]  /*4250*/  ULEA UR4, UR5, UR12, 0xb ;  /* 0x0000000c05047291 */ /* 0x000fe2000f8e58ff */
[----:B------:R4:W-:Y:S01]  /*4260*/  UTCCP.T.S.4x32dp128bit tmem[UR45+0x104], gdesc[UR42] ;  /* 0x0001042a2d0079e7 */ /* 0x0009e20009100000 */
[----:B------:R-:W-:Y:S02]  /*4270*/  UIADD3 UR38, UPT, UPT, UR6, 0x2, URZ ;  /* 0x0000000206267890 */ /* 0x000fe4000fffe0ff */
        /* <DEDUP_REMOVED lines=8> */
[----:B------:R-:W-:Y:S01]  /*4300*/  UIADD3 UR20, UPT, UPT, UR4, 0x402, URZ ;  /* 0x0000040204147890 */ /* 0x000fe2000fffe0ff */
[----:B-1----:R-:W-:Y:S01]  /*4310*/  R2UR UR10, R23 ;  /* 0x00000000170a72ca */ /* 0x002fe200000e0000 */
[----:B------:R-:W-:Y:S01]  /*4320*/  UIADD3 UR18, UPT, UPT, UR6, 0x404, URZ ;  /* 0x0000040406127890 */ /* 0x000fe2000fffe0ff */
[----:B------:R-:W-:Y:S01]  /*4330*/  R2UR UR11, R22 ;  /* 0x00000000160b72ca */ /* 0x000fe200000e0000 */
[----:B------:R-:W-:Y:S01]  /*4340*/  UIADD3 UR16, UPT, UPT, UR4, 0x404, URZ ;  /* 0x0000040404107890 */ /* 0x000fe2000fffe0ff */
[----:B----4-:R-:W-:Y:S01]  /*4350*/  R2UR UR42, R21 ;  /* 0x00000000152a72ca */ /* 0x010fe200000e0000 */
[----:B------:R-:W-:Y:S01]  /*4360*/  UIADD3 UR14, UPT, UPT, UR6, 0x406, URZ ;  /* 0x00000406060e7890 */ /* 0x000fe2000fffe0ff */
[----:B------:R-:W-:Y:S01]  /*4370*/  R2UR UR43, R20 ;  /* 0x00000000142b72ca */ /* 0x000fe200000e0000 */
[----:B------:R-:W-:Y:S01]  /*4380*/  UIADD3 UR12, UPT, UPT, UR4, 0x406, URZ ;  /* 0x00000406040c7890 */ /* 0x000fe2000fffe0ff */
[----:B------:R-:W-:Y:S01]  /*4390*/  UMOV UR9, 0x4008 ;  /* 0x0000400800097882 */ /* 0x000fe20000000000 */
[----:B------:R-:W-:Y:S01]  /*43a0*/  UMOV UR41, 0x4008 ;  /* 0x0000400800297882 */ /* 0x000fe20000000000 */
[----:B------:R1:W-:Y:S01]  /*43b0*/  UTCCP.T.S.4x32dp128bit tmem[UR45+0x108], gdesc[UR8] ;  /* 0x000108082d0079e7 */ /* 0x0003e20009100000 */
[----:B------:R-:W-:Y:S01]  /*43c0*/  UTCCP.T.S.4x32dp128bit tmem[UR45+0x10c], gdesc[UR40] ;  /* 0x00010c282d0079e7 */ /* 0x000fe20009100000 */
[----:B------:R-:W-:Y:S01]  /*43d0*/  UMOV UR7, 0x40004040 ;  /* 0x4000404000077882 */ /* 0x000fe20000000000 */
        /* <DEDUP_REMOVED lines=15> */
[----:B-1----:R-:W-:Y:S02]  /*44d0*/  R2UR UR8, R25 ;  /* 0x00000000190872ca */ /* 0x002fe400000e0000 */
[----:B------:R-:W-:Y:S11]  /*44e0*/  R2UR UR9, R24 ;  /* 0x00000000180972ca */ /* 0x000ff600000e0000 */
[----:B------:R-:W-:Y:S02]  /*44f0*/  @!UPT UIADD3 URZ, UPT, UPT, URZ, URZ, URZ ;  /* 0x000000fffffff290 */ /* 0x000fe4000fffe0ff */
[----:B------:R1:W-:Y:S01]  /*4500*/  UTCQMMA gdesc[UR4], gdesc[UR6], tmem[UR44], tmem[UR66], idesc[UR67], tmem[UR8], UP1 ;  /* 0x0008420604007dea */ /* 0x0003e2000880032c */
[----:B------:R2:W-:Y:S01]  /*4510*/  UTCQMMA gdesc[UR36], gdesc[UR38], tmem[UR44], tmem[UR64], idesc[UR65], tmem[UR42], UPT ;  /* 0x002a402624007dea */ /* 0x0005e2000b80032c */
[----:B------:R2:W-:Y:S01]  /*4520*/  UTCQMMA gdesc[UR32], gdesc[UR34], tmem[UR44], tmem[UR62], idesc[UR63], tmem[UR76], UPT ;  /* 0x004c3e2220007dea */ /* 0x0005e2000b80032c */
[----:B------:R2:W-:Y:S01]  /*4530*/  UTCQMMA gdesc[UR28], gdesc[UR30], tmem[UR44], tmem[UR60], idesc[UR61], tmem[UR74], UPT ;  /* 0x004a3c1e1c007dea */ /* 0x0005e2000b80032c */
[----:B------:R2:W-:Y:S01]  /*4540*/  UTCQMMA gdesc[UR24], gdesc[UR26], tmem[UR44], tmem[UR58], idesc[UR59], tmem[UR10], UPT ;  /* 0x000a3a1a18007dea */ /* 0x0005e2000b80032c */
[----:B------:R2:W-:Y:S01]  /*4550*/  UTCQMMA gdesc[UR20], gdesc[UR22], tmem[UR44], tmem[UR56], idesc[UR57], tmem[UR72], UPT ;  /* 0x0048381614007dea */ /* 0x0005e2000b80032c */
[----:B------:R2:W-:Y:S01]  /*4560*/  UTCQMMA gdesc[UR16], gdesc[UR18], tmem[UR44], tmem[UR54], idesc[UR55], tmem[UR70], UPT ;  /* 0x0046361210007dea */ /* 0x0005e2000b80032c */
[----:B------:R2:W-:Y:S01]  /*4570*/  UTCQMMA gdesc[UR12], gdesc[UR14], tmem[UR44], tmem[UR52], idesc[UR53], tmem[UR68], UPT ;  /* 0x0044340e0c007dea */ /* 0x0005e2000b80032c */
[----:B------:R2:W-:Y:S01]  /*4580*/  UTCBAR.MULTICAST [UR50], URZ, UR51 ;  /* 0x000000ff320073e9 */ /* 0x0005e20008000833 */
[----:B-1----:R-:W-:Y:S01]  /*4590*/  UMOV UR9, 0x1 ;  /* 0x0000000100097882 */ /* 0x002fe20000000000 */
[----:B------:R-:W-:Y:S01]  /*45a0*/  UMOV UR5, UR46 ;  /* 0x0000002e00057c82 */ /* 0x000fe20008000000 */
[----:B------:R-:W-:Y:S05]  /*45b0*/  BRA.U UP0, `(.L_x_68) ;  /* 0xfffffff900a07547 */ /* 0x000fea000b83ffff */
.L_x_65:
[----:B------:R-:W-:Y:S02]  /*45c0*/  R2UR UR4, R19 ;  /* 0x00000000130472ca */ /* 0x000fe400000e0000 */
[----:B------:R-:W-:Y:S02]  /*45d0*/  R2UR UR5, R13 ;  /* 0x000000000d0572ca */ /* 0x000fe400000e0000 */
[----:B------:R-:W-:-:S04]  /*45e0*/  ISETP.NE.AND P0, PT, R10, 0x2, PT ;  /* 0x000000020a00780c */ /* 0x000fc80003f05270 */
[----:B-12---:R-:W-:Y:S02]  /*45f0*/  SEL R0, RZ, 0x1, P0 ;  /* 0x00000001ff007807 */ /* 0x006fe40000000000 */
[----:B------:R-:W-:Y:S02]  /*4600*/  SEL R10, R10, RZ, P0 ;  /* 0x000000ff0a0a7207 */ /* 0x000fe40000000000 */
[----:B------:R-:W-:Y:S01]  /*4610*/  LOP3.LUT R9, R9, R0, RZ, 0x3c, !PT ;  /* 0x0000000009097212 */ /* 0x000fe200078e3cff */
[----:B------:R-:W-:Y:S02]  /*4620*/  UIADD3 UR4, UPT, UPT, UR4, 0x1, URZ ;  /* 0x0000000104047890 */ /* 0x000fe4000fffe0ff */
[----:B------:R-:W-:Y:S02]  /*4630*/  UIADD3 UR5, UPT, UPT, UR5, 0xa0, URZ ;  /* 0x000000a005057890 */ /* 0x000fe4000fffe0ff */
[----:B------:R-:W-:-:S04]  /*4640*/  UISETP.NE.AND UP0, UPT, UR4, 0x2, UPT ;  /* 0x000000020400788c */ /* 0x000fc8000bf05270 */
[----:B------:R-:W-:Y:S02]  /*4650*/  USEL UR6, URZ, 0x1, UP0 ;  /* 0x00000001ff067887 */ /* 0x000fe40008000000 */
[----:B------:R-:W-:Y:S01]  /*4660*/  USEL UR4, UR4, URZ, UP0 ;  /* 0x000000ff04047287 */ /* 0x000fe20008000000 */
[----:B------:R1:W-:Y:S03]  /*4670*/  UTCBAR [UR5], URZ ;  /* 0x000000ff050073e9 */ /* 0x0003e600080000ff */
[----:B------:R-:W-:Y:S02]  /*4680*/  LOP3.LUT R11, R11, UR6, RZ, 0x3c, !PT ;  /* 0x000000060b0b7c12 */ /* 0x000fe4000f8e3cff */
[----:B------:R-:W-:Y:S01]  /*4690*/  IMAD.U32 R19, RZ, RZ, UR4 ;  /* 0x00000004ff137e24 */ /* 0x000fe2000f8e00ff */
[----:B------:R-:W-:Y:S06]  /*46a0*/  @P1 BRA `(.L_x_69) ;  /* 0xfffffff400dc1947 */ /* 0x000fec000383ffff */
[----:B------:R-:W2:Y:S01]  /*46b0*/  S2UR UR7, SR_CgaCtaId ;  /* 0x00000000000779c3 */ /* 0x000ea20000008800 */
[----:B-1----:R-:W-:Y:S02]  /*46c0*/  R2UR UR5, R19 ;  /* 0x00000000130572ca */ /* 0x002fe400000e0000 */
[----:B------:R-:W-:Y:S01]  /*46d0*/  ELECT P0, URZ, PT ;  /* 0x0000000000ff782f */ /* 0x000fe20003800000 */
[----:B------:R-:W-:Y:S01]  /*46e0*/  IMAD.MOV.U32 R0, RZ, RZ, 0x1 ;  /* 0x00000001ff007424 */ /* 0x000fe200078e00ff */
[----:B------:R-:W-:Y:S01]  /*46f0*/  UIADD3 UR49, UPT, UPT, UR49, 0xb0, URZ ;  /* 0x000000b031317890 */ /* 0x000fe2000fffe0ff */
[----:B------:R-:W-:Y:S01]  /*4700*/  SHF.L.U32 R2, R11, 0x1f, RZ ;  /* 0x0000001f0b027819 */ /* 0x000fe200000006ff */
[----:B------:R-:W-:Y:S01]  /*4710*/  UMOV UR4, 0x40 ;  /* 0x0000004000047882 */ /* 0x000fe20000000000 */
[----:B------:R-:W-:Y:S01]  /*4720*/  UVIRTCOUNT.DEALLOC.SMPOOL 0x80 ;  /* 0x000000800000784c */ /* 0x000fe20000000000 */
[----:B--2---:R-:W-:-:S05]  /*4730*/  ULEA UR7, UR7, UR4, 0x18 ;  /* 0x0000000407077291 */ /* 0x004fca000f8ec0ff */
[----:B------:R-:W-:-:S04]  /*4740*/  ULEA UR4, UR5, UR49, 0x3 ;  /* 0x0000003105047291 */ /* 0x000fc8000f8e18ff */
[----:B------:R1:W-:Y:S05]  /*4750*/  @P0 STS.U8 [UR7+0x1c], R0 ;  /* 0x00001c00ff000988 */ /* 0x0003ea0008000007 */
[----:B------:R-:W2:Y:S02]  /*4760*/  SYNCS.PHASECHK.TRANS64.TRYWAIT P0, [UR4], R2 ;  /* 0x00000002ff0075a7 */ /* 0x000ea40008001104 */
[----:B-12---:R-:W-:Y:S05]  /*4770*/  @!P0 BRA `(.L_x_70) ;  /* 0x000000a8003c8947 */ /* 0x006fea0003800000 */
.L_x_209:
[----:B------:R-:W-:-:S13]  /*4780*/  R2UR UR4, R19 ;  /* 0x00000000130472ca */ /* 0x000fda00000e0000 */
[----:B------:R-:W-:-:S04]  /*4790*/  UIADD3 UR4, UPT, UPT, UR4, 0x1, URZ ;  /* 0x0000000104047890 */ /* 0x000fc8000fffe0ff */
[----:B------:R-:W-:-:S04]  /*47a0*/  UISETP.NE.AND UP0, UPT, UR4, 0x2, UPT ;  /* 0x000000020400788c */ /* 0x000fc8000bf05270 */
[----:B------:R-:W-:Y:S02]  /*47b0*/  USEL UR5, URZ, 0x1, UP0 ;  /* 0x00000001ff057887 */ /* 0x000fe40008000000 */
[----:B------:R-:W-:-:S04]  /*47c0*/  USEL UR4, UR4, URZ, UP0 ;  /* 0x000000ff04047287 */ /* 0x000fc80008000000 */
[----:B------:R-:W-:Y:S01]  /*47d0*/  ULEA UR4, UR4, UR49, 0x3 ;  /* 0x0000003104047291 */ /* 0x000fe2000f8e18ff */
[----:B-1----:R-:W-:-:S04]  /*47e0*/  LOP3.LUT R2, R11, UR5, RZ, 0x3c, !PT ;  /* 0x000000050b027c12 */ /* 0x002fc8000f8e3cff */
[----:B------:R-:W-:-:S04]  /*47f0*/  SHF.L.U32 R2, R2, 0x1f, RZ ;  /* 0x0000001f02027819 */ /* 0x000fc800000006ff */
[----:B------:R-:W1:Y:S02]  /*4800*/  SYNCS.PHASECHK.TRANS64.TRYWAIT P0, [UR4], R2 ;  /* 0x00000002ff0075a7 */ /* 0x000e640008001104 */
[----:B-1----:R-:W-:Y:S05]  /*4810*/  @!P0 BRA `(.L_x_71) ;  /* 0x000000a8002c8947 */ /* 0x002fea0003800000 */
.L_x_211:
[----:B------:R-:W-:Y:S01]  /*4820*/  NOP ;  /* 0x0000000000007918 */ /* 0x000fe20000000000 */
[----:B-1----:R-:W1:Y:S01]  /*4830*/  LDS R0, [UR7+0x14] ;  /* 0x00001407ff007984 */ /* 0x002e620008000800 */
[----:B------:R-:W-:Y:S01]  /*4840*/  ULOP3.LUT UR4, UR45, 0xffff, URZ, 0xc0, !UPT ;  /* 0x0000ffff2d047892 */ /* 0x000fe2000f8ec0ff */
[----:B------:R-:W-:Y:S01]  /*4850*/  UMOV UR5, 0xffff ;  /* 0x0000ffff00057882 */ /* 0x000fe20000000000 */
[----:B------:R-:W-:Y:S02]  /*4860*/  UMOV UR6, 0x1 ;  /* 0x0000000100067882 */ /* 0x000fe40000000000 */
[----:B------:R-:W-:-:S04]  /*4870*/  USHF.R.U32.HI UR4, URZ, 0x5, UR4 ;  /* 0x00000005ff047899 */ /* 0x000fc80008011604 */
[----:B------:R-:W-:Y:S02]  /*4880*/  USHF.L.U32 UR5, UR5, UR4, URZ ;  /* 0x0000000405057299 */ /* 0x000fe400080006ff */
[----:B------:R-:W-:-:S04]  /*4890*/  USHF.L.U32 UR4, UR6, UR4, URZ ;  /* 0x0000000406047299 */ /* 0x000fc800080006ff */
[----:B-1----:R-:W-:-:S04]  /*48a0*/  LOP3.LUT R0, R0, UR5, RZ, 0xc0, !PT ;  /* 0x0000000500007c12 */ /* 0x002fc8000f8ec0ff */
[----:B------:R-:W-:-:S13]  /*48b0*/  ISETP.NE.AND P0, PT, R0, UR5, PT ;  /* 0x0000000500007c0c */ /* 0x000fda000bf05270 */
[----:B------:R-:W-:Y:S05]  /*48c0*/  @P0 BRA `(.L_x_72) ;  /* 0x0000000000580947 */ /* 0x000fea0003800000 */
[----:B------:R-:W1:Y:S02]  /*48d0*/  LDS R0, [UR7+0x18] ;  /* 0x00001807ff007984 */ /* 0x000e640008000800 */
[----:B-1----:R-:W-:-:S04]  /*48e0*/  LOP3.LUT R0, R0, UR4, RZ, 0xc0, !PT ;  /* 0x0000000400007c12 */ /* 0x002fc8000f8ec0ff */
[----:B------:R-:W-:-:S13]  /*48f0*/  ISETP.NE.AND P0, PT, R0, UR4, PT ;  /* 0x0000000400007c0c */ /* 0x000fda000bf05270 */
[----:B------:R-:W-:Y:S05]  /*4900*/  @P0 BRA `(.L_x_73) ;  /* 0x00000000003c0947 */ /* 0x000fea0003800000 */
[----:B------:R-:W1:Y:S01]  /*4910*/  S2R R2, SR_LANEID ;  /* 0x0000000000027919 */ /* 0x000e620000000000 */
[----:B------:R-:W-:-:S06]  /*4920*/  ULOP3.LUT UR5, URZ, UR5, URZ, 0x33, !UPT ;  /* 0x00000005ff057292 */ /* 0x000fcc000f8e33ff */
[----:B------:R-:W-:-:S04]  /*4930*/  IMAD.U32 R0, RZ, RZ, UR5 ;  /* 0x00000005ff007e24 */ /* 0x000fc8000f8e00ff */
[----:B------:R2:W4:Y:S02]  /*4940*/  REDUX UR8, R0 ;  /* 0x00000000000873c4 */ /* 0x0005240000000000 */
[----:B------:R1:W-:Y:S01]  /*4950*/  UTCATOMSWS.AND URZ, UR5 ;  /* 0x0000000500ff79e3 */ /* 0x0003e20008000000 */
[----:B--2---:R-:W-:Y:S01]  /*4960*/  LOP3.LUT R0, RZ, UR4, RZ, 0x33, !PT ;  /* 0x00000004ff007c12 */ /* 0x004fe2000f8e33ff */
[----:B------:R-:W-:Y:S02]  /*4970*/  VOTEU.ANY UR4, UPT, PT ;  /* 0x0000000000047886 */ /* 0x000fe400038e0100 */
[----:B------:R-:W-:Y:S02]  /*4980*/  UFLO.U32 UR4, UR4 ;  /* 0x00000004000472bd */ /* 0x000fe400080e0000 */
[----:B------:R-:W2:Y:S04]  /*4990*/  REDUX UR6, R0 ;  /* 0x00000000000673c4 */ /* 0x000ea80000000000 */
[----:B-1----:R-:W-:-:S02]  /*49a0*/  ISETP.EQ.U32.AND P0, PT, R2, UR4, PT ;  /* 0x0000000402007c0c */ /* 0x002fc4000bf02070 */
[----:B----4-:R-:W-:-:S11]  /*49b0*/  MOV R2, UR8 ;  /* 0x0000000800027c02 */ /* 0x010fd60008000f00 */
[----:B------:R1:W-:Y:S01]  /*49c0*/  @P0 ATOMS.AND RZ, [UR7+0x14], R2 ;  /* 0x00001402ffff098c */ /* 0x0003e2000a800007 */
[----:B--2---:R-:W-:-:S05]  /*49d0*/  IMAD.U32 R0, RZ, RZ, UR6 ;  /* 0x00000006ff007e24 */ /* 0x004fca000f8e00ff */
[----:B------:R1:W-:Y:S01]  /*49e0*/  @P0 ATOMS.AND RZ, [UR7+0x18], R0 ;  /* 0x00001800ffff098c */ /* 0x0003e2000a800007 */
[----:B------:R-:W-:Y:S05]  /*49f0*/  BRA `(.L_x_74) ;  /* 0x0000000000147947 */ /* 0x000fea0003800000 */
.L_x_73:
[----:B------:R-:W-:Y:S02]  /*4a00*/  MOV R2, 0x4a20 ;  /* 0x00004a2000027802 */ /* 0x000fe40000000f00 */
[----:B---3-5:R-:W-:Y:S05]  /*4a10*/  CALL.REL.NOINC `($__internal_0_$__cuda_sm10x_tcgen05_guardrail_trap_col_being_dealloced_not_returned_by_alloc) ;  /* 0x000000ac00c47944 */ /* 0x028fea0003c00000 */
[----:B------:R-:W-:Y:S05]  /*4a20*/  BRA `(.L_x_74) ;  /* 0x0000000000087947 */ /* 0x000fea0003800000 */
.L_x_72:
[----:B------:R-:W-:Y:S02]  /*4a30*/  MOV R2, 0x4a50 ;  /* 0x00004a5000027802 */ /* 0x000fe40000000f00 */
[----:B---3-5:R-:W-:Y:S05]  /*4a40*/  CALL.REL.NOINC `($__internal_2_$__cuda_sm10x_tcgen05_guardrail_trap_unallocated_columns_being_dealloced) ;  /* 0x000000ac00d07944 */ /* 0x028fea0003c00000 */
.L_x_74:
[----:B------:R-:W-:Y:S01]  /*4a50*/  NOP ;  /* 0x0000000000007918 */ /* 0x000fe20000000000 */
[----:B------:R-:W-:Y:S05]  /*4a60*/  EXIT ;  /* 0x000000000000794d */ /* 0x000fea0003800000 */
.L_x_58:
[----:B------:R-:W-:-:S09]  /*4a70*/  UISETP.NE.OR UP5, UPT, UR21, 0x3, !UP5 ;  /* 0x000000031500788c */ /* 0x000fd2000efa5670 */
[----:B------:R-:W-:Y:S05]  /*4a80*/  BRA.U UP5, `(.L_x_75) ;  /* 0x0000001905487547 */ /* 0x000fea000b800000 */
[----:B------:R-:W2:Y:S01]  /*4a90*/  LDC R0, c[0x0][0xf30] ;  /* 0x0003cc00ff007b82 */ /* 0x000ea20000000800 */
[----:B------:R-:W-:Y:S01]  /*4aa0*/  UMOV UR4, 0x400 ;  /* 0x0000040000047882 */ /* 0x000fe20000000000 */
[----:B------:R-:W-:Y:S01]  /*4ab0*/  CS2R R30, SRZ ;  /* 0x00000000001e7805 */ /* 0x000fe2000001ff00 */
[----:B------:R-:W-:Y:S01]  /*4ac0*/  ULEA UR4, UR63, UR4, 0x18 ;  /* 0x000000043f047291 */ /* 0x000fe2000f8ec0ff */
[----:B------:R-:W-:Y:S01]  /*4ad0*/  IMAD.MOV.U32 R27, RZ, RZ, 0x1000 ;  /* 0x00001000ff1b7424 */ /* 0x000fe200078e00ff */
[----:B------:R-:W-:Y:S02]  /*4ae0*/  UPLOP3.LUT UP0, UPT, UPT, UPT, UPT, 0x40, 0x4 ;  /* 0x000000000004789c */ /* 0x000fe40003f0e870 */
[----:B------:R-:W-:Y:S01]  /*4af0*/  UIADD3 UR49, UPT, UPT, UR4, 0x30, URZ ;  /* 0x0000003004317890 */ /* 0x000fe2000fffe0ff */
[----:B------:R-:W3:Y:S01]  /*4b00*/  LDC R26, c[0x0][0x370] ;  /* 0x0000dc00ff1a7b82 */ /* 0x000ee20000000800 */
[----:B------:R-:W-:Y:S02]  /*4b10*/  UIADD3 UR41, UPT, UPT, UR4, 0x38, URZ ;  /* 0x0000003804297890 */ /* 0x000fe4000fffe0ff */
[----:B------:R-:W-:-:S02]  /*4b20*/  UIADD3 UR33, UPT, UPT, UR4, 0x40, URZ ;  /* 0x0000004004217890 */ /* 0x000fc4000fffe0ff */
[----:B------:R-:W-:-:S03]  /*4b30*/  UIADD3 UR25, UPT, UPT, UR4, 0x48, URZ ;  /* 0x0000004804197890 */ /* 0x000fc6000fffe0ff */
[----:B------:R-:W4:Y:S08]  /*4b40*/  LDC R3, c[0x0][0xf0c] ;  /* 0x0003c300ff037b82 */ /* 0x000f300000000800 */
[----:B------:R-:W1:Y:S01]  /*4b50*/  LDC R24, c[0x0][0xf20] ;  /* 0x0003c800ff187b82 */ /* 0x000e620000000800 */
[----:B--2---:R-:W-:-:S07]  /*4b60*/  ISETP.NE.AND P1, PT, R0, 0x1, PT ;  /* 0x000000010000780c */ /* 0x004fce0003f25270 */
[----:B------:R-:W2:Y:S08]  /*4b70*/  LDC.64 R32, c[0x0][0x348] ;  /* 0x0000d200ff207b82 */ /* 0x000eb00000000a00 */
[----:B------:R-:W1:Y:S08]  /*4b80*/  LDC.64 R14, c[0x0][0xc88] ;  /* 0x00032200ff0e7b82 */ /* 0x000e700000000a00 */
[----:B------:R-:W1:Y:S08]  /*4b90*/  LDC.64 R18, c[0x0][0xf10] ;  /* 0x0003c400ff127b82 */ /* 0x000e700000000a00 */
[----:B------:R-:W1:Y:S08]  /*4ba0*/  LDC.64 R6, c[0x0][0xf18] ;  /* 0x0003c600ff067b82 */ /* 0x000e700000000a00 */
[----:B------:R-:W1:Y:S08]  /*4bb0*/  LDC.64 R4, c[0x0][0xf28] ;  /* 0x0003ca00ff047b82 */ /* 0x000e700000000a00 */
[----:B------:R-:W1:Y:S08]  /*4bc0*/  LDC.64 R16, c[0x0][0xc90] ;  /* 0x00032400ff107b82 */ /* 0x000e700000000a00 */
[----:B--234-:R-:W1:Y:S02]  /*4bd0*/  LDC R25, c[0x0][0x374] ;  /* 0x0000dd00ff197b82 */ /* 0x01ce640000000800 */
.L_x_90:
[C---:B------:R-:W-:Y:S02]  /*4be0*/  LEA R0, R31.reuse, UR4, 0x3 ;  /* 0x000000041f007c11 */ /* 0x040fe4000f8e18ff */
[----:B------:R-:W-:Y:S02]  /*4bf0*/  SHF.L.U32 R2, R30, 0x1f, RZ ;  /* 0x0000001f1e027819 */ /* 0x000fe400000006ff */
[----:B------:R-:W-:Y:S02]  /*4c00*/  LEA R20, R31, UR4, 0x4 ;  /* 0x000000041f147c11 */ /* 0x000fe4000f8e20ff */
[----:B------:R-:W2:Y:S02]  /*4c10*/  SYNCS.PHASECHK.TRANS64.TRYWAIT P0, [R0+URZ+0x80], R2 ;  /* 0x00008002000075a7 */ /* 0x000ea400080011ff */
[----:B--23--:R-:W-:Y:S05]  /*4c20*/  @!P0 BRA `(.L_x_76) ;  /* 0x000000a400408947 */ /* 0x00cfea0003800000 */
.L_x_212:
[----:B------:R-:W-:Y:S01]  /*4c30*/  ISETP.GE.AND P0, PT, R43, 0x1, PT ;  /* 0x000000012b00780c */ /* 0x000fe20003f06270 */
[----:B------:R-:W3:Y:S01]  /*4c40*/  LDS.128 R20, [R20+0xf0] ;  /* 0x0000f00014147984 */ /* 0x000ee20000000c00 */
[----:B-1----:R-:W-:Y:S01]  /*4c50*/  ISETP.NE.U32.AND P5, PT, R16, RZ, PT ;  /* 0x000000ff1000720c */ /* 0x002fe20003fa5070 */
[----:B--2---:R-:W-:Y:S01]  /*4c60*/  VIADD R0, R0, 0x90 ;  /* 0x0000009000007836 */ /* 0x004fe20000000000 */
[----:B------:R-:W-:Y:S01]  /*4c70*/  ISETP.NE.U32.AND P4, PT, R16, RZ, PT ;  /* 0x000000ff1000720c */ /* 0x000fe20003f85070 */
[----:B------:R-:W-:Y:S01]  /*4c80*/  IMAD.MOV.U32 R28, RZ, RZ, 0x1 ;  /* 0x00000001ff1c7424 */ /* 0x000fe200078e00ff */
[C---:B------:R-:W-:Y:S01]  /*4c90*/  ISETP.NE.AND.EX P5, PT, R17.reuse, RZ, PT, P5 ;  /* 0x000000ff1100720c */ /* 0x040fe20003fa5350 */
[----:B------:R-:W-:Y:S01]  /*4ca0*/  USHF.L.U32 UR50, UR12, 0x7, URZ ;  /* 0x000000070c327899 */ /* 0x000fe200080006ff */
[----:B------:R-:W-:Y:S01]  /*4cb0*/  PRMT R0, RZ, 0x654, R0 ;  /* 0x00000654ff007816 */ /* 0x000fe20000000000 */
[----:B------:R-:W-:Y:S01]  /*4cc0*/  @!PT LDS RZ, [RZ] ;  /* 0x00000000fffff984 */ /* 0x000fe20000000800 */
[----:B------:R-:W-:Y:S01]  /*4cd0*/  @!PT LDS RZ, [RZ] ;  /* 0x00000000fffff984 */ /* 0x000fe20000000800 */
[----:B------:R-:W-:Y:S01]  /*4ce0*/  @!PT LDS RZ, [RZ] ;  /* 0x00000000fffff984 */ /* 0x000fe20000000800 */
[----:B------:R-:W-:Y:S01]  /*4cf0*/  @!PT LDS RZ, [RZ] ;  /* 0x00000000fffff984 */ /* 0x000fe20000000800 */
[----:B------:R1:W-:Y:S06]  /*4d00*/  MEMBAR.ALL.CTA ;  /* 0x0000000000007992 */ /* 0x0003ec0000008000 */
[----:B-1----:R-:W1:Y:S01]  /*4d10*/  FENCE.VIEW.ASYNC.S ;  /* 0x00000000000073c6 */ /* 0x002e620000000000 */
[----:B------:R-:W-:Y:S01]  /*4d20*/  ISETP.NE.AND.EX P4, PT, R17, RZ, PT, P4 ;  /* 0x000000ff1100720c */ /* 0x000fe20003f85340 */
[----:B------:R-:W-:Y:S01]  /*4d30*/  USHF.L.U32 UR51, UR20, 0x7, URZ ;  /* 0x0000000714337899 */ /* 0x000fe200080006ff */
[----:B------:R-:W-:Y:S01]  /*4d40*/  SHF.L.U32 R28, R28, 0x1f, RZ ;  /* 0x0000001f1c1c7819 */ /* 0x000fe200000006ff */
[----:B-1----:R1:W-:Y:S01]  /*4d50*/  SYNCS.ARRIVE.TRANS64.RED.A1T0 RZ, [R0+URZ], RZ ;  /* 0x000000ff00ff79a7 */ /* 0x0023e200081004ff */
[----:B---3--:R-:W-:Y:S11]  /*4d60*/  LOP3.LUT P3, RZ, R22, 0x1, RZ, 0xc0, !PT ;  /* 0x0000000116ff7812 */ /* 0x008ff6000786c0ff */
[----:B------:R-:W-:Y:S02]  /*4d70*/  @!UPT UIADD3 URZ, UPT, UPT, URZ, URZ, URZ ;  /* 0x000000fffffff290 */ /* 0x000fe4000fffe0ff */
[----:B------:R-:W-:Y:S02]  /*4d80*/  @P3 MOV R11, R20 ;  /* 0x00000014000b3202 */ /* 0x000fe40000000f00 */
[----:B------:R-:W-:Y:S01]  /*4d90*/  @P3 LOP3.LUT R10, R21, 0xffff, RZ, 0xc0, !PT ;  /* 0x0000ffff150a3812 */ /* 0x000fe200078ec0ff */
[----:B-1----:R-:W-:Y:S06]  /*4da0*/  @!P0 BRA `(.L_x_77) ;  /* 0x0000000000a48947 */ /* 0x002fec0003800000 */
[-C--:B------:R-:W-:Y:S01]  /*4db0*/  IMAD.HI.U32 R0, R25, R7.reuse, RZ ;  /* 0x0000000719007227 */ /* 0x080fe200078e00ff */
[----:B------:R-:W-:Y:S02]  /*4dc0*/  ISETP.NE.AND P0, PT, R6, 0x1, PT ;  /* 0x000000010600780c */ /* 0x000fe40003f05270 */
[----:B------:R-:W-:Y:S01]  /*4dd0*/  ISETP.NE.AND P2, PT, R43, 0x1, PT ;  /* 0x000000012b00780c */ /* 0x000fe20003f45270 */
[----:B------:R-:W-:Y:S01]  /*4de0*/  IMAD.HI.U32 R9, R26, R18, RZ ;  /* 0x000000121a097227 */ /* 0x000fe200078e00ff */
[----:B------:R-:W-:Y:S02]  /*4df0*/  SHF.R.U32.HI R0, RZ, R24, R0 ;  /* 0x00000018ff007219 */ /* 0x000fe40000011600 */
[----:B------:R-:W-:Y:S01]  /*4e00*/  ISETP.NE.AND P6, PT, R3, 0x1, PT ;  /* 0x000000010300780c */ /* 0x000fe20003fc5270 */
[----:B------:R-:W-:Y:S01]  /*4e10*/  IMAD.HI.U32 R13, R10, R7, RZ ;  /* 0x000000070a0d7227 */ /* 0x000fe200078e00ff */
[----:B------:R-:W-:Y:S02]  /*4e20*/  SHF.R.U32.HI R9, RZ, R19, R9 ;  /* 0x00000013ff097219 */ /* 0x000fe40000011609 */
[----:B------:R-:W-:Y:S01]  /*4e30*/  SEL R0, R25, R0, !P0 ;  /* 0x0000000019007207 */ /* 0x000fe20004000000 */
[----:B------:R-:W-:Y:S01]  /*4e40*/  IMAD.HI.U32 R12, R11, R18, RZ ;  /* 0x000000120b0c7227 */ /* 0x000fe200078e00ff */
[----:B------:R-:W-:Y:S03]  /*4e50*/  SEL R9, R26, R9, !P6 ;  /* 0x000000091a097207 */ /* 0x000fe60007000000 */
[-C--:B------:R-:W-:Y:S01]  /*4e60*/  IMAD.HI.U32 R8, R0, R4.reuse, RZ ;  /* 0x0000000400087227 */ /* 0x080fe200078e00ff */
[----:B------:R-:W-:Y:S03]  /*4e70*/  SHF.R.U32.HI R12, RZ, R19, R12 ;  /* 0x00000013ff0c7219 */ /* 0x000fe6000001160c */
[----:B------:R-:W-:Y:S01]  /*4e80*/  IMAD.HI.U32 R2, R9, R4, RZ ;  /* 0x0000000409027227 */ /* 0x000fe200078e00ff */
[-C--:B------:R-:W-:Y:S02]  /*4e90*/  @P2 SHF.R.U32.HI R0, RZ, R5.reuse, R8 ;  /* 0x00000005ff002219 */ /* 0x080fe40000011608 */
[----:B------:R-:W-:Y:S02]  /*4ea0*/  SHF.R.U32.HI R8, RZ, R24, R13 ;  /* 0x00000018ff087219 */ /* 0x000fe4000001160d */
[----:B------:R-:W-:Y:S01]  /*4eb0*/  @P2 SHF.R.U32.HI R9, RZ, R5, R2 ;  /* 0x00000005ff092219 */ /* 0x000fe20000011602 */
[----:B------:R-:W-:Y:S01]  /*4ec0*/  IMAD R0, R43, R0, RZ ;  /* 0x000000002b007224 */ /* 0x000fe200078e02ff */
[----:B------:R-:W-:Y:S02]  /*4ed0*/  SEL R8, R10, R8, !P0 ;  /* 0x000000080a087207 */ /* 0x000fe40004000000 */
[----:B------:R-:W-:Y:S01]  /*4ee0*/  SEL R2, R11, R12, !P6 ;  /* 0x0000000c0b027207 */ /* 0x000fe20007000000 */
[C---:B------:R-:W-:Y:S01]  /*4ef0*/  IMAD R12, R43.reuse, R9, RZ ;  /* 0x000000092b0c7224 */ /* 0x040fe200078e02ff */
[C---:B------:R-:W-:Y:S01]  /*4f00*/  ISETP.GE.AND P0, PT, R8.reuse, R0, PT ;  /* 0x000000000800720c */ /* 0x040fe20003f06270 */
[----:B------:R-:W-:Y:S03]  /*4f10*/  IMAD.HI.U32 R0, R8, R4, RZ ;  /* 0x0000000408007227 */ /* 0x000fe600078e00ff */
[----:B------:R-:W-:Y:S02]  /*4f20*/  ISETP.GE.OR P0, PT, R2, R12, P0 ;  /* 0x0000000c0200720c */ /* 0x000fe40000706670 */
[-C--:B------:R-:W-:Y:S04]  /*4f30*/  SHF.R.U32.HI R0, RZ, R5.reuse, R0 ;  /* 0x00000005ff007219 */ /* 0x080fe80000011600 */
[----:B------:R-:W-:Y:S05]  /*4f40*/  SEL R13, R8, R0, !P2 ;  /* 0x00000000080d7207 */ /* 0x000fea0005000000 */
[----:B------:R-:W-:Y:S02]  /*4f50*/  IMAD.MOV R12, RZ, RZ, -R13 ;  /* 0x000000ffff0c7224 */ /* 0x000fe400078e0a0d */
[C---:B------:R-:W-:Y:S04]  /*4f60*/  @!P0 IMAD.HI.U32 R0, R2.reuse, R4, RZ ;  /* 0x0000000402008227 */ /* 0x040fe800078e00ff */
[----:B------:R-:W-:Y:S01]  /*4f70*/  IMAD R12, R43, R12, R8 ;  /* 0x0000000c2b0c7224 */ /* 0x000fe200078e0208 */
[----:B------:R-:W-:Y:S04]  /*4f80*/  @!P0 SHF.R.U32.HI R0, RZ, R5, R0 ;  /* 0x00000005ff008219 */ /* 0x000fe80000011600 */
[----:B------:R-:W-:Y:S04]  /*4f90*/  @!P0 SEL R0, R2, R0, !P2 ;  /* 0x0000000002008207 */ /* 0x000fe80005000000 */
[----:B------:R-:W-:Y:S01]  /*4fa0*/  @!P0 IADD3 R13, PT, PT, R13, -R0, RZ ;  /* 0x800000000d0d8210 */ /* 0x000fe20007ffe0ff */
[----:B------:R-:W-:Y:S01]  /*4fb0*/  @!P0 IMAD R0, R9, R12, R0 ;  /* 0x0000000c09008224 */ /* 0x000fe200078e0200 */
[----:B------:R-:W-:Y:S01]  /*4fc0*/  IADD3 R9, PT, PT, -R8, RZ, RZ ;  /* 0x000000ff08097210 */ /* 0x000fe20007ffe1ff */
[--C-:B------:R-:W-:Y:S02]  /*4fd0*/  IMAD.MOV R12, RZ, RZ, -R2.reuse ;  /* 0x000000ffff0c7224 */ /* 0x100fe400078e0a02 */
[----:B------:R-:W-:Y:S02]  /*4fe0*/  @!P0 IMAD R8, R13, R43, R2 ;  /* 0x0000002b0d088224 */ /* 0x000fe400078e0202 */
[----:B------:R-:W-:Y:S02]  /*4ff0*/  @!P0 IMAD.MOV.U32 R2, RZ, RZ, R0 ;  /* 0x000000ffff028224 */ /* 0x000fe400078e0000 */
[----:B------:R-:W-:Y:S02]  /*5000*/  IMAD R11, R3, R12, R11 ;  /* 0x0000000c030b7224 */ /* 0x000fe400078e020b */
[----:B------:R-:W-:Y:S02]  /*5010*/  IMAD R10, R6, R9, R10 ;  /* 0x00000009060a7224 */ /* 0x000fe400078e020a */
[----:B------:R-:W-:Y:S02]  /*5020*/  IMAD R11, R2, R3, R11 ;  /* 0x00000003020b7224 */ /* 0x000fe400078e020b */
[----:B------:R-:W-:Y:S02]  /*5030*/  IMAD R10, R8, R6, R10 ;  /* 0x00000006080a7224 */ /* 0x000fe400078e020a */
.L_x_77:
[----:B------:R-:W-:Y:S05]  /*5040*/  BRA.U UP0, `(.L_x_78) ;  /* 0x0000000100107547 */ /* 0x000fea000b800000 */
[----:B------:R-:W-:Y:S04]  /*5050*/  MOV R2, UR58 ;  /* 0x0000003a00027c02 */ /* 0x000fe80008000f00 */
[----:B------:R-:W-:Y:S04]  /*5060*/  SHF.L.U32 R2, R2, 0x1f, RZ ;  /* 0x0000001f02027819 */ /* 0x000fe800000006ff */
[----:B------:R-:W1:Y:S02]  /*5070*/  SYNCS.PHASECHK.TRANS64.TRYWAIT P0, [UR4+0x78], R2 ;  /* 0x00007802ff0075a7 */ /* 0x000e640008001104 */
[----:B-1----:R-:W-:Y:S05]  /*5080*/  @!P0 BRA `(.L_x_79) ;  /* 0x000000a0003c8947 */ /* 0x002fea0003800000 */
.L_x_78:
[----:B------:R-:W-:Y:S05]  /*5090*/  @!P5 BRA `(.L_x_80) ;  /* 0x000000000030d947 */ /* 0x000fea0003800000 */
[----:B------:R-:W-:Y:S01]  /*50a0*/  ISETP.NE.U32.AND P0, PT, R14, RZ, PT ;  /* 0x000000ff0e00720c */ /* 0x000fe20003f05070 */
[----:B------:R-:W2:Y:S01]  /*50b0*/  LDCU.64 UR6, c[0x0][0x358] ;  /* 0x00006b00ff0677ac */ /* 0x000ea20008000a00 */
[----:B------:R-:W-:Y:S02]  /*50c0*/  IMAD.MOV.U32 R86, RZ, RZ, 0x1 ;  /* 0x00000001ff567424 */ /* 0x000fe400078e00ff */
[----:B------:R-:W-:Y:S11]  /*50d0*/  ISETP.NE.AND.EX P0, PT, R15, RZ, PT, P0 ;  /* 0x000000ff0f00720c */ /* 0x000ff60003f05300 */
[----:B------:R-:W-:Y:S02]  /*50e0*/  @!UPT UIADD3 URZ, UPT, UPT, URZ, URZ, URZ ;  /* 0x000000fffffff290 */ /* 0x000fe4000fffe0ff */
[----:B------:R-:W3:Y:S01]  /*50f0*/  @P0 LDC.64 R8, c[0x0][0xc88] ;  /* 0x00032200ff080b82 */ /* 0x000ee20000000a00 */
[----:B-1----:R-:W-:Y:S04]  /*5100*/  @P0 IMAD R0, R16, UR52, RZ ;  /* 0x0000003410000c24 */ /* 0x002fe8000f8e02ff */
[----:B---3--:R-:W-:Y:S04]  /*5110*/  @P0 IMAD.WIDE R8, R0, 0x4, R8 ;  /* 0x0000000400080825 */ /* 0x008fe800078e0208 */
[----:B------:R-:W-:Y:S01]  /*5120*/  HFMA2 R0, -RZ, RZ, 0, 5.9604644775390625e-08 ;  /* 0x00000001ff007431 */ /* 0x000fe200000001ff */
[----:B--2--5:R2:W5:Y:S04]  /*5130*/  @P0 LDG.E R53, desc[UR6][R8.64] ;  /* 0x0000000608350981 */ /* 0x024568000c1e1900 */
[----:B------:R-:W-:Y:S01]  /*5140*/  @!P0 PRMT R86, R0, 0x7610, R86 ;  /* 0x0000761000568816 */ /* 0x000fe20000000056 */
[----:B--2---:R-:W3:Y:S06]  /*5150*/  @!P0 LDC R53, c[0x0][0xc80] ;  /* 0x00032000ff358b82 */ /* 0x004eec0000000800 */
.L_x_80:
[----:B---3-5:R-:W-:Y:S01]  /*5160*/  @!P4 FSETP.EQ.AND P0, PT, R53, RZ, PT ;  /* 0x000000ff3500c20b */ /* 0x028fe20003f02000 */
[----:B------:R-:W-:Y:S01]  /*5170*/  @!UPT UIADD3 URZ, UPT, UPT, URZ, URZ, URZ ;  /* 0x000000fffffff290 */ /* 0x000fe2000fffe0ff */
[----:B------:R-:W-:Y:S11]  /*5180*/  @!P4 BRA `(.L_x_81) ;  /* 0x000000000018c947 */ /* 0x000ff60003800000 */
[----:B------:R-:W-:Y:S02]  /*5190*/  LOP3.LUT P2, RZ, R86, 0xff, RZ, 0xc0, !PT ;  /* 0x000000ff56ff7812 */ /* 0x000fe4000784c0ff */
[----:B------:R-:W-:Y:S04]  /*51a0*/  ISETP.NE.U32.AND P0, PT, R14, RZ, PT ;  /* 0x000000ff0e00720c */ /* 0x000fe80003f05070 */
[----:B------:R-:W-:Y:S04]  /*51b0*/  ISETP.NE.AND.EX P0, PT, R15, RZ, PT, P0 ;  /* 0x000000ff0f00720c */ /* 0x000fe80003f05300 */
[----:B------:R-:W-:Y:S03]  /*51c0*/  PLOP3.LUT P0, PT, P0, PT, PT, 0x8, 0x80 ;  /* 0x000000000080781c */ /* 0x000fe6000070e170 */
[----:B------:R-:W-:Y:S11]  /*51d0*/  @P2 FSETP.EQ.AND P0, PT, R53, RZ, PT ;  /* 0x000000ff3500220b */ /* 0x000ff60003f02000 */
[----:B------:R-:W-:Y:S02]  /*51e0*/  @!UPT UIADD3 URZ, UPT, UPT, URZ, URZ, URZ ;  /* 0x000000fffffff290 */ /* 0x000fe4000fffe0ff */
.L_x_81:
[----:B------:R-:W2:Y:S01]  /*51f0*/  SYNCS.PHASECHK.TRANS64.TRYWAIT P2, [UR4+0x50], R28 ;  /* 0x0000501cff0075a7 */ /* 0x000ea20008041104 */
[----:B------:R-:W-:Y:S04]  /*5200*/  ELECT P4, URZ, PT ;  /* 0x0000000000ff782f */ /* 0x000fe80003880000 */
[----:B------:R-:W-:Y:S11]  /*5210*/  PLOP3.LUT P4, PT, P0, P4, PT, 0xf2, 0x2f ;  /* 0x00000000002f781c */ /* 0x000ff60000789e72 */
[----:B------:R-:W-:Y:S02]  /*5220*/  @!UPT UIADD3 URZ, UPT, UPT, URZ, URZ, URZ ;  /* 0x000000fffffff290 */ /* 0x000fe4000fffe0ff */
[----:B------:R-:W-:Y:S05]  /*5230*/  @!P4 IADD3 R8, P0, PT, R32, 0x980, RZ ;  /* 0x000009802008c810 */ /* 0x000fea0007f1e0ff */
[----:B-1----:R-:W-:Y:S01]  /*5240*/  @!P4 IMAD.X R2, RZ, RZ, R33, P0 ;  /* 0x000000ffff02c224 */ /* 0x002fe200000e0621 */
[----:B--2---:R-:W-:Y:S07]  /*5250*/  @!P2 BRA `(.L_x_82) ;  /* 0x0000009c00e0a947 */ /* 0x004fee0003800000 */
.L_x_215:
[----:B------:R-:W-:Y:S01]  /*5260*/  @!P4 R2UR UR6, R8 ;  /* 0x000000000806c2ca */ /* 0x000fe200000e0000 */
[----:B------:R-:W-:Y:S01]  /*5270*/  VOTEU.ALL UP0, P4 ;  /* 0x0000000000ff7886 */ /* 0x000fe20002000000 */
[----:B------:R-:W-:Y:S01]  /*5280*/  @!P4 R2UR UR5, R2 ;  /* 0x000000000205c2ca */ /* 0x000fe200000e0000 */
[----:B------:R-:W-:Y:S01]  /*5290*/  VOTEU.ALL UP1, P4 ;  /* 0x0000000000ff7886 */ /* 0x000fe20002020000 */
[----:B------:R-:W-:Y:S01]  /*52a0*/  UMOV UR14, 0x0 ;  /* 0x00000000000e7882 */ /* 0x000fe20000000000 */
[----:B------:R-:W-:Y:S01]  /*52b0*/  UMOV UR15, 0x10000000 ;  /* 0x10000000000f7882 */ /* 0x000fe20000000000 */
[----:B------:R-:W-:Y:S01]  /*52c0*/  @!UP0 UIADD3 UR48, UPT, UPT, UR4, 0x200, URZ ;  /* 0x0000020004308890 */ /* 0x000fe2000fffe0ff */
[----:B-1----:R-:W-:Y:S01]  /*52d0*/  @!P4 IMAD.MOV.U32 R0, RZ, RZ, 0x1000 ;  /* 0x00001000ff00c424 */ /* 0x002fe200078e00ff */
[----:B------:R-:W-:Y:S02]  /*52e0*/  @!UP0 UIADD3 UR10, UPT, UPT, UR50, 0x40, URZ ;  /* 0x00000040320a8890 */ /* 0x000fe4000fffe0ff */
[----:B------:R-:W-:Y:S01]  /*52f0*/  @!UP0 UIADD3 UR8, UPT, UPT, UR4, 0xa00, URZ ;  /* 0x00000a0004088890 */ /* 0x000fe2000fffe0ff */
[----:B------:R-:W-:Y:S02]  /*5300*/  VOTEU.ALL UP0, P4 ;  /* 0x0000000000ff7886 */ /* 0x000fe40002000000 */
[----:B------:R-:W-:Y:S01]  /*5310*/  IMAD.U32 R8, RZ, RZ, UR6 ;  /* 0x00000006ff087e24 */ /* 0x000fe2000f8e00ff */
[----:B------:R-:W-:Y:S01]  /*5320*/  UMOV UR9, UR49 ;  /* 0x0000003100097c82 */ /* 0x000fe20008000000 */
[----:B------:R-:W-:Y:S01]  /*5330*/  IMAD.U32 R9, RZ, RZ, UR5 ;  /* 0x00000005ff097e24 */ /* 0x000fe2000f8e00ff */
[----:B------:R-:W-:Y:S01]  /*5340*/  UMOV UR11, UR51 ;  /* 0x00000033000b7c82 */ /* 0x000fe20008000000 */
[----:B------:R-:W-:Y:S01]  /*5350*/  UMOV UR12, UR52 ;  /* 0x00000034000c7c82 */ /* 0x000fe20008000000 */
[----:B------:R-:W-:Y:S01]  /*5360*/  @!P4 R2UR UR6, R8 ;  /* 0x000000000806c2ca */ /* 0x000fe200000e0000 */
[----:B------:R-:W-:Y:S01]  /*5370*/  UPRMT UR13, UR63, 0x654, UR49 ;  /* 0x000006543f0d7896 */ /* 0x000fe20008000031 */
[----:B------:R-:W-:Y:S02]  /*5380*/  @!P4 R2UR UR7, R9 ;  /* 0x000000000907c2ca */ /* 0x000fe400000e0000 */
[----:B------:R-:W-:Y:S05]  /*5390*/  @!P4 IADD3 R8, P0, PT, R32, 0x980, RZ ;  /* 0x000009802008c810 */ /* 0x000fea0007f1e0ff */
[----:B------:R-:W-:Y:S06]  /*53a0*/  @!P4 IMAD.X R2, RZ, RZ, R33, P0 ;  /* 0x000000ffff02c224 */ /* 0x000fec00000e0621 */
[----:B------:R1:W-:Y:S01]  /*53b0*/  @!UP1 UTMALDG.3D [UR48], [UR6], desc[UR14] ;  /* 0x00000e30060095b4 */ /* 0x0003e20008011000 */
[----:B------:R1:W-:Y:S01]  /*53c0*/  @!UP0 UTMALDG.3D [UR8], [UR6], desc[UR14] ;  /* 0x00000e08060085b4 */ /* 0x0003e20008011000 */
[----:B------:R1:W-:Y:S01]  /*53d0*/  @!P4 SYNCS.ARRIVE.TRANS64.RED.A0TR RZ, [UR4+0x30], R0 ;  /* 0x00003000ffffc9a7 */ /* 0x0003e20008300404 */
[----:B------:R-:W-:Y:S01]  /*53e0*/  SYNCS.ARRIVE.TRANS64.RED.A1T0 RZ, [UR13], RZ ;  /* 0x000000ffffff79a7 */ /* 0x000fe2000810040d */
[----:B------:R-:W2:Y:S02]  /*53f0*/  SYNCS.PHASECHK.TRANS64.TRYWAIT P2, [UR4+0x58], R28 ;  /* 0x0000581cff0075a7 */ /* 0x000ea40008041104 */
[----:B-12---:R-:W-:Y:S05]  /*5400*/  @!P2 BRA `(.L_x_83) ;  /* 0x0000009c008ca947 */ /* 0x006fea0003800000 */
.L_x_217:
        /* <DEDUP_REMOVED lines=8> */
[----:B------:R-:W-:Y:S01]  /*5490*/  @!UP0 UIADD3 UR40, UPT, UPT, UR4, 0x1200, URZ ;  /* 0x0000120004288890 */ /* 0x000fe2000fffe0ff */
[----:B------:R-:W-:Y:S01]  /*54a0*/  UMOV UR42, UR50 ;  /* 0x00000032002a7c82 */ /* 0x000fe20008000000 */
[----:B------:R-:W-:Y:S01]  /*54b0*/  UMOV UR44, UR52 ;  /* 0x00000034002c7c82 */ /* 0x000fe20008000000 */
[----:B------:R-:W-:Y:S02]  /*54c0*/  @!UP0 UIADD3 UR10, UPT, UPT, UR50, 0x40, URZ ;  /* 0x00000040320a8890 */ /* 0x000fe4000fffe0ff */
[----:B------:R-:W-:Y:S01]  /*54d0*/  IMAD.U32 R8, RZ, RZ, UR6 ;  /* 0x00000006ff087e24 */ /* 0x000fe2000f8e00ff */
[----:B------:R-:W-:Y:S01]  /*54e0*/  @!UP0 UIADD3 UR8, UPT, UPT, UR4, 0x1a00, URZ ;  /* 0x00001a0004088890 */ /* 0x000fe2000fffe0ff */
[----:B------:R-:W-:Y:S01]  /*54f0*/  IMAD.U32 R9, RZ, RZ, UR5 ;  /* 0x00000005ff097e24 */ /* 0x000fe2000f8e00ff */
[----:B------:R-:W-:Y:S01]  /*5500*/  VOTEU.ALL UP0, P4 ;  /* 0x0000000000ff7886 */ /* 0x000fe20002000000 */
[----:B------:R-:W-:Y:S01]  /*5510*/  UMOV UR9, UR41 ;  /* 0x0000002900097c82 */ /* 0x000fe20008000000 */
[----:B------:R-:W-:Y:S01]  /*5520*/  @!P4 R2UR UR6, R8 ;  /* 0x000000000806c2ca */ /* 0x000fe200000e0000 */
[----:B------:R-:W-:Y:S01]  /*5530*/  UMOV UR12, UR52 ;  /* 0x00000034000c7c82 */ /* 0x000fe20008000000 */
[----:B------:R-:W-:Y:S01]  /*5540*/  @!P4 R2UR UR7, R9 ;  /* 0x000000000907c2ca */ /* 0x000fe200000e0000 */
[----:B------:R-:W-:Y:S01]  /*5550*/  UMOV UR11, UR43 ;  /* 0x0000002b000b7c82 */ /* 0x000fe20008000000 */
[----:B------:R-:W-:Y:S01]  /*5560*/  UPRMT UR14, UR63, 0x654, UR41 ;  /* 0x000006543f0e7896 */ /* 0x000fe20008000029 */
[----:B------:R-:W-:Y:S05]  /*5570*/  @!P4 IADD3 R8, P0, PT, R32, 0x980, RZ ;  /* 0x000009802008c810 */ /* 0x000fea0007f1e0ff */
[----:B------:R-:W-:Y:S05]  /*5580*/  @!P4 IMAD.X R2, RZ, RZ, R33, P0 ;  /* 0x000000ffff02c224 */ /* 0x000fea00000e0621 */
[----:B------:R1:W-:Y:S01]  /*5590*/  @!UP1 UTMALDG.3D [UR40], [UR6], desc[UR16] ;  /* 0x00001028060095b4 */ /* 0x0003e20008011000 */
[----:B------:R1:W-:Y:S01]  /*55a0*/  @!UP0 UTMALDG.3D [UR8], [UR6], desc[UR16] ;  /* 0x00001008060085b4 */ /* 0x0003e20008011000 */
[----:B------:R1:W-:Y:S01]  /*55b0*/  @!P4 SYNCS.ARRIVE.TRANS64.RED.A0TR RZ, [UR4+0x38], R0 ;  /* 0x00003800ffffc9a7 */ /* 0x0003e20008300404 */
[----:B------:R-:W-:Y:S01]  /*55c0*/  SYNCS.ARRIVE.TRANS64.RED.A1T0 RZ, [UR14], RZ ;  /* 0x000000ffffff79a7 */ /* 0x000fe2000810040e */
[----:B------:R-:W2:Y:S02]  /*55d0*/  SYNCS.PHASECHK.TRANS64.TRYWAIT P2, [UR4+0x60], R28 ;  /* 0x0000601cff0075a7 */ /* 0x000ea40008041104 */
[----:B-12---:R-:W-:Y:S05]  /*55e0*/  @!P2 BRA `(.L_x_84) ;  /* 0x0000009c002ca947 */ /* 0x006fea0003800000 */
.L_x_219:
[----:B------:R-:W-:Y:S01]  /*55f0*/  @!P4 R2UR UR6, R8 ;  /* 0x000000000806c2ca */ /* 0x000fe200000e0000 */
[----:B------:R-:W-:Y:S01]  /*5600*/  VOTEU.ALL UP0, P4 ;  /* 0x0000000000ff7886 */ /* 0x000fe20002000000 */
[----:B------:R-:W-:Y:S01]  /*5610*/  @!P4 R2UR UR5, R2 ;  /* 0x000000000205c2ca */ /* 0x000fe200000e0000 */
[----:B------:R-:W-:Y:S01]  /*5620*/  UIADD3 UR34, UPT, UPT, UR50, 0x10, URZ ;  /* 0x0000001032227890 */ /* 0x000fe2000fffe0ff */
[----:B-1----:R-:W-:Y:S01]  /*5630*/  @!P4 IMAD.MOV.U32 R0, RZ, RZ, 0x1000 ;  /* 0x00001000ff00c424 */ /* 0x002fe200078e00ff */
[----:B------:R-:W-:Y:S01]  /*5640*/  VOTEU.ALL UP1, P4 ;  /* 0x0000000000ff7886 */ /* 0x000fe20002020000 */
[----:B------:R-:W-:Y:S01]  /*5650*/  @!UP0 UIADD3 UR32, UPT, UPT, UR4, 0x2200, URZ ;  /* 0x0000220004208890 */ /* 0x000fe2000fffe0ff */
[----:B------:R-:W-:Y:S01]  /*5660*/  UMOV UR16, 0x0 ;  /* 0x0000000000107882 */ /* 0x000fe20000000000 */
[----:B------:R-:W-:Y:S01]  /*5670*/  UMOV UR17, 0x10000000 ;  /* 0x1000000000117882 */ /* 0x000fe20000000000 */
        /* <DEDUP_REMOVED lines=21> */
.L_x_221:
        /* <DEDUP_REMOVED lines=9> */
[----:B------:R-:W-:Y:S01]  /*5860*/  SHF.L.U32 R34, RZ, 0x1f, RZ ;  /* 0x0000001fff227819 */ /* 0x000fe200000006ff */
[----:B------:R-:W-:Y:S01]  /*5870*/  UMOV UR26, UR34 ;  /* 0x00000022001a7c82 */ /* 0x000fe20008000000 */
[----:B------:R-:W-:Y:S01]  /*5880*/  UMOV UR28, UR52 ;  /* 0x00000034001c7c82 */ /* 0x000fe20008000000 */
[----:B------:R-:W-:Y:S01]  /*5890*/  @!UP0 UIADD3 UR10, UPT, UPT, UR50, 0x50, URZ ;  /* 0x00000050320a8890 */ /* 0x000fe2000fffe0ff */
        /* <DEDUP_REMOVED lines=18> */
.L_x_223:
        /* <DEDUP_REMOVED lines=11> */
[----:B------:R-:W-:Y:S02]  /*5a70*/  UMOV UR20, UR52 ;  /* 0x0000003400147c82 */ /* 0x000fe40008000000 */
[----:B------:R-:W-:Y:S01]  /*5a80*/  IMAD.U32 R8, RZ, RZ, UR6 ;  /* 0x00000006ff087e24 */ /* 0x000fe2000f8e00ff */
[----:B------:R-:W-:Y:S01]  /*5a90*/  @!UP0 UIADD3 UR10, UPT, UPT, UR50, 0x60, URZ ;  /* 0x00000060320a8890 */ /* 0x000fe2000fffe0ff */
[----:B------:R-:W-:Y:S01]  /*5aa0*/  IMAD.U32 R9, RZ, RZ, UR5 ;  /* 0x00000005ff097e24 */ /* 0x000fe2000f8e00ff */
[----:B------:R-:W-:Y:S02]  /*5ab0*/  @!UP0 UIADD3 UR8, UPT, UPT, UR4, 0xa00, URZ ;  /* 0x00000a0004088890 */ /* 0x000fe4000fffe0ff */
[----:B------:R-:W-:Y:S01]  /*5ac0*/  @!P4 R2UR UR6, R8 ;  /* 0x000000000806c2ca */ /* 0x000fe200000e0000 */
[----:B------:R-:W-:Y:S01]  /*5ad0*/  VOTEU.ALL UP0, P4 ;  /* 0x0000000000ff7886 */ /* 0x000fe20002000000 */
[----:B------:R-:W-:Y:S01]  /*5ae0*/  @!P4 R2UR UR7, R9 ;  /* 0x000000000907c2ca */ /* 0x000fe200000e0000 */
[----:B------:R-:W-:Y:S01]  /*5af0*/  UMOV UR9, UR49 ;  /* 0x0000003100097c82 */ /* 0x000fe20008000000 */
[----:B------:R-:W-:Y:S01]  /*5b00*/  UMOV UR11, UR51 ;  /* 0x00000033000b7c82 */ /* 0x000fe20008000000 */
[----:B------:R-:W-:Y:S01]  /*5b10*/  UMOV UR12, UR52 ;  /* 0x00000034000c7c82 */ /* 0x000fe20008000000 */
[----:B------:R-:W-:Y:S05]  /*5b20*/  @!P4 IADD3 R8, P0, PT, R32, 0x980, RZ ;  /* 0x000009802008c810 */ /* 0x000fea0007f1e0ff */
[----:B------:R-:W-:Y:S04]  /*5b30*/  @!P4 IMAD.X R2, RZ, RZ, R33, P0 ;  /* 0x000000ffff02c224 */ /* 0x000fe800000e0621 */
[----:B------:R1:W-:Y:S01]  /*5b40*/  @!UP1 UTMALDG.3D [UR16], [UR6], desc[UR22] ;  /* 0x00001610060095b4 */ /* 0x0003e20008011000 */
[----:B------:R1:W-:Y:S01]  /*5b50*/  @!UP0 UTMALDG.3D [UR8], [UR6], desc[UR22] ;  /* 0x00001608060085b4 */ /* 0x0003e20008011000 */
[----:B------:R1:W-:Y:S01]  /*5b60*/  @!P4 SYNCS.ARRIVE.TRANS64.RED.A0TR RZ, [UR4+0x30], R0 ;  /* 0x00003000ffffc9a7 */ /* 0x0003e20008300404 */
[----:B------:R-:W-:Y:S01]  /*5b70*/  SYNCS.ARRIVE.TRANS64.RED.A1T0 RZ, [UR13], RZ ;  /* 0x000000ffffff79a7 */ /* 0x000fe2000810040d */
[----:B------:R-:W2:Y:S02]  /*5b80*/  SYNCS.PHASECHK.TRANS64.TRYWAIT P2, [UR4+0x58], R34 ;  /* 0x00005822ff0075a7 */ /* 0x000ea40008041104 */
[----:B-12---:R-:W-:Y:S05]  /*5b90*/  @!P2 BRA `(.L_x_87) ;  /* 0x000000980008a947 */ /* 0x006fea0003800000 */
.L_x_225:
        /* <DEDUP_REMOVED lines=29> */
.L_x_227:
[----:B------:R-:W2:Y:S01]  /*5d70*/  LDC.64 R12, c[0x0][0xf18] ;  /* 0x0003c600ff0c7b82 */ /* 0x000ea20000000a00 */
[----:B------:R-:W-:Y:S01]  /*5d80*/  @!P4 R2UR UR5, R2 ;  /* 0x000000000205c2ca */ /* 0x000fe200000e0000 */
[----:B------:R-:W-:Y:S01]  /*5d90*/  VOTEU.ALL UP0, P4 ;  /* 0x0000000000ff7886 */ /* 0x000fe20002000000 */
[----:B------:R-:W-:Y:S01]  /*5da0*/  @!P4 R2UR UR6, R8 ;  /* 0x000000000806c2ca */ /* 0x000fe200000e0000 */
[----:B------:R-:W-:Y:S01]  /*5db0*/  UIADD3 UR18, UPT, UPT, UR50, 0x30, URZ ;  /* 0x0000003032127890 */ /* 0x000fe2000fffe0ff */
[----:B-1----:R-:W-:Y:S03]  /*5dc0*/  @!P4 IMAD.MOV.U32 R0, RZ, RZ, 0x1000 ;  /* 0x00001000ff00c424 */ /* 0x002fe600078e00ff */
[----:B------:R-:W1:Y:S01]  /*5dd0*/  @!P1 LDC R2, c[0x0][0xf0c] ;  /* 0x0003c300ff029b82 */ /* 0x000e620000000800 */
[----:B------:R-:W-:Y:S01]  /*5de0*/  @!UP0 UIADD3 UR16, UPT, UPT, UR4, 0x2200, URZ ;  /* 0x0000220004108890 */ /* 0x000fe2000fffe0ff */
[----:B------:R-:W-:Y:S01]  /*5df0*/  @P3 SHF.R.U32.HI R29, RZ, 0x10, R21 ;  /* 0x00000010ff1d3819 */ /* 0x000fe20000011615 */
[----:B------:R-:W-:Y:S01]  /*5e00*/  VOTEU.ALL UP1, P4 ;  /* 0x0000000000ff7886 */ /* 0x000fe20002020000 */
[----:B------:R-:W-:Y:S01]  /*5e10*/  UMOV UR22, 0x0 ;  /* 0x0000000000167882 */ /* 0x000fe20000000000 */
[----:B------:R-:W-:Y:S01]  /*5e20*/  UMOV UR23, 0x10000000 ;  /* 0x1000000000177882 */ /* 0x000fe20000000000 */
[----:B------:R-:W-:Y:S01]  /*5e30*/  UMOV UR17, UR33 ;  /* 0x0000002100117c82 */ /* 0x000fe20008000000 */
[----:B------:R-:W-:Y:S01]  /*5e40*/  UMOV UR19, UR51 ;  /* 0x0000003300137c82 */ /* 0x000fe20008000000 */
[----:B------:R-:W-:Y:S01]  /*5e50*/  IMAD.U32 R9, RZ, RZ, UR5 ;  /* 0x00000005ff097e24 */ /* 0x000fe2000f8e00ff */
[----:B------:R-:W-:Y:S01]  /*5e60*/  UMOV UR20, UR52 ;  /* 0x0000003400147c82 */ /* 0x000fe20008000000 */
[----:B------:R-:W-:Y:S01]  /*5e70*/  IMAD.U32 R8, RZ, RZ, UR6 ;  /* 0x00000006ff087e24 */ /* 0x000fe2000f8e00ff */
[----:B------:R-:W-:Y:S01]  /*5e80*/  @!UP0 UIADD3 UR10, UPT, UPT, UR50, 0x70, URZ ;  /* 0x00000070320a8890 */ /* 0x000fe2000fffe0ff */
[----:B------:R-:W-:Y:S01]  /*5e90*/  VIADD R31, R31, 0x1 ;  /* 0x000000011f1f7836 */ /* 0x000fe20000000000 */
[----:B------:R-:W-:Y:S01]  /*5ea0*/  @!P4 R2UR UR7, R9 ;  /* 0x000000000907c2ca */ /* 0x000fe200000e0000 */
[----:B------:R-:W-:Y:S01]  /*5eb0*/  @!UP0 UIADD3 UR8, UPT, UPT, UR4, 0x2a00, URZ ;  /* 0x00002a0004088890 */ /* 0x000fe2000fffe0ff */
[----:B------:R-:W-:Y:S01]  /*5ec0*/  @!P4 R2UR UR6, R8 ;  /* 0x000000000806c2ca */ /* 0x000fe200000e0000 */
[----:B------:R-:W-:Y:S01]  /*5ed0*/  VOTEU.ALL UP0, P4 ;  /* 0x0000000000ff7886 */ /* 0x000fe20002000000 */
[----:B------:R-:W3:Y:S01]  /*5ee0*/  LDC.64 R8, c[0x0][0xf10] ;  /* 0x0003c400ff087b82 */ /* 0x000ee20000000a00 */
[----:B------:R-:W-:Y:S01]  /*5ef0*/  UMOV UR9, UR33 ;  /* 0x0000002100097c82 */ /* 0x000fe20008000000 */
[----:B------:R-:W-:Y:S01]  /*5f00*/  UMOV UR11, UR51 ;  /* 0x00000033000b7c82 */ /* 0x000fe20008000000 */
[----:B------:R-:W-:Y:S08]  /*5f10*/  UMOV UR12, UR52 ;  /* 0x00000034000c7c82 */ /* 0x000ff00008000000 */
[----:B------:R4:W-:Y:S01]  /*5f20*/  @!UP1 UTMALDG.3D [UR16], [UR6], desc[UR22] ;  /* 0x00001610060095b4 */ /* 0x0009e20008011000 */
[----:B------:R4:W-:Y:S01]  /*5f30*/  @!UP0 UTMALDG.3D [UR8], [UR6], desc[UR22] ;  /* 0x00001608060085b4 */ /* 0x0009e20008011000 */
[----:B------:R5:W-:Y:S01]  /*5f40*/  @!P4 SYNCS.ARRIVE.TRANS64.RED.A0TR RZ, [UR4+0x40], R0 ;  /* 0x00004000ffffc9a7 */ /* 0x000be20008300404 */
[C---:B---3--:R-:W-:Y:S01]  /*5f50*/  @!P1 IMAD.HI.U32 R8, R11.reuse, R8, RZ ;  /* 0x000000080b089227 */ /* 0x048fe200078e00ff */
[----:B--2---:R-:W-:Y:S02]  /*5f60*/  @!P1 ISETP.NE.AND P0, PT, R12, 0x1, PT ;  /* 0x000000010c00980c */ /* 0x004fe40003f05270 */
[----:B-1----:R-:W-:Y:S01]  /*5f70*/  @!P1 ISETP.NE.AND P2, PT, R2, 0x1, PT ;  /* 0x000000010200980c */ /* 0x002fe20003f45270 */
[C---:B------:R-:W-:Y:S01]  /*5f80*/  @!P1 IMAD.HI.U32 R13, R10.reuse, R13, RZ ;  /* 0x0000000d0a0d9227 */ /* 0x040fe200078e00ff */
[----:B------:R-:W-:Y:S04]  /*5f90*/  @!P1 SHF.R.U32.HI R8, RZ, R9, R8 ;  /* 0x00000009ff089219 */ /* 0x000fe80000011608 */
[----:B------:R-:W-:Y:S01]  /*5fa0*/  @!P1 SEL R8, R11, R8, !P2 ;  /* 0x000000080b089207 */ /* 0x000fe20005000000 */
[----:B------:R-:W-:Y:S01]  /*5fb0*/  SYNCS.ARRIVE.TRANS64.RED.A1T0 RZ, [UR15], RZ ;  /* 0x000000ffffff79a7 */ /* 0x000fe2000810040f */
[----:B------:R-:W1:Y:S01]  /*5fc0*/  SYNCS.PHASECHK.TRANS64.TRYWAIT P5, [UR4+0x68], R34 ;  /* 0x00006822ff0075a7 */ /* 0x000e6200080a1104 */
[----:B-----5:R-:W2:Y:S02]  /*5fd0*/  @!P1 LDC R0, c[0x0][0xf20] ;  /* 0x0003c800ff009b82 */ /* 0x020ea40000000800 */
[----:B--2---:R-:W-:Y:S04]  /*5fe0*/  @!P1 SHF.R.U32.HI R0, RZ, R0, R13 ;  /* 0x00000000ff009219 */ /* 0x004fe8000001160d */
[----:B------:R-:W-:Y:S05]  /*5ff0*/  @!P1 SEL R9, R10, R0, !P0 ;  /* 0x000000000a099207 */ /* 0x000fea0004000000 */
[----:B------:R-:W-:Y:S02]  /*6000*/  @!P1 IMAD.IADD R0, R9, 0x1, -R8 ;  /* 0x0000000109009824 */ /* 0x000fe400078e0a08 */
[----:B------:R-:W-:Y:S02]  /*6010*/  @!P1 IMAD.IADD R8, R8, 0x1, -R9 ;  /* 0x0000000108089824 */ /* 0x000fe400078e0a09 */
[----:B------:R-:W-:Y:S02]  /*6020*/  @!P1 IMAD R11, R0, R2, R11 ;  /* 0x00000002000b9224 */ /* 0x000fe400078e020b */
[----:B------:R-:W-:Y:S01]  /*6030*/  @!P1 IMAD R10, R8, R12, R10 ;  /* 0x0000000c080a9224 */ /* 0x000fe200078e020a */
[----:B-1--4-:R-:W-:Y:S06]  /*6040*/  @!P5 BRA `(.L_x_89) ;  /* 0x00000094000cd947 */ /* 0x012fec0003800000 */
.L_x_229:
[----:B------:R-:W-:Y:S01]  /*6050*/  @!P4 IADD3 R2, P0, PT, R32, 0x980, RZ ;  /* 0x000009802002c810 */ /* 0x000fe20007f1e0ff */
[----:B------:R-:W-:Y:S01]  /*6060*/  VOTEU.ALL UP1, P4 ;  /* 0x0000000000ff7886 */ /* 0x000fe20002020000 */
[----:B------:R-:W-:Y:S01]  /*6070*/  R2UR UR22, R87 ;  /* 0x00000000571672ca */ /* 0x000fe200000e0000 */
[----:B------:R-:W-:Y:S01]  /*6080*/  VOTEU.ALL UP0, P4 ;  /* 0x0000000000ff7886 */ /* 0x000fe20002000000 */
[----:B------:R-:W-:Y:S01]  /*6090*/  @!P4 R2UR UR6, R2 ;  /* 0x000000000206c2ca */ /* 0x000fe200000e0000 */
[----:B-1----:R-:W-:Y:S01]  /*60a0*/  @!P4 IMAD.X R0, RZ, RZ, R33, P0 ;  /* 0x000000ffff00c224 */ /* 0x002fe200000e0621 */
[----:B------:R-:W-:Y:S01]  /*60b0*/  UMOV UR14, 0x0 ;  /* 0x00000000000e7882 */ /* 0x000fe20000000000 */
[----:B------:R-:W-:Y:S01]  /*60c0*/  UMOV UR15, 0x10000000 ;  /* 0x10000000000f7882 */ /* 0x000fe20000000000 */
[----:B------:R-:W-:Y:S01]  /*60d0*/  @!UP0 UIADD3 UR19, UPT, UPT, UR51, 0x40, URZ ;  /* 0x0000004033138890 */ /* 0x000fe2000fffe0ff */
[----:B------:R-:W-:Y:S01]  /*60e0*/  R2UR UR13, R88 ;  /* 0x00000000580d72ca */ /* 0x000fe200000e0000 */
[----:B------:R-:W-:Y:S01]  /*60f0*/  @!UP0 UIADD3 UR16, UPT, UPT, UR4, 0x3200, URZ ;  /* 0x0000320004108890 */ /* 0x000fe2000fffe0ff */
[----:B------:R-:W-:Y:S01]  /*6100*/  @!P4 R2UR UR5, R0 ;  /* 0x000000000005c2ca */ /* 0x000fe200000e0000 */
[----:B------:R-:W-:Y:S01]  /*6110*/  UMOV UR17, UR25 ;  /* 0x0000001900117c82 */ /* 0x000fe20008000000 */
[----:B------:R-:W-:Y:S01]  /*6120*/  UMOV UR20, UR52 ;  /* 0x0000003400147c82 */ /* 0x000fe20008000000 */
[----:B------:R-:W-:Y:S01]  /*6130*/  @!UP0 UIADD3 UR10, UPT, UPT, UR50, 0x70, URZ ;  /* 0x00000070320a8890 */ /* 0x000fe2000fffe0ff */
[----:B------:R-:W-:Y:S01]  /*6140*/  VIADD R2, R10, UR22 ;  /* 0x000000160a027c36 */ /* 0x000fe20008000000 */
[----:B------:R-:W-:Y:S01]  /*6150*/  @!UP0 UIADD3 UR8, UPT, UPT, UR4, 0x3a00, URZ ;  /* 0x00003a0004088890 */ /* 0x000fe2000fffe0ff */
[----:B------:R-:W-:Y:S01]  /*6160*/  IMAD.U32 R8, RZ, RZ, UR6 ;  /* 0x00000006ff087e24 */ /* 0x000fe2000f8e00ff */
[----:B------:R-:W-:Y:S01]  /*6170*/  VOTEU.ALL UP0, P4 ;  /* 0x0000000000ff7886 */ /* 0x000fe20002000000 */
[----:B------:R-:W-:Y:S01]  /*6180*/  UMOV UR9, UR25 ;  /* 0x0000001900097c82 */ /* 0x000fe20008000000 */
[----:B------:R-:W-:Y:S01]  /*6190*/  UMOV UR12, UR52 ;  /* 0x00000034000c7c82 */ /* 0x000fe20008000000 */
[----:B------:R-:W-:Y:S01]  /*61a0*/  UMOV UR11, UR19 ;  /* 0x00000013000b7c82 */ /* 0x000fe20008000000 */
[----:B------:R-:W-:Y:S01]  /*61b0*/  @!P4 R2UR UR6, R8 ;  /* 0x000000000806c2ca */ /* 0x000fe200000e0000 */
[----:B------:R-:W-:Y:S01]  /*61c0*/  VIADD R0, R11, UR13 ;  /* 0x0000000d0b007c36 */ /* 0x000fe20008000000 */
[----:B------:R-:W-:Y:S01]  /*61d0*/  @P3 R2UR UR52, R29 ;  /* 0x000000001d3432ca */ /* 0x000fe200000e0000 */
[----:B------:R-:W-:Y:S01]  /*61e0*/  IMAD.U32 R9, RZ, RZ, UR5 ;  /* 0x00000005ff097e24 */ /* 0x000fe2000f8e00ff */
[----:B------:R-:W-:Y:S04]  /*61f0*/  ISETP.NE.AND P0, PT, R31, 0x2, PT ;  /* 0x000000021f00780c */ /* 0x000fe80003f05270 */
[----:B------:R-:W-:Y:S02]  /*6200*/  @!P4 R2UR UR7, R9 ;  /* 0x000000000907c2ca */ /* 0x000fe400000e0000 */
[----:B------:R-:W-:Y:S11]  /*6210*/  SEL R31, R31, RZ, P0 ;  /* 0x000000ff1f1f7207 */ /* 0x000ff60000000000 */
[----:B------:R1:W-:Y:S01]  /*6220*/  @!UP1 UTMALDG.3D [UR16], [UR6], desc[UR14] ;  /* 0x00000e10060095b4 */ /* 0x0003e20008011000 */
[----:B------:R2:W-:Y:S01]  /*6230*/  @!UP0 UTMALDG.3D [UR8], [UR6], desc[UR14] ;  /* 0x00000e08060085b4 */ /* 0x0005e20008011000 */
[----:B------:R3:W-:Y:S01]  /*6240*/  @!P4 SYNCS.ARRIVE.TRANS64.RED.A0TR RZ, [UR4+0x48], R27 ;  /* 0x0000481bffffc9a7 */ /* 0x0007e20008300404 */
[----:B------:R-:W-:Y:S01]  /*6250*/  UPLOP3.LUT UP0, UPT, UPT, UPT, UPT, 0x80, 0x8 ;  /* 0x000000000008789c */ /* 0x000fe20003f0f070 */
[----:B------:R-:W-:Y:S01]  /*6260*/  SYNCS.ARRIVE.TRANS64.RED.A1T0 RZ, [UR21], RZ ;  /* 0x000000ffffff79a7 */ /* 0x000fe20008100415 */
[----:B-1----:R-:W-:Y:S02]  /*6270*/  R2UR UR20, R0 ;  /* 0x00000000001472ca */ /* 0x002fe400000e0000 */
[----:B------:R-:W-:Y:S04]  /*6280*/  SEL R0, RZ, 0x1, P0 ;  /* 0x00000001ff007807 */ /* 0x000fe80000000000 */
[----:B------:R-:W-:Y:S02]  /*6290*/  LOP3.LUT R30, R30, R0, RZ, 0x3c, !PT ;  /* 0x000000001e1e7212 */ /* 0x000fe400078e3cff */
[----:B--2---:R-:W-:Y:S01]  /*62a0*/  R2UR UR12, R2 ;  /* 0x00000000020c72ca */ /* 0x004fe200000e0000 */
[----:B------:R-:W-:Y:S03]  /*62b0*/  @!UPT UIADD3 URZ, UPT, UPT, URZ, URZ, URZ ;  /* 0x000000fffffff290 */ /* 0x000fe6000fffe0ff */
[----:B------:R-:W-:Y:S11]  /*62c0*/  @P3 BRA `(.L_x_90) ;  /* 0xffffffe800443947 */ /* 0x000ff6000383ffff */
[----:B------:R-:W1:Y:S02]  /*62d0*/  SYNCS.PHASECHK.TRANS64.TRYWAIT P0, [UR4+0x50], R28 ;  /* 0x0000501cff0075a7 */ /* 0x000e640008001104 */
[----:B-1----:R-:W-:Y:S05]  /*62e0*/  @!P0 BRA `(.L_x_91) ;  /* 0x00000090007c8947 */ /* 0x002fea0003800000 */
.L_x_231:
[----:B------:R-:W2:Y:S02]  /*62f0*/  SYNCS.PHASECHK.TRANS64.TRYWAIT P0, [UR4+0x58], R28 ;  /* 0x0000581cff0075a7 */ /* 0x000ea40008001104 */
[----:B--2---:R-:W-:Y:S05]  /*6300*/  @!P0 BRA `(.L_x_92) ;  /* 0x00000090008c8947 */ /* 0x004fea0003800000 */
.L_x_233:
[----:B------:R-:W2:Y:S01]  /*6310*/  SYNCS.PHASECHK.TRANS64.TRYWAIT P0, [UR4+0x60], R28 ;  /* 0x0000601cff0075a7 */ /* 0x000ea20008001104 */
[----:B-1----:R-:W-:Y:S01]  /*6320*/  HFMA2 R0, -RZ, RZ, 0, 5.9604644775390625e-08 ;  /* 0x00000001ff007431 */ /* 0x002fe200000001ff */
[----:B--2---:R-:W-:Y:S06]  /*6330*/  @!P0 BRA `(.L_x_93) ;  /* 0x0000009000988947 */ /* 0x004fec0003800000 */
.L_x_235:
[----:B-1----:R-:W-:Y:S02]  /*6340*/  MOV R2, UR4 ;  /* 0x0000000400027c02 */ /* 0x002fe40008000f00 */
[----:B------:R-:W-:-:S07]  /*6350*/  SHF.L.U32 R0, R0, 0x1f, RZ ;  /* 0x0000001f00007819 */ /* 0x000fce00000006ff */
.L_x_94:
[----:B-1----:R1:W2:Y:S02]  /*6360*/  SYNCS.PHASECHK.TRANS64.TRYWAIT P0, [R2+URZ+0x68], R0 ;  /* 0x00006800020075a7 */ /* 0x0022a400080011ff */
[----:B--2---:R-:W-:Y:S05]  /*6370*/  @!P0 NANOSLEEP.SYNCS 0x989680 ;  /* 0x009896800000895d */ /* 0x004fea0003900000 */
[----:B------:R-:W2:Y:S02]  /*6380*/  @!P0 SYNCS.PHASECHK.TRANS64 P0, [R2+URZ+0x68], R0 ;  /* 0x00006800020085a7 */ /* 0x000ea400080010ff */
[----:B--2---:R-:W-:Y:S05]  /*6390*/  @P0 EXIT ;  /* 0x000000000000094d */ /* 0x004fea0003800000 */
[----:B------:R-:W-:Y:S05]  /*63a0*/  BRA `(.L_x_94) ;  /* 0xfffffffc00ec7947 */ /* 0x000fea000383ffff */
.L_x_75:
[----:B------:R-:W-:-:S06]  /*63b0*/  UISETP.GE.AND UP0, UPT, UR21, 0x4, UPT ;  /* 0x000000041500788c */ /* 0x000fcc000bf06270 */
[----:B------:R-:W-:-:S13]  /*63c0*/  PLOP3.LUT P0, PT, PT, PT, UP0, 0x80, 0x8 ;  /* 0x000000000008781c */ /* 0x000fda0003f0f008 */
[----:B-1----:R-:W-:Y:S05]  /*63d0*/  @!P0 EXIT ;  /* 0x000000000000894d */ /* 0x002fea0003800000 */
[----:B------:R-:W-:Y:S01]  /*63e0*/  BAR.SYNC.DEFER_BLOCKING 0x6, 0xa0 ;  /* 0x0182800000007b1d */ /* 0x000fe20000010000 */
[----:B------:R-:W-:Y:S01]  /*63f0*/  IMAD.SHL.U32 R99, R3, 0x10, RZ ;  /* 0x0000001003637824 */ /* 0x000fe200078e00ff */
[----:B------:R-:W-:Y:S01]  /*6400*/  LOP3.LUT R100, R101, 0x3, RZ, 0xc0, !PT ;  /* 0x0000000365647812 */ /* 0x000fe200078ec0ff */
[C---:B------:R-:W-:Y:S01]  /*6410*/  IMAD.SHL.U32 R98, R3.reuse, 0x2, RZ ;  /* 0x0000000203627824 */ /* 0x040fe200078e00ff */
[----:B------:R-:W-:Y:S01]  /*6420*/  CS2R R94, SRZ ;  /* 0x00000000005e7805 */ /* 0x000fe2000001ff00 */
[----:B------:R-:W-:Y:S01]  /*6430*/  IMAD.U32 R3, R3, 0x10000, RZ ;  /* 0x0001000003037824 */ /* 0x000fe200078e00ff */
[----:B------:R-:W-:Y:S02]  /*6440*/  UMOV UR36, 0x400 ;  /* 0x0000040000247882 */ /* 0x000fe40000000000 */
[----:B------:R-:W1:Y:S01]  /*6450*/  LDC R92, c[0x0][0x370] ;  /* 0x0000dc00ff5c7b82 */ /* 0x000e620000000800 */
[----:B------:R-:W-:Y:S01]  /*6460*/  ULEA UR36, UR63, UR36, 0x18 ;  /* 0x000000243f247291 */ /* 0x000fe2000f8ec0ff */
[C---:B------:R-:W-:Y:S01]  /*6470*/  LOP3.LUT R0, R99.reuse, 0x40, RZ, 0xc0, !PT ;  /* 0x0000004063007812 */ /* 0x040fe200078ec0ff */
[----:B------:R-:W-:Y:S01]  /*6480*/  IMAD.MOV.U32 R96, RZ, RZ, RZ ;  /* 0x000000ffff607224 */ /* 0x000fe200078e00ff */
[----:B------:R-:W-:Y:S01]  /*6490*/  LOP3.LUT R2, R99, 0x1b0, RZ, 0xc0, !PT ;  /* 0x000001b063027812 */ /* 0x000fe200078ec0ff */
[----:B------:R-:W-:Y:S01]  /*64a0*/  UIADD3 UR4, UPT, UPT, UR36, 0x200, URZ ;  /* 0x0000020024047890 */ /* 0x000fe2000fffe0ff */
[----:B------:R-:W-:Y:S01]  /*64b0*/  LOP3.LUT R98, R0, 0x8, R98, 0xf8, !PT ;  /* 0x0000000800627812 */ /* 0x000fe200078ef862 */
[----:B------:R-:W-:Y:S01]  /*64c0*/  IMAD.SHL.U32 R0, R101, 0x200, RZ ;  /* 0x0000020065007824 */ /* 0x000fe200078e00ff */
[----:B------:R-:W2:Y:S01]  /*64d0*/  LDC R49, c[0x0][0xf0c] ;  /* 0x0003c300ff317b82 */ /* 0x000ea20000000800 */
[----:B------:R-:W-:Y:S01]  /*64e0*/  LOP3.LUT R3, R3, 0x200000, RZ, 0xc0, !PT ;  /* 0x0020000003037812 */ /* 0x000fe200078ec0ff */
[----:B------:R-:W-:Y:S01]  /*64f0*/  IMAD.MOV.U32 R104, RZ, RZ, RZ ;  /* 0x000000ffff687224 */ /* 0x000fe200078e00ff */
[----:B------:R-:W-:Y:S01]  /*6500*/  LOP3.LUT P0, RZ, R99, 0x40, RZ, 0xc0, !PT ;  /* 0x0000004063ff7812 */ /* 0x000fe2000780c0ff */
[----:B------:R-:W-:Y:S01]  /*6510*/  IMAD.U32 R90, RZ, RZ, UR4 ;  /* 0x00000004ff5a7e24 */ /* 0x000fe2000f8e00ff */
[----:B------:R-:W-:Y:S01]  /*6520*/  LOP3.LUT R0, R2, 0x200, R0, 0xf8, !PT ;  /* 0x0000020002007812 */ /* 0x000fe200078ef800 */
[----:B------:R-:W3:Y:S02]  /*6530*/  LDCU.64 UR50, c[0x0][0x348] ;  /* 0x00006900ff3277ac */ /* 0x000ee40008000a00 */
[----:B------:R-:W4:Y:S01]  /*6540*/  LDC R89, c[0x0][0xf20] ;  /* 0x0003c800ff597b82 */ /* 0x000f220000000800 */
[----:B------:R-:W3:Y:S01]  /*6550*/  LDS R97, [UR36+0x110] ;  /* 0x00011024ff617984 */ /* 0x000ee20008000800 */
[----:B------:R-:W-:Y:S01]  /*6560*/  LOP3.LUT R98, R0, R98, RZ, 0xfc, !PT ;  /* 0x0000006200627212 */ /* 0x000fe200078efcff */
[----:B------:R-:W1:Y:S01]  /*6570*/  LDCU.64 UR54, c[0x0][0xc88] ;  /* 0x00019100ff3677ac */ /* 0x000e620008000a00 */
[----:B------:R-:W-:Y:S01]  /*6580*/  P2R R0, PR, RZ, 0x1 ;  /* 0x00000001ff007803 */ /* 0x000fe20000000000 */
[----:B------:R-:W1:Y:S03]  /*6590*/  LDCU.64 UR56, c[0x0][0xc90] ;  /* 0x00019200ff3877ac */ /* 0x000e660008000a00 */
[----:B------:R-:W1:Y:S01]  /*65a0*/  LDC R48, c[0x0][0xf30] ;  /* 0x0003cc00ff307b82 */ /* 0x000e620000000800 */
[----:B------:R-:W-:Y:S01]  /*65b0*/  UMOV UR48, URZ ;  /* 0x000000ff00307c82 */ /* 0x000fe20008000000 */
[----:B------:R-:W-:-:S06]  /*65c0*/  UMOV UR37, URZ ;  /* 0x000000ff00257c82 */ /* 0x000fcc0008000000 */
[----:B------:R-:W1:Y:S08]  /*65d0*/  LDC.64 R84, c[0x0][0xf10] ;  /* 0x0003c400ff547b82 */ /* 0x000e700000000a00 */
[----:B------:R-:W1:Y:S08]  /*65e0*/  LDC.64 R46, c[0x0][0xf18] ;  /* 0x0003c600ff2e7b82 */ /* 0x000e700000000a00 */
[----:B------:R-:W1:Y:S08]  /*65f0*/  LDC.64 R44, c[0x0][0xf28] ;  /* 0x0003ca00ff2c7b82 */ /* 0x000e700000000a00 */
[----:B------:R-:W1:Y:S01]  /*6600*/  LDC.64 R82, c[0x0][0xcb0] ;  /* 0x00032c00ff527b82 */ /* 0x000e620000000a00 */
[----:B---3--:R-:W-:-:S07]  /*6610*/  IMAD.IADD R97, R97, 0x1, R3 ;  /* 0x0000000161617824 */ /* 0x008fce00078e0203 */
[----:B------:R-:W3:Y:S08]  /*6620*/  LDC.64 R80, c[0x0][0xca8] ;  /* 0x00032a00ff507b82 */ /* 0x000ef00000000a00 */
[----:B--2-4-:R-:W1:Y:S02]  /*6630*/  LDC R91, c[0x0][0x374] ;  /* 0x0000dd00ff5b7b82 */ /* 0x014e640000000800 */
.L_x_186:
[----:B------:R-:W-:Y:S02]  /*6640*/  LEA R0, R104, UR36, 0x3 ;  /* 0x0000002468007c11 */ /* 0x000fe4000f8e18ff */
[----:B------:R-:W-:Y:S02]  /*6650*/  SHF.L.U32 R2, R94, 0x1f, RZ ;  /* 0x0000001f5e027819 */ /* 0x000fe400000006ff */
[----:B------:R-:W-:Y:S02]  /*6660*/  LEA R16, R104, UR36, 0x4 ;  /* 0x0000002468107c11 */ /* 0x000fe4000f8e20ff */
[----:B------:R-:W2:Y:S02]  /*6670*/  SYNCS.PHASECHK.TRANS64.TRYWAIT P0, [R0+URZ+0x80], R2 ;  /* 0x00008002000075a7 */ /* 0x000ea400080011ff */
[----:B-12---:R-:W-:Y:S05]  /*6680*/  @!P0 BRA `(.L_x_95) ;  /* 0x0000008c00dc8947 */ /* 0x006fea0003800000 */
.L_x_236:
[----:B------:R-:W4:Y:S01]  /*6690*/  LDC.64 R10, c[0x0][0xf10] ;  /* 0x0003c400ff0a7b82 */ /* 0x000f220000000a00 */
[----:B------:R-:W3:Y:S01]  /*66a0*/  LDS.128 R16, [R16+0xf0] ;  /* 0x0000f00010107984 */ /* 0x000ee20000000c00 */
[----:B-1----:R-:W-:Y:S01]  /*66b0*/  ISETP.NE.AND P1, PT, R48, 0x1, PT ;  /* 0x000000013000780c */ /* 0x002fe20003f25270 */
[----:B--2---:R-:W-:Y:S01]  /*66c0*/  VIADD R0, R0, 0x90 ;  /* 0x0000009000007836 */ /* 0x004fe20000000000 */
[----:B------:R-:W-:Y:S04]  /*66d0*/  ISETP.GE.AND P0, PT, R43, 0x1, PT ;  /* 0x000000012b00780c */ /* 0x000fe80003f06270 */
[----:B------:R-:W1:Y:S01]  /*66e0*/  LDC.64 R8, c[0x0][0xf18] ;  /* 0x0003c600ff087b82 */ /* 0x000e620000000a00 */
[----:B------:R-:W-:Y:S01]  /*66f0*/  PRMT R0, RZ, 0x654, R0 ;  /* 0x00000654ff007816 */ /* 0x000fe20000000000 */
[----:B------:R-:W-:Y:S01]  /*6700*/  @!PT LDS RZ, [RZ] ;  /* 0x00000000fffff984 */ /* 0x000fe20000000800 */
[----:B------:R-:W-:Y:S01]  /*6710*/  @!PT LDS RZ, [RZ] ;  /* 0x00000000fffff984 */ /* 0x000fe20000000800 */
[----:B------:R-:W-:Y:S01]  /*6720*/  @!PT LDS RZ, [RZ] ;  /* 0x00000000fffff984 */ /* 0x000fe20000000800 */
[----:B------:R-:W-:Y:S01]  /*6730*/  @!PT LDS RZ, [RZ] ;  /* 0x00000000fffff984 */ /* 0x000fe20000000800 */
[----:B------:R2:W-:Y:S06]  /*6740*/  MEMBAR.ALL.CTA ;  /* 0x0000000000007992 */ /* 0x0005ec0000008000 */
[----:B--2---:R-:W2:Y:S01]  /*6750*/  FENCE.VIEW.ASYNC.S ;  /* 0x00000000000073c6 */ /* 0x004ea20000000000 */
[----:B------:R-:W1:Y:S08]  /*6760*/  @!P1 LDC R12, c[0x0][0xf20] ;  /* 0x0003c800ff0c9b82 */ /* 0x000e700000000800 */
[----:B------:R-:W1:Y:S01]  /*6770*/  @!P1 LDC R7, c[0x0][0xf0c] ;  /* 0x0003c300ff079b82 */ /* 0x000e620000000800 */
[----:B--2---:R2:W-:Y:S01]  /*6780*/  SYNCS.ARRIVE.TRANS64.RED.A1T0 RZ, [R0+URZ], RZ ;  /* 0x000000ff00ff79a7 */ /* 0x0045e200081004ff */
[----:B---3--:R-:W-:Y:S04]  /*6790*/  LOP3.LUT P4, RZ, R18, 0x1, RZ, 0xc0, !PT ;  /* 0x0000000112ff7812 */ /* 0x008fe8000788c0ff */
[----:B------:R-:W-:Y:S09]  /*67a0*/  P2R R102, PR, RZ, 0x10 ;  /* 0x00000010ff667803 */ /* 0x000ff20000000000 */
[----:B------:R-:W-:Y:S02]  /*67b0*/  @P4 MOV R51, R16 ;  /* 0x0000001000334202 */ /* 0x000fe40000000f00 */
[----:B------:R-:W-:Y:S01]  /*67c0*/  @P4 LOP3.LUT R50, R17, 0xffff, RZ, 0xc0, !PT ;  /* 0x0000ffff11324812 */ /* 0x000fe200078ec0ff */
[----:B--2-4-:R-:W-:Y:S06]  /*67d0*/  @!P0 BRA `(.L_x_96) ;  /* 0x0000000000a48947 */ /* 0x014fec0003800000 */
[----:B------:R-:W-:Y:S01]  /*67e0*/  IMAD.HI.U32 R0, R91, R47, RZ ;  /* 0x0000002f5b007227 */ /* 0x000fe200078e00ff */
[----:B------:R-:W-:Y:S02]  /*67f0*/  ISETP.NE.AND P0, PT, R46, 0x1, PT ;  /* 0x000000012e00780c */ /* 0x000fe40003f05270 */
[----:B------:R-:W-:Y:S01]  /*6800*/  ISETP.NE.AND P2, PT, R43, 0x1, PT ;  /* 0x000000012b00780c */ /* 0x000fe20003f45270 */
[----:B------:R-:W-:Y:S01]  /*6810*/  IMAD.HI.U32 R4, R92, R84, RZ ;  /* 0x000000545c047227 */ /* 0x000fe200078e00ff */
[----:B------:R-:W-:Y:S02]  /*6820*/  SHF.R.U32.HI R0, RZ, R89, R0 ;  /* 0x00000059ff007219 */ /* 0x000fe40000011600 */
[----:B------:R-:W-:Y:S01]  /*6830*/  ISETP.NE.AND P3, PT, R49, 0x1, PT ;  /* 0x000000013100780c */ /* 0x000fe20003f65270 */
[----:B------:R-:W-:Y:S01]  /*6840*/  IMAD.HI.U32 R6, R50, R47, RZ ;  /* 0x0000002f32067227 */ /* 0x000fe200078e00ff */
[-C--:B------:R-:W-:Y:S02]  /*6850*/  SHF.R.U32.HI R4, RZ, R85.reuse, R4 ;  /* 0x00000055ff047219 */ /* 0x080fe40000011604 */
[----:B------:R-:W-:Y:S01]  /*6860*/  SEL R0, R91, R0, !P0 ;  /* 0x000000005b007207 */ /* 0x000fe20004000000 */
[----:B------:R-:W-:Y:S01]  /*6870*/  IMAD.HI.U32 R5, R51, R84, RZ ;  /* 0x0000005433057227 */ /* 0x000fe200078e00ff */
[----:B------:R-:W-:Y:S03]  /*6880*/  SEL R4, R92, R4, !P3 ;  /* 0x000000045c047207 */ /* 0x000fe60005800000 */
[-C--:B------:R-:W-:Y:S01]  /*6890*/  IMAD.HI.U32 R3, R0, R44.reuse, RZ ;  /* 0x0000002c00037227 */ /* 0x080fe200078e00ff */
[----:B------:R-:W-:Y:S03]  /*68a0*/  SHF.R.U32.HI R5, RZ, R85, R5 ;  /* 0x00000055ff057219 */ /* 0x000fe60000011605 */
[----:B------:R-:W-:Y:S01]  /*68b0*/  IMAD.HI.U32 R2, R4, R44, RZ ;  /* 0x0000002c04027227 */ /* 0x000fe200078e00ff */
[----:B------:R-:W-:Y:S02]  /*68c0*/  @P2 SHF.R.U32.HI R0, RZ, R45, R3 ;  /* 0x0000002dff002219 */ /* 0x000fe40000011603 */
[----:B------:R-:W-:Y:S02]  /*68d0*/  SHF.R.U32.HI R3, RZ, R89, R6 ;  /* 0x00000059ff037219 */ /* 0x000fe40000011606 */
[----:B------:R-:W-:Y:S01]  /*68e0*/  @P2 SHF.R.U32.HI R4, RZ, R45, R2 ;  /* 0x0000002dff042219 */ /* 0x000fe20000011602 */
[----:B------:R-:W-:Y:S01]  /*68f0*/  IMAD R0, R43, R0, RZ ;  /* 0x000000002b007224 */ /* 0x000fe200078e02ff */
[----:B------:R-:W-:Y:S02]  /*6900*/  SEL R3, R50, R3, !P0 ;  /* 0x0000000332037207 */ /* 0x000fe40004000000 */
[----:B------:R-:W-:Y:S01]  /*6910*/  SEL R2, R51, R5, !P3 ;  /* 0x0000000533027207 */ /* 0x000fe20005800000 */
[----:B------:R-:W-:Y:S01]  /*6920*/  IMAD R5, R43, R4, RZ ;  /* 0x000000042b057224 */ /* 0x000fe200078e02ff */
[C---:B------:R-:W-:Y:S01]  /*6930*/  ISETP.GE.AND P0, PT, R3.reuse, R0, PT ;  /* 0x000000000300720c */ /* 0x040fe20003f06270 */
[C---:B------:R-:W-:Y:S03]  /*6940*/  IMAD.HI.U32 R0, R3.reuse, R44, RZ ;  /* 0x0000002c03007227 */ /* 0x040fe600078e00ff */
[C---:B------:R-:W-:Y:S02]  /*6950*/  ISETP.GE.OR P0, PT, R2.reuse, R5, P0 ;  /* 0x000000050200720c */ /* 0x040fe40000706670 */
[----:B------:R-:W-:Y:S04]  /*6960*/  SHF.R.U32.HI R0, RZ, R45, R0 ;  /* 0x0000002dff007219 */ /* 0x000fe80000011600 */
        /* <DEDUP_REMOVED lines=15> */
[----:B------:R-:W-:Y:S07]  /*6a60*/  IMAD R50, R3, R46, R50 ;  /* 0x0000002e03327224 */ /* 0x000fee00078e0232 */
.L_x_96:
[----:B-1----:R-:W-:Y:S01]  /*6a70*/  @!P1 IMAD.HI.U32 R2, R50, R9, RZ ;  /* 0x0000000932029227 */ /* 0x002fe200078e00ff */
[----:B------:R-:W-:Y:S01]  /*6a80*/  @!P1 ISETP.NE.AND P0, PT, R8, 0x1, PT ;  /* 0x000000010800980c */ /* 0x000fe20003f05270 */
[----:B------:R-:W-:Y:S01]  /*6a90*/  USHF.L.U32 UR46, UR20, 0x7, URZ ;  /* 0x00000007142e7899 */ /* 0x000fe200080006ff */
[----:B------:R-:W-:Y:S01]  /*6aa0*/  @!P1 ISETP.NE.AND P2, PT, R7, 0x1, PT ;  /* 0x000000010700980c */ /* 0x000fe20003f45270 */
[C---:B------:R-:W-:Y:S01]  /*6ab0*/  @!P1 IMAD.HI.U32 R0, R51.reuse, R10, RZ ;  /* 0x0000000a33009227 */ /* 0x040fe200078e00ff */
[----:B------:R-:W-:Y:S01]  /*6ac0*/  @!P1 SHF.R.U32.HI R2, RZ, R12, R2 ;  /* 0x0000000cff029219 */ /* 0x000fe20000011602 */
[----:B------:R-:W-:Y:S01]  /*6ad0*/  USHF.L.U32 UR45, UR12, 0x7, URZ ;  /* 0x000000070c2d7899 */ /* 0x000fe200080006ff */
[----:B------:R-:W-:Y:S01]  /*6ae0*/  @P4 SHF.R.U32.HI R93, RZ, 0x10, R17 ;  /* 0x00000010ff5d4819 */ /* 0x000fe20000011611 */
[----:B------:R-:W-:Y:S01]  /*6af0*/  VIADD R104, R104, 0x1 ;  /* 0x0000000168687836 */ /* 0x000fe20000000000 */
[----:B------:R-:W-:Y:S01]  /*6b00*/  @!P1 SEL R2, R50, R2, !P0 ;  /* 0x0000000232029207 */ /* 0x000fe20004000000 */
[----:B------:R-:W-:Y:S01]  /*6b10*/  BSSY.RECONVERGENT B6, `(.L_x_97) ;  /* 0x0000028000067945 */ /* 0x000fe20003800200 */
[----:B------:R-:W-:Y:S02]  /*6b20*/  @!P1 SHF.R.U32.HI R0, RZ, R11, R0 ;  /* 0x0000000bff009219 */ /* 0x000fe40000011600 */
[----:B------:R-:W-:Y:S02]  /*6b30*/  LOP3.LUT P0, RZ, R90, 0x90, RZ, 0xc0, !PT ;  /* 0x000000905aff7812 */ /* 0x000fe4000780c0ff */
[----:B------:R-:W-:Y:S05]  /*6b40*/  @!P1 SEL R3, R51, R0, !P2 ;  /* 0x0000000033039207 */ /* 0x000fea0005000000 */
[----:B------:R-:W-:Y:S02]  /*6b50*/  @!P1 IMAD.IADD R0, R2, 0x1, -R3 ;  /* 0x0000000102009824 */ /* 0x000fe400078e0a03 */
[----:B------:R-:W-:Y:S02]  /*6b60*/  @!P1 IMAD.IADD R2, R3, 0x1, -R2 ;  /* 0x0000000103029824 */ /* 0x000fe400078e0a02 */
[----:B------:R-:W-:Y:S02]  /*6b70*/  @!P1 IMAD R51, R0, R7, R51 ;  /* 0x0000000700339224 */ /* 0x000fe400078e0233 */
[----:B------:R-:W-:Y:S01]  /*6b80*/  @!P1 IMAD R50, R2, R8, R50 ;  /* 0x0000000802329224 */ /* 0x000fe200078e0232 */
[----:B------:R-:W-:Y:S06]  /*6b90*/  @!P0 BRA `(.L_x_98) ;  /* 0x00000000007c8947 */ /* 0x000fec0003800000 */
[----:B------:R-:W1:Y:S01]  /*6ba0*/  LDCU.64 UR8, c[0x4][0x80] ;  /* 0x01001000ff0877ac */ /* 0x000e620008000a00 */
[----:B------:R-:W-:Y:S01]  /*6bb0*/  MOV R2, 0x0 ;  /* 0x0000000000027802 */ /* 0x000fe20000000f00 */
[----:B------:R-:W-:Y:S02]  /*6bc0*/  HFMA2 R12, -RZ, RZ, 0, 5.9604644775390625e-08 ;  /* 0x00000001ff0c7431 */ /* 0x000fe400000001ff */
[----:B------:R-:W-:Y:S01]  /*6bd0*/  IMAD.MOV.U32 R8, RZ, RZ, 0x70 ;  /* 0x00000070ff087424 */ /* 0x000fe200078e00ff */
[----:B------:R2:W3:Y:S01]  /*6be0*/  LDC.64 R14, c[0x4][R2] ;  /* 0x01000000020e7b82 */ /* 0x0004e20000000a00 */
[----:B------:R-:W4:Y:S01]  /*6bf0*/  LDCU.64 UR6, c[0x4][0x88] ;  /* 0x01001100ff0677ac */ /* 0x000f220008000a00 */
[----:B------:R-:W-:Y:S01]  /*6c00*/  IMAD.MOV.U32 R13, RZ, RZ, RZ ;  /* 0x000000ffff0d7224 */ /* 0x000fe200078e00ff */
[----:B------:R-:W2:Y:S01]  /*6c10*/  LDCU.64 UR4, c[0x4][0x8] ;  /* 0x01000100ff0477ac */ /* 0x000ea20008000a00 */
[----:B-1----:R-:W-:Y:S01]  /*6c20*/  MOV R5, UR9 ;  /* 0x0000000900057c02 */ /* 0x002fe20008000f00 */
[----:B------:R-:W-:Y:S01]  /*6c30*/  IMAD.U32 R4, RZ, RZ, UR8 ;  /* 0x00000008ff047e24 */ /* 0x000fe2000f8e00ff */
[----:B----4-:R-:W-:Y:S01]  /*6c40*/  MOV R7, UR7 ;  /* 0x0000000700077c02 */ /* 0x010fe20008000f00 */
[----:B------:R-:W-:Y:S01]  /*6c50*/  IMAD.U32 R6, RZ, RZ, UR6 ;  /* 0x00000006ff067e24 */ /* 0x000fe2000f8e00ff */
[----:B--2---:R-:W-:Y:S01]  /*6c60*/  MOV R11, UR5 ;  /* 0x00000005000b7c02 */ /* 0x004fe20008000f00 */
[----:B------:R-:W-:Y:S02]  /*6c70*/  IMAD.U32 R10, RZ, RZ, UR4 ;  /* 0x00000004ff0a7e24 */ /* 0x000fe4000f8e00ff */
[----:B------:R-:W-:Y:S07]  /*6c80*/  LEPC R20, `(.L_x_99) ;  /* 0x000000001014794e */ /* 0x000fee0000000000 */
[----:B---3-5:R-:W-:Y:S05]  /*6c90*/  CALL.ABS.NOINC R14 ;  /* 0x000000000e007343 */ /* 0x028fea0003c00000 */
.L_x_99:
[----:B------:R-:W1:Y:S01]  /*6ca0*/  LDCU.64 UR8, c[0x4][0x80] ;  /* 0x01001000ff0877ac */ /* 0x000e620008000a00 */
[----:B------:R-:W2:Y:S01]  /*6cb0*/  LDC.64 R2, c[0x4][R2] ;  /* 0x0100000002027b82 */ /* 0x000ea20000000a00 */
[----:B------:R-:W-:Y:S02]  /*6cc0*/  HFMA2 R12, -RZ, RZ, 0, 5.9604644775390625e-08 ;  /* 0x00000001ff0c7431 */ /* 0x000fe400000001ff */
[----:B------:R-:W-:Y:S02]  /*6cd0*/  IMAD.MOV.U32 R8, RZ, RZ, 0x70 ;  /* 0x00000070ff087424 */ /* 0x000fe400078e00ff */
[----:B------:R-:W-:Y:S01]  /*6ce0*/  IMAD.MOV.U32 R13, RZ, RZ, RZ ;  /* 0x000000ffff0d7224 */ /* 0x000fe200078e00ff */
[----:B------:R-:W3:Y:S01]  /*6cf0*/  LDCU.64 UR6, c[0x4][0x88] ;  /* 0x01001100ff0677ac */ /* 0x000ee20008000a00 */
[----:B------:R-:W4:Y:S01]  /*6d00*/  LDCU.64 UR4, c[0x4][0x8] ;  /* 0x01000100ff0477ac */ /* 0x000f220008000a00 */
[----:B-1----:R-:W-:Y:S02]  /*6d10*/  MOV R4, UR8 ;  /* 0x0000000800047c02 */ /* 0x002fe40008000f00 */
[----:B------:R-:W-:Y:S02]  /*6d20*/  MOV R5, UR9 ;  /* 0x0000000900057c02 */ /* 0x000fe40008000f00 */
[----:B---3--:R-:W-:Y:S01]  /*6d30*/  MOV R7, UR7 ;  /* 0x0000000700077c02 */ /* 0x008fe20008000f00 */
[----:B------:R-:W-:Y:S01]  /*6d40*/  IMAD.U32 R6, RZ, RZ, UR6 ;  /* 0x00000006ff067e24 */ /* 0x000fe2000f8e00ff */
[----:B----4-:R-:W-:Y:S01]  /*6d50*/  MOV R11, UR5 ;  /* 0x00000005000b7c02 */ /* 0x010fe20008000f00 */
[----:B------:R-:W-:Y:S02]  /*6d60*/  IMAD.U32 R10, RZ, RZ, UR4 ;  /* 0x00000004ff0a7e24 */ /* 0x000fe4000f8e00ff */
[----:B------:R-:W-:Y:S07]  /*6d70*/  LEPC R20, `(.L_x_98) ;  /* 0x000000001014794e */ /* 0x000fee0000000000 */
[----:B--2---:R-:W-:Y:S05]  /*6d80*/  CALL.ABS.NOINC R2 ;  /* 0x0000000002007343 */ /* 0x004fea0003c00000 */
.L_x_98:
[----:B------:R-:W-:Y:S05]  /*6d90*/  BSYNC.RECONVERGENT B6 ;  /* 0x0000000000067941 */ /* 0x000fea0003800200 */
.L_x_97:
[----:B------:R-:W-:Y:S01]  /*6da0*/  ISETP.NE.U32.AND P4, PT, R82, RZ, PT ;  /* 0x000000ff5200720c */ /* 0x000fe20003f85070 */
[----:B------:R-:W-:Y:S01]  /*6db0*/  UISETP.NE.AND UP2, UPT, UR49, URZ, UPT ;  /* 0x000000ff3100728c */ /* 0x000fe2000bf45270 */
[----:B------:R-:W-:Y:S01]  /*6dc0*/  ISETP.NE.U32.AND P2, PT, RZ, UR54, PT ;  /* 0x00000036ff007c0c */ /* 0x000fe2000bf45070 */
[----:B------:R-:W-:Y:S01]  /*6dd0*/  UISETP.NE.U32.AND UP1, UPT, UR56, URZ, UPT ;  /* 0x000000ff3800728c */ /* 0x000fe2000bf25070 */
[----:B------:R-:W-:Y:S01]  /*6de0*/  ISETP.NE.AND.EX P4, PT, R83, RZ, PT, P4 ;  /* 0x000000ff5300720c */ /* 0x000fe20003f85340 */
[----:B------:R-:W-:Y:S01]  /*6df0*/  UPLOP3.LUT UP0, UPT, UPT, UPT, UPT, 0x40, 0x4 ;  /* 0x000000000004789c */ /* 0x000fe20003f0e870 */
[----:B------:R-:W-:Y:S01]  /*6e00*/  ISETP.NE.AND.EX P2, PT, RZ, UR55, PT, P2 ;  /* 0x00000037ff007c0c */ /* 0x000fe2000bf45320 */
[----:B------:R-:W-:Y:S01]  /*6e10*/  UISETP.NE.AND.EX UP1, UPT, UR57, URZ, UPT, UP1 ;  /* 0x000000ff3900728c */ /* 0x000fe2000bf25310 */
[----:B------:R-:W-:Y:S04]  /*6e20*/  PLOP3.LUT P1, PT, PT, PT, UP2, 0x80, 0x8 ;  /* 0x000000000008781c */ /* 0x000fe80003f2f028 */
[----:B------:R-:W-:Y:S06]  /*6e30*/  @UP2 UPLOP3.LUT UP0, UPT, UPT, UPT, UP1, 0x80, 0x8 ;  /* 0x000000000008289c */ /* 0x000fec0003f0f010 */
[----:B------:R-:W-:Y:S01]  /*6e40*/  PLOP3.LUT P0, PT, PT, PT, UP0, 0x80, 0x8 ;  /* 0x000000000008781c */ /* 0x000fe20003f0f008 */
[----:B------:R-:W-:Y:S01]  /*6e50*/  @!UPT UIADD3 URZ, UPT, UPT, URZ, URZ, URZ ;  /* 0x000000fffffff290 */ /* 0x000fe2000fffe0ff */
[----:B------:R-:W-:Y:S11]  /*6e60*/  BRA.U !UP1, `(.L_x_100) ;  /* 0x00000001093c7547 */ /* 0x000ff6000b800000 */
[----:B------:R-:W-:Y:S01]  /*6e70*/  UISETP.NE.U32.AND UP0, UPT, UR54, URZ, UPT ;  /* 0x000000ff3600728c */ /* 0x000fe2000bf05070 */
[----:B------:R-:W-:Y:S01]  /*6e80*/  HFMA2 R0, -RZ, RZ, 0, 5.9604644775390625e-08 ;  /* 0x00000001ff007431 */ /* 0x000fe200000001ff */
[----:B------:R-:W1:Y:S01]  /*6e90*/  LDCU.64 UR8, c[0x0][0x358] ;  /* 0x00006b00ff0877ac */ /* 0x000e620008000a00 */
[----:B------:R-:W-:Y:S01]  /*6ea0*/  IMAD.MOV.U32 R86, RZ, RZ, 0x1 ;  /* 0x00000001ff567424 */ /* 0x000fe200078e00ff */
[----:B------:R-:W-:Y:S06]  /*6eb0*/  UISETP.NE.AND.EX UP0, UPT, UR55, URZ, UPT, UP0 ;  /* 0x000000ff3700728c */ /* 0x000fec000bf05300 */
[----:B------:R-:W-:Y:S05]  /*6ec0*/  PLOP3.LUT P3, PT, PT, PT, UP0, 0x80, 0x8 ;  /* 0x000000000008781c */ /* 0x000fea0003f6f008 */
[----:B------:R-:W2:Y:S01]  /*6ed0*/  @UP0 LDCU.64 UR4, c[0x0][0xc88] ;  /* 0x00019100ff0407ac */ /* 0x000ea20008000a00 */
[----:B------:R-:W-:Y:S07]  /*6ee0*/  @UP0 UIMAD UR6, UR52, UR56, URZ ;  /* 0x00000038340602a4 */ /* 0x000fee000f8e02ff */
[----:B------:R-:W-:Y:S01]  /*6ef0*/  @!P3 PRMT R86, R0, 0x7610, R86 ;  /* 0x000076100056b816 */ /* 0x000fe20000000056 */
[----:B--2---:R-:W-:Y:S06]  /*6f00*/  @UP0 UIMAD.WIDE UR4, UR6, 0x4, UR4 ;  /* 0x00000004060408a5 */ /* 0x004fec000f8e0204 */
[----:B------:R-:W-:Y:S01]  /*6f10*/  IMAD.U32 R2, RZ, RZ, UR4 ;  /* 0x00000004ff027e24 */ /* 0x000fe2000f8e00ff */
[----:B------:R-:W-:Y:S04]  /*6f20*/  MOV R3, UR5 ;  /* 0x0000000500037c02 */ /* 0x000fe80008000f00 */
[----:B------:R-:W2:Y:S01]  /*6f30*/  @!UP0 LDCU UR4, c[0x0][0xc80] ;  /* 0x00019000ff0487ac */ /* 0x000ea20008000800 */
[----:B-1---5:R1:W5:Y:S02]  /*6f40*/  @P3 LDG.E R53, desc[UR8][R2.64] ;  /* 0x0000000802353981 */ /* 0x022364000c1e1900 */
[----:B-12---:R-:W-:Y:S02]  /*6f50*/  @!P3 IMAD.U32 R53, RZ, RZ, UR4 ;  /* 0x00000004ff35be24 */ /* 0x006fe4000f8e00ff */
.L_x_100:
[----:B------:R-:W-:Y:S05]  /*6f60*/  @!P4 BRA `(.L_x_101) ;  /* 0x000000000024c947 */ /* 0x000fea0003800000 */
[----:B------:R-:W-:Y:S01]  /*6f70*/  ISETP.NE.U32.AND P3, PT, R80, RZ, PT ;  /* 0x000000ff5000720c */ /* 0x000fe20003f65070 */
[----:B------:R-:W1:Y:S03]  /*6f80*/  LDCU.64 UR4, c[0x0][0x358] ;  /* 0x00006b00ff0477ac */ /* 0x000e660008000a00 */
[----:B------:R-:W-:Y:S11]  /*6f90*/  ISETP.NE.AND.EX P3, PT, R81, RZ, PT, P3 ;  /* 0x000000ff5100720c */ /* 0x000ff60003f65330 */
[----:B------:R-:W-:Y:S02]  /*6fa0*/  @!UPT UIADD3 URZ, UPT, UPT, URZ, URZ, URZ ;  /* 0x000000fffffff290 */ /* 0x000fe4000fffe0ff */
[----:B------:R-:W2:Y:S01]  /*6fb0*/  @P3 LDC.64 R2, c[0x0][0xca8] ;  /* 0x00032a00ff023b82 */ /* 0x000ea20000000a00 */
[----:B------:R-:W-:Y:S04]  /*6fc0*/  @P3 IMAD R0, R82, UR52, RZ ;  /* 0x0000003452003c24 */ /* 0x000fe8000f8e02ff */
[----:B--2---:R-:W-:Y:S05]  /*6fd0*/  @P3 IMAD.WIDE R2, R0, 0x4, R2 ;  /* 0x0000000400023825 */ /* 0x004fea00078e0202 */
[----:B-1---5:R1:W5:Y:S02]  /*6fe0*/  @P3 LDG.E R52, desc[UR4][R2.64] ;  /* 0x0000000402343981 */ /* 0x022364000c1e1900 */
[----:B-1----:R-:W2:Y:S02]  /*6ff0*/  @!P3 LDC R52, c[0x0][0xca0] ;  /* 0x00032800ff34bb82 */ /* 0x002ea40000000800 */
.L_x_101:
[----:B-----5:R-:W-:Y:S01]  /*7000*/  FSETP.NEU.AND P3, PT, R53, RZ, PT ;  /* 0x000000ff3500720b */ /* 0x020fe20003f6d000 */
[----:B------:R-:W-:Y:S01]  /*7010*/  IMAD.MOV.U32 R69, RZ, RZ, 0x10 ;  /* 0x00000010ff457424 */ /* 0x000fe200078e00ff */
[----:B------:R-:W-:Y:S01]  /*7020*/  SEL R2, RZ, 0xffffffff, P2 ;  /* 0xffffffffff027807 */ /* 0x000fe20001000000 */
[----:B------:R-:W-:Y:S01]  /*7030*/  IMAD R59, R96, 0x80, R97 ;  /* 0x00000080603b7824 */ /* 0x000fe200078e0261 */
[----:B------:R-:W-:Y:S01]  /*7040*/  @P1 LOP3.LUT P2, RZ, R86, 0xff, RZ, 0xc0, !PT ;  /* 0x000000ff56ff1812 */ /* 0x000fe2000784c0ff */
[----:B------:R-:W-:Y:S01]  /*7050*/  IMAD.SHL.U32 R106, R98, 0x2, RZ ;  /* 0x00000002626a7824 */ /* 0x000fe200078e00ff */
[----:B------:R-:W-:Y:S01]  /*7060*/  @P1 SEL R0, RZ, 0xffffffff, P3 ;  /* 0xffffffffff001807 */ /* 0x000fe20001800000 */
[----:B------:R-:W-:Y:S01]  /*7070*/  BSSY B1, `(.L_x_102) ;  /* 0x0000039000017945 */ /* 0x000fe20003800000 */
[----:B------:R-:W-:Y:S01]  /*7080*/  LEA R58, R96, UR36, 0x3 ;  /* 0x00000024603a7c11 */ /* 0x000fe2000f8e18ff */
[----:B------:R-:W-:Y:S01]  /*7090*/  VIADD R105, R106, UR36 ;  /* 0x000000246a697c36 */ /* 0x000fe20008000000 */
[----:B------:R-:W-:Y:S01]  /*70a0*/  @P0 SEL R0, R2, R0, !P2 ;  /* 0x0000000002000207 */ /* 0x000fe20005000000 */
[----:B------:R-:W-:Y:S01]  /*70b0*/  IMAD.MOV.U32 R70, RZ, RZ, 0x1 ;  /* 0x00000001ff467424 */ /* 0x000fe200078e00ff */
[----:B------:R-:W-:Y:S01]  /*70c0*/  SHF.L.U32 R3, R95, 0x1f, RZ ;  /* 0x0000001f5f037819 */ /* 0x000fe200000006ff */
[----:B------:R-:W-:Y:S01]  /*70d0*/  IMAD.MOV.U32 R68, RZ, RZ, RZ ;  /* 0x000000ffff447224 */ /* 0x000fe200078e00ff */
[----:B------:R-:W-:Y:S02]  /*70e0*/  @P1 LOP3.LUT R0, R0, 0x1, RZ, 0xc0, !PT ;  /* 0x0000000100001812 */ /* 0x000fe400078ec0ff */
[----:B------:R-:W-:Y:S02]  /*70f0*/  CS2R R78, SRZ ;  /* 0x00000000004e7805 */ /* 0x000fe4000001ff00 */
[----:B------:R-:W-:Y:S02]  /*7100*/  PLOP3.LUT P2, PT, PT, PT, UP1, 0x80, 0x8 ;  /* 0x000000000008781c */ /* 0x000fe40003f4f018 */
[----:B------:R-:W-:Y:S02]  /*7110*/  CS2R R76, SRZ ;  /* 0x00000000004c7805 */ /* 0x000fe4000001ff00 */
[----:B------:R-:W-:Y:S02]  /*7120*/  ISETP.NE.U32.OR P4, PT, R0, 0x1, !P1 ;  /* 0x000000010000780c */ /* 0x000fe40004f85470 */
[----:B------:R-:W-:Y:S02]  /*7130*/  CS2R R74, SRZ ;  /* 0x00000000004a7805 */ /* 0x000fe4000001ff00 */
[----:B------:R-:W-:Y:S02]  /*7140*/  LOP3.LUT P5, RZ, R99, 0x40, RZ, 0xc0, !PT ;  /* 0x0000004063ff7812 */ /* 0x000fe400078ac0ff */
[----:B------:R-:W-:Y:S02]  /*7150*/  CS2R R72, SRZ ;  /* 0x0000000000487805 */ /* 0x000fe4000001ff00 */
[----:B------:R-:W-:Y:S02]  /*7160*/  P2R R107, PR, RZ, 0x10 ;  /* 0x00000010ff6b7803 */ /* 0x000fe40000000000 */
[----:B------:R-:W-:Y:S02]  /*7170*/  CS2R R66, SRZ ;  /* 0x0000000000427805 */ /* 0x000fe4000001ff00 */
[----:B------:R-:W-:Y:S02]  /*7180*/  SEL R69, R69, 0xfffffff0, !P5 ;  /* 0xfffffff045457807 */ /* 0x000fe40006800000 */
[----:B------:R-:W-:Y:S02]  /*7190*/  CS2R R64, SRZ ;  /* 0x0000000000407805 */ /* 0x000fe4000001ff00 */
[----:B------:R-:W-:Y:S02]  /*71a0*/  CS2R R62, SRZ ;  /* 0x00000000003e7805 */ /* 0x000fe4000001ff00 */
[----:B------:R-:W-:Y:S01]  /*71b0*/  CS2R R60, SRZ ;  /* 0x00000000003c7805 */ /* 0x000fe2000001ff00 */
[----:B------:R-:W-:Y:S01]  /*71c0*/  IMAD.IADD R105, R105, 0x1, R69 ;  /* 0x0000000169697824 */ /* 0x000fe200078e0245 */
[----:B------:R-:W-:Y:S04]  /*71d0*/  @P4 SHF.L.U32 R0, RZ, 0x1f, RZ ;  /* 0x0000001fff004819 */ /* 0x000fe800000006ff */
[----:B------:R1:W3:Y:S01]  /*71e0*/  @P4 SYNCS.PHASECHK.TRANS64.TRYWAIT P1, [UR36+0x30], R0 ;  /* 0x00003000ff0045a7 */ /* 0x0002e20008021124 */
[----:B------:R4:W2:Y:S01]  /*71f0*/  SYNCS.PHASECHK.TRANS64.TRYWAIT P0, [R58+URZ+0xa0], R3 ;  /* 0x0000a0033a0075a7 */ /* 0x0008a200080011ff */
[----:B-1----:R-:W-:Y:S02]  /*7200*/  SEL R0, RZ, 0xffffffff, P3 ;  /* 0xffffffffff007807 */ /* 0x002fe40001800000 */
[----:B------:R-:W-:Y:S04]  /*7210*/  LOP3.LUT P3, R103, R86, 0xff, RZ, 0xc0, !PT ;  /* 0x000000ff56677812 */ /* 0x000fe8000786c0ff */
[----:B------:R-:W-:Y:S04]  /*7220*/  @P2 SEL R0, R2, R0, !P3 ;  /* 0x0000000002002207 */ /* 0x000fe80005800000 */
[----:B------:R-:W-:Y:S04]  /*7230*/  LOP3.LUT R0, R0, 0x1, RZ, 0xc0, !PT ;  /* 0x0000000100007812 */ /* 0x000fe800078ec0ff */
[----:B------:R-:W-:Y:S02]  /*7240*/  ISETP.NE.U32.AND P2, PT, R0, 0x1, PT ;  /* 0x000000010000780c */ /* 0x000fe40003f45070 */
[----:B------:R-:W-:Y:S02]  /*7250*/  SHF.R.U32.HI R0, RZ, 0x15, R59 ;  /* 0x00000015ff007819 */ /* 0x000fe4000001163b */
[----:B------:R-:W-:Y:S02]  /*7260*/  P2R R71, PR, RZ, 0x4 ;  /* 0x00000004ff477803 */ /* 0x000fe40000000000 */
[----:B------:R-:W-:Y:S02]  /*7270*/  LOP3.LUT R2, R0, 0x3, RZ, 0xc0, !PT ;  /* 0x0000000300027812 */ /* 0x000fe400078ec0ff */
[----:B---3--:R-:W-:Y:S01]  /*7280*/  @P4 SEL R70, RZ, 0x1, !P1 ;  /* 0x00000001ff464807 */ /* 0x008fe20004800000 */
[----:B--2-4-:R-:W-:Y:S06]  /*7290*/  @!P4 BRA `(.L_x_103) ;  /* 0x000000000058c947 */ /* 0x014fec0003800000 */
[----:B------:R-:W-:Y:S01]  /*72a0*/  IMAD.MOV.U32 R79, RZ, RZ, RZ ;  /* 0x000000ffff4f7224 */ /* 0x000fe200078e00ff */
[----:B------:R-:W-:Y:S01]  /*72b0*/  ISETP.NE.AND P1, PT, R70, RZ, PT ;  /* 0x000000ff4600720c */ /* 0x000fe20003f25270 */
[----:B------:R-:W-:Y:S01]  /*72c0*/  BSSY B0, `(.L_x_104) ;  /* 0x000000c000007945 */ /* 0x000fe20003800000 */
[----:B------:R-:W-:Y:S02]  /*72d0*/  CS2R R62, SRZ ;  /* 0x00000000003e7805 */ /* 0x000fe4000001ff00 */
[----:B------:R-:W-:Y:S02]  /*72e0*/  CS2R R60, SRZ ;  /* 0x00000000003c7805 */ /* 0x000fe4000001ff00 */
[----:B------:R-:W-:Y:S02]  /*72f0*/  CS2R R66, SRZ ;  /* 0x0000000000427805 */ /* 0x000fe4000001ff00 */
[----:B------:R-:W-:Y:S02]  /*7300*/  CS2R R64, SRZ ;  /* 0x0000000000407805 */ /* 0x000fe4000001ff00 */
[----:B------:R-:W-:Y:S02]  /*7310*/  CS2R R74, SRZ ;  /* 0x00000000004a7805 */ /* 0x000fe4000001ff00 */
[----:B------:R-:W-:Y:S02]  /*7320*/  CS2R R72, SRZ ;  /* 0x0000000000487805 */ /* 0x000fe4000001ff00 */
[----:B------:R-:W-:Y:S01]  /*7330*/  CS2R R76, SRZ ;  /* 0x00000000004c7805 */ /* 0x000fe2000001ff00 */
[----:B------:R-:W-:Y:S06]  /*7340*/  @P1 BRA `(.L_x_105) ;  /* 0x00000000000c1947 */ /* 0x000fec0003800000 */
[----:B------:R-:W-:Y:S04]  /*7350*/  SHF.L.U32 R5, RZ, 0x1f, RZ ;  /* 0x0000001fff057819 */ /* 0x000fe800000006ff */
[----:B------:R-:W1:Y:S02]  /*7360*/  SYNCS.PHASECHK.TRANS64.TRYWAIT P1, [UR36+0x30], R5 ;  /* 0x00003005ff0075a7 */ /* 0x000e640008021124 */
[----:B-1----:R-:W-:Y:S05]  /*7370*/  @!P1 BRA `(.L_x_106) ;  /* 0x0000008000b49947 */ /* 0x002fea0003800000 */
.L_x_105:
[----:B------:R-:W-:Y:S05]  /*7380*/  BSYNC B0 ;  /* 0x0000000000007941 */ /* 0x000fea0003800000 */
.L_x_104:
[----:B------:R-:W-:Y:S01]  /*7390*/  ISETP.NE.AND P1, PT, R71, RZ, PT ;  /* 0x000000ff4700720c */ /* 0x000fe20003f25270 */
[----:B------:R-:W-:Y:S11]  /*73a0*/  HFMA2 R68, -RZ, RZ, 0, 5.9604644775390625e-08 ;  /* 0x00000001ff447431 */ /* 0x000ff600000001ff */
[----:B------:R-:W-:Y:S01]  /*73b0*/  @!UPT UIADD3 URZ, UPT, UPT, URZ, URZ, URZ ;  /* 0x000000fffffff290 */ /* 0x000fe2000fffe0ff */
[----:B------:R2:W3:Y:S04]  /*73c0*/  @P1 LDS.128 R60, [R106+UR36+0x200] ;  /* 0x000200246a3c1984 */ /* 0x0004e80008000c00 */
[----:B------:R2:W4:Y:S04]  /*73d0*/  @P1 LDS.128 R64, [R105+0x200] ;  /* 0x0002000069401984 */ /* 0x0005280000000c00 */
[----:B------:R2:W1:Y:S04]  /*73e0*/  @P1 LDS.128 R72, [R106+UR36+0xa00] ;  /* 0x000a00246a481984 */ /* 0x0004680008000c00 */
[----:B------:R2:W1:Y:S02]  /*73f0*/  @P1 LDS.128 R76, [R105+0xa00] ;  /* 0x000a0000694c1984 */ /* 0x0004640000000c00 */
.L_x_103:
[----:B------:R-:W-:Y:S05]  /*7400*/  BSYNC B1 ;  /* 0x0000000000017941 */ /* 0x000fea0003800000 */
.L_x_102:
[----:B------:R-:W-:Y:S02]  /*7410*/  ISETP.NE.AND P1, PT, R100, R2, PT ;  /* 0x000000026400720c */ /* 0x000fe40003f25270 */
[----:B------:R-:W-:Y:S01]  /*7420*/  MOV R39, RZ ;  /* 0x000000ff00277202 */ /* 0x000fe20000000f00 */
[----:B------:R-:W-:Y:S10]  /*7430*/  @P0 BRA `(.L_x_107) ;  /* 0x0000000000080947 */ /* 0x000ff40003800000 */
[----:B------:R-:W5:Y:S02]  /*7440*/  SYNCS.PHASECHK.TRANS64.TRYWAIT P0, [R58+URZ+0xa0], R3 ;  /* 0x0000a0033a0075a7 */ /* 0x000f6400080011ff */
[----:B-----5:R-:W-:Y:S05]  /*7450*/  @!P0 BRA `(.L_x_108) ;  /* 0x0000008000948947 */ /* 0x020fea0003800000 */
.L_x_107:
[----:B------:R-:W-:Y:S01]  /*7460*/  IMAD.MOV.U32 R38, RZ, RZ, RZ ;  /* 0x000000ffff267224 */ /* 0x000fe200078e00ff */
[----:B------:R-:W-:Y:S02]  /*7470*/  CS2R R36, SRZ ;  /* 0x0000000000247805 */ /* 0x000fe4000001ff00 */
        /* <DEDUP_REMOVED lines=13> */
[----:B-1----:R-:W-:Y:S01]  /*7550*/  CS2R R4, SRZ ;  /* 0x0000000000047805 */ /* 0x002fe2000001ff00 */
[----:B------:R-:W-:Y:S06]  /*7560*/  @P1 BRA `(.L_x_109) ;  /* 0x0000000000bc1947 */ /* 0x000fec0003800000 */
[----:B------:R-:W-:Y:S11]  /*7570*/  LOP3.LUT P0, RZ, R0, 0x3, R101, 0x48, !PT ;  /* 0x0000000300ff7812 */ /* 0x000ff60007804865 */
[----:B------:R-:W-:Y:S02]  /*7580*/  @!UPT UIADD3 URZ, UPT, UPT, URZ, URZ, URZ ;  /* 0x000000fffffff290 */ /* 0x000fe4000fffe0ff */
[----:B------:R-:W-:Y:S05]  /*7590*/  @!P0 BRA `(.L_x_110) ;  /* 0x0000000000408947 */ /* 0x000fea0003800000 */
[----:B------:R-:W1:Y:S01]  /*75a0*/  LDCU.64 UR8, c[0x4][0x70] ;  /* 0x01000e00ff0877ac */ /* 0x000e620008000a00 */
[----:B------:R-:W-:Y:S01]  /*75b0*/  MOV R15, 0x0 ;  /* 0x00000000000f7802 */ /* 0x000fe20000000f00 */
[----:B------:R-:W-:Y:S02]  /*75c0*/  HFMA2 R12, -RZ, RZ, 0, 5.9604644775390625e-08 ;  /* 0x00000001ff0c7431 */ /* 0x000fe400000001ff */
[----:B------:R-:W-:Y:S02]  /*75d0*/  IMAD.MOV.U32 R8, RZ, RZ, 0x192 ;  /* 0x00000192ff087424 */ /* 0x000fe400078e00ff */
[----:B------:R-:W-:Y:S01]  /*75e0*/  IMAD.MOV.U32 R13, RZ, RZ, RZ ;  /* 0x000000ffff0d7224 */ /* 0x000fe200078e00ff */
[----:B------:R-:W5:Y:S01]  /*75f0*/  LDCU.64 UR6, c[0x4][0x78] ;  /* 0x01000f00ff0677ac */ /* 0x000f620008000a00 */
[----:B------:R-:W2:Y:S01]  /*7600*/  LDC.64 R14, c[0x4][R15] ;  /* 0x010000000f0e7b82 */ /* 0x000ea20000000a00 */
[----:B------:R-:W3:Y:S01]  /*7610*/  LDCU.64 UR4, c[0x4][0x10] ;  /* 0x01000200ff0477ac */ /* 0x000ee20008000a00 */
[----:B-1----:R-:W-:Y:S01]  /*7620*/  MOV R5, UR9 ;  /* 0x0000000900057c02 */ /* 0x002fe20008000f00 */
[----:B------:R-:W-:Y:S01]  /*7630*/  IMAD.U32 R4, RZ, RZ, UR8 ;  /* 0x00000008ff047e24 */ /* 0x000fe2000f8e00ff */
[----:B-----5:R-:W-:Y:S01]  /*7640*/  MOV R7, UR7 ;  /* 0x0000000700077c02 */ /* 0x020fe20008000f00 */
[----:B------:R-:W-:Y:S01]  /*7650*/  IMAD.U32 R6, RZ, RZ, UR6 ;  /* 0x00000006ff067e24 */ /* 0x000fe2000f8e00ff */
[----:B---3--:R-:W-:Y:S01]  /*7660*/  MOV R11, UR5 ;  /* 0x00000005000b7c02 */ /* 0x008fe20008000f00 */
[----:B------:R-:W-:Y:S02]  /*7670*/  IMAD.U32 R10, RZ, RZ, UR4 ;  /* 0x00000004ff0a7e24 */ /* 0x000fe4000f8e00ff */
[----:B------:R-:W-:Y:S07]  /*7680*/  LEPC R20, `(.L_x_110) ;  /* 0x000000001014794e */ /* 0x000fee0000000000 */
[----:B--2-4-:R-:W-:Y:S05]  /*7690*/  CALL.ABS.NOINC R14 ;  /* 0x000000000e007343 */ /* 0x014fea0003c00000 */
.L_x_110:
[----:B------:R-:W-:Y:S05]  /*76a0*/  WARPSYNC.ALL ;  /* 0x0000000000007948 */ /* 0x000fea0003800000 */
[C---:B------:R-:W-:Y:S01]  /*76b0*/  R2UR UR4, R59.reuse ;  /* 0x000000003b0472ca */ /* 0x040fe200000e0000 */
[----:B------:R-:W-:Y:S05]  /*76c0*/  VIADD R0, R59, 0x40 ;  /* 0x000000403b007836 */ /* 0x000fea0000000000 */
[----:B------:R-:W-:Y:S04]  /*76d0*/  SHF.R.U32.HI R0, RZ, 0x15, R0 ;  /* 0x00000015ff007819 */ /* 0x000fe80000011600 */
[----:B------:R-:W-:Y:S03]  /*76e0*/  LOP3.LUT P0, RZ, R0, 0x3, R101, 0x48, !PT ;  /* 0x0000000300ff7812 */ /* 0x000fe60007804865 */
[----:B------:R-:W1:Y:S10]  /*76f0*/  LDTM.x16 R24, tmem[UR4] ;  /* 0x00000004001879ee */ /* 0x000e740008240000 */
[----:B-1----:R-:W-:Y:S05]  /*7700*/  @!P0 BRA `(.L_x_111) ;  /* 0x0000000000408947 */ /* 0x002fea0003800000 */
        /* <DEDUP_REMOVED lines=16> */
.L_x_111:
[----:B------:R-:W-:Y:S05]  /*7810*/  WARPSYNC.ALL ;  /* 0x0000000000007948 */ /* 0x000fea0003800000 */
[----:B------:R-:W-:Y:S11]  /*7820*/  R2UR UR4, R59 ;  /* 0x000000003b0472ca */ /* 0x000ff600000e0000 */
[----:B------:R-:W-:Y:S02]  /*7830*/  @!UPT UIADD3 URZ, UPT, UPT, URZ, URZ, URZ ;  /* 0x000000fffffff290 */ /* 0x000fe4000fffe0ff */
[----:B------:R-:W1:Y:S02]  /*7840*/  LDTM.x16 R4, tmem[UR4+0x40] ;  /* 0x00004004000479ee */ /* 0x000e640008240000 */
[----:B-1----:R-:W-:Y:S01]  /*7850*/  NOP ;  /* 0x0000000000007918 */ /* 0x002fe20000000000 */
.L_x_109:
[----:B---3--:R-:W-:Y:S01]  /*7860*/  SHF.L.U32 R20, R60, 0x10, RZ ;  /* 0x000000103c147819 */ /* 0x008fe200000006ff */
[----:B------:R-:W-:Y:S01]  /*7870*/  FMUL R0, R52, R24 ;  /* 0x0000001834007220 */ /* 0x000fe20000400000 */
[----:B------:R-:W-:Y:S01]  /*7880*/  ISETP.NE.AND P0, PT, R100, R2, PT ;  /* 0x000000026400720c */ /* 0x000fe20003f05270 */
[----:B------:R-:W-:Y:S01]  /*7890*/  FMUL R2, R52, R25 ;  /* 0x0000001934027220 */ /* 0x000fe20000400000 */
[----:B------:R-:W-:Y:S01]  /*78a0*/  LOP3.LUT R21, R60, 0xffff0000, RZ, 0xc0, !PT ;  /* 0xffff00003c157812 */ /* 0x000fe200078ec0ff */
[----:B------:R-:W-:Y:S01]  /*78b0*/  FFMA R0, R53, R20, R0 ;  /* 0x0000001435007223 */ /* 0x000fe20000000000 */
[C---:B------:R-:W-:Y:S01]  /*78c0*/  SHF.L.U32 R22, R61.reuse, 0x10, RZ ;  /* 0x000000103d167819 */ /* 0x040fe200000006ff */
[----:B------:R-:W-:Y:S01]  /*78d0*/  FMUL R3, R52, R26 ;  /* 0x0000001a34037220 */ /* 0x000fe20000400000 */
[----:B------:R-:W-:Y:S01]  /*78e0*/  LOP3.LUT R23, R61, 0xffff0000, RZ, 0xc0, !PT ;  /* 0xffff00003d177812 */ /* 0x000fe200078ec0ff */
[C---:B------:R-:W-:Y:S01]  /*78f0*/  FFMA R2, R53.reuse, R21, R2 ;  /* 0x0000001535027223 */ /* 0x040fe20000000002 */
[----:B------:R-:W-:Y:S01]  /*7900*/  SHF.L.U32 R40, R62, 0x10, RZ ;  /* 0x000000103e287819 */ /* 0x000fe200000006ff */
[----:B------:R-:W-:Y:S01]  /*7910*/  FMUL R20, R52, R27 ;  /* 0x0000001b34147220 */ /* 0x000fe20000400000 */
[----:B------:R-:W-:Y:S01]  /*7920*/  LOP3.LUT R41, R62, 0xffff0000, RZ, 0xc0, !PT ;  /* 0xffff00003e297812 */ /* 0x000fe200078ec0ff */
[----:B------:R-:W-:Y:S01]  /*7930*/  FFMA R3, R53, R22, R3 ;  /* 0x0000001635037223 */ /* 0x000fe20000000003 */
[----:B------:R-:W-:Y:S01]  /*7940*/  F2FP.BF16.F32.PACK_AB R108, R2, R0 ;  /* 0x00000000026c723e */ /* 0x000fe200000010ff */
[C---:B------:R-:W-:Y:S01]  /*7950*/  FMUL R21, R52.reuse, R28 ;  /* 0x0000001c34157220 */ /* 0x040fe20000400000 */
[----:B------:R-:W-:Y:S01]  /*7960*/  LOP3.LUT R42, R77, 0xffff0000, RZ, 0xc0, !PT ;  /* 0xffff00004d2a7812 */ /* 0x000fe200078ec0ff */
[----:B------:R-:W-:Y:S01]  /*7970*/  FMUL R22, R52, R29 ;  /* 0x0000001d34167220 */ /* 0x000fe20000400000 */
[----:B------:R-:W-:Y:S01]  /*7980*/  SHF.L.U32 R54, R78, 0x10, RZ ;  /* 0x000000104e367819 */ /* 0x000fe200000006ff */
[----:B------:R-:W-:Y:S01]  /*7990*/  FFMA R20, R53, R23, R20 ;  /* 0x0000001735147223 */ /* 0x000fe20000000014 */
[----:B------:R-:W-:Y:S01]  /*79a0*/  SHF.L.U32 R23, R63, 0x10, RZ ;  /* 0x000000103f177819 */ /* 0x000fe200000006ff */
[----:B------:R-:W-:Y:S01]  /*79b0*/  FFMA R21, R53, R40, R21 ;  /* 0x0000002835157223 */ /* 0x000fe20000000015 */
[----:B------:R-:W-:Y:S01]  /*79c0*/  LOP3.LUT R40, R63, 0xffff0000, RZ, 0xc0, !PT ;  /* 0xffff00003f287812 */ /* 0x000fe200078ec0ff */
[C---:B------:R-:W-:Y:S01]  /*79d0*/  FFMA R22, R53.reuse, R41, R22 ;  /* 0x0000002935167223 */ /* 0x040fe20000000016 */
[----:B------:R-:W-:Y:S01]  /*79e0*/  F2FP.BF16.F32.PACK_AB R109, R20, R3 ;  /* 0x00000003146d723e */ /* 0x000fe200000010ff */
[----:B------:R-:W-:Y:S01]  /*79f0*/  FMUL R0, R52, R30 ;  /* 0x0000001e34007220 */ /* 0x000fe20000400000 */
[----:B----4-:R-:W-:Y:S01]  /*7a00*/  LOP3.LUT R41, R66, 0xffff0000, RZ, 0xc0, !PT ;  /* 0xffff000042297812 */ /* 0x010fe200078ec0ff */
[----:B------:R-:W-:Y:S01]  /*7a10*/  FMUL R2, R52, R31 ;  /* 0x0000001f34027220 */ /* 0x000fe20000400000 */
[----:B------:R-:W-:Y:S01]  /*7a20*/  F2FP.BF16.F32.PACK_AB R110, R22, R21 ;  /* 0x00000015166e723e */ /* 0x000fe200000010ff */
[C---:B------:R-:W-:Y:S01]  /*7a30*/  FFMA R0, R53.reuse, R23, R0 ;  /* 0x0000001735007223 */ /* 0x040fe20000000000 */
[C---:B------:R-:W-:Y:S01]  /*7a40*/  SHF.L.U32 R22, R64.reuse, 0x10, RZ ;  /* 0x0000001040167819 */ /* 0x040fe200000006ff */
[----:B------:R-:W-:Y:S01]  /*7a50*/  FFMA R2, R53, R40, R2 ;  /* 0x0000002835027223 */ /* 0x000fe20000000002 */
[----:B------:R-:W-:Y:S01]  /*7a60*/  LOP3.LUT R23, R64, 0xffff0000, RZ, 0xc0, !PT ;  /* 0xffff000040177812 */ /* 0x000fe200078ec0ff */
[C---:B------:R-:W-:Y:S01]  /*7a70*/  FMUL R3, R52.reuse, R32 ;  /* 0x0000002034037220 */ /* 0x040fe20000400000 */
[----:B------:R-:W-:Y:S01]  /*7a80*/  SHF.L.U32 R40, R65, 0x10, RZ ;  /* 0x0000001041287819 */ /* 0x000fe200000006ff */
[----:B------:R-:W-:Y:S01]  /*7a90*/  FMUL R20, R52, R33 ;  /* 0x0000002134147220 */ /* 0x000fe20000400000 */
[----:B------:R-:W-:Y:S01]  /*7aa0*/  F2FP.BF16.F32.PACK_AB R111, R2, R0 ;  /* 0x00000000026f723e */ /* 0x000fe200000010ff */
[----:B------:R-:W-:Y:S01]  /*7ab0*/  FMUL R21, R52, R34 ;  /* 0x0000002234157220 */ /* 0x000fe20000400000 */
[----:B------:R-:W-:Y:S01]  /*7ac0*/  LOP3.LUT R55, R78, 0xffff0000, RZ, 0xc0, !PT ;  /* 0xffff00004e377812 */ /* 0x000fe200078ec0ff */
[----:B------:R-:W-:Y:S01]  /*7ad0*/  FFMA R3, R53, R22, R3 ;  /* 0x0000001635037223 */ /* 0x000fe20000000003 */
[----:B------:R-:W-:Y:S01]  /*7ae0*/  SHF.L.U32 R56, R79, 0x10, RZ ;  /* 0x000000104f387819 */ /* 0x000fe200000006ff */
[----:B------:R-:W-:Y:S01]  /*7af0*/  FFMA R20, R53, R23, R20 ;  /* 0x0000001735147223 */ /* 0x000fe20000000014 */
[----:B------:R-:W-:Y:S01]  /*7b00*/  LOP3.LUT R23, R65, 0xffff0000, RZ, 0xc0, !PT ;  /* 0xffff000041177812 */ /* 0x000fe200078ec0ff */
[----:B------:R-:W-:Y:S01]  /*7b10*/  FFMA R21, R53, R40, R21 ;  /* 0x0000002835157223 */ /* 0x000fe20000000015 */
[----:B------:R-:W-:Y:S01]  /*7b20*/  SHF.L.U32 R40, R66, 0x10, RZ ;  /* 0x0000001042287819 */ /* 0x000fe200000006ff */
[----:B------:R-:W-:Y:S01]  /*7b30*/  FMUL R0, R52, R35 ;  /* 0x0000002334007220 */ /* 0x000fe20000400000 */
[----:B------:R-:W-:Y:S01]  /*7b40*/  F2FP.BF16.F32.PACK_AB R112, R20, R3 ;  /* 0x000000031470723e */ /* 0x000fe200000010ff */
[C---:B------:R-:W-:Y:S01]  /*7b50*/  FMUL R2, R52.reuse, R36 ;  /* 0x0000002434027220 */ /* 0x040fe20000400000 */
[----:B------:R-:W-:Y:S01]  /*7b60*/  LOP3.LUT R57, R79, 0xffff0000, RZ, 0xc0, !PT ;  /* 0xffff00004f397812 */ /* 0x000fe200078ec0ff */
[----:B------:R-:W-:Y:S01]  /*7b70*/  FMUL R22, R52, R37 ;  /* 0x0000002534167220 */ /* 0x000fe20000400000 */
[----:B------:R-:W-:Y:S01]  /*7b80*/  ISETP.NE.AND P1, PT, R100, RZ, PT ;  /* 0x000000ff6400720c */ /* 0x000fe20003f25270 */
[----:B------:R-:W-:Y:S01]  /*7b90*/  FFMA R0, R53, R23, R0 ;  /* 0x0000001735007223 */ /* 0x000fe20000000000 */
[----:B------:R-:W-:Y:S01]  /*7ba0*/  SHF.L.U32 R23, R67, 0x10, RZ ;  /* 0x0000001043177819 */ /* 0x000fe200000006ff */
[----:B------:R-:W-:Y:S01]  /*7bb0*/  FFMA R2, R53, R40, R2 ;  /* 0x0000002835027223 */ /* 0x000fe20000000002 */
[----:B------:R-:W-:Y:S01]  /*7bc0*/  LOP3.LUT R40, R67, 0xffff0000, RZ, 0xc0, !PT ;  /* 0xffff000043287812 */ /* 0x000fe200078ec0ff */
[----:B------:R1:W-:Y:S01]  /*7bd0*/  @!P0 STS.128 [R106+UR36+0x200], R108 ;  /* 0x0002006c6a008988 */ /* 0x0003e20008000c24 */
[----:B------:R-:W-:Y:S01]  /*7be0*/  F2FP.BF16.F32.PACK_AB R113, R0, R21 ;  /* 0x000000150071723e */ /* 0x000fe200000010ff */
[C---:B------:R-:W-:Y:S01]  /*7bf0*/  FFMA R22, R53.reuse, R41, R22 ;  /* 0x0000002935167223 */ /* 0x040fe20000000016 */
[----:B------:R-:W-:Y:S01]  /*7c00*/  LOP3.LUT R41, R74, 0xffff0000, RZ, 0xc0, !PT ;  /* 0xffff00004a297812 */ /* 0x000fe200078ec0ff */
[C---:B------:R-:W-:Y:S01]  /*7c10*/  FMUL R3, R52.reuse, R38 ;  /* 0x0000002634037220 */ /* 0x040fe20000400000 */
[C---:B------:R-:W-:Y:S01]  /*7c20*/  FMUL R20, R52.reuse, R39 ;  /* 0x0000002734147220 */ /* 0x040fe20000400000 */
        /* <DEDUP_REMOVED lines=9> */
[C---:B------:R-:W-:Y:S01]  /*7cc0*/  FFMA R0, R53.reuse, R22, R0 ;  /* 0x0000001635007223 */ /* 0x040fe20000000000 */
[C---:B------:R-:W-:Y:S01]  /*7cd0*/  FFMA R2, R53.reuse, R23, R2 ;  /* 0x0000001735027223 */ /* 0x040fe20000000002 */
[----:B------:R-:W-:Y:S01]  /*7ce0*/  F2FP.BF16.F32.PACK_AB R115, R20, R3 ;  /* 0x000000031473723e */ /* 0x000fe200000010ff */
[----:B------:R-:W-:Y:S01]  /*7cf0*/  FFMA R21, R53, R40, R21 ;  /* 0x0000002835157223 */ /* 0x000fe20000000015 */
[----:B------:R-:W-:Y:S01]  /*7d00*/  LOP3.LUT R23, R73, 0xffff0000, RZ, 0xc0, !PT ;  /* 0xffff000049177812 */ /* 0x000fe200078ec0ff */
[----:B------:R-:W-:Y:S01]  /*7d10*/  FMUL R3, R52, R7 ;  /* 0x0000000734037220 */ /* 0x000fe20000400000 */
[----:B------:R-:W-:Y:S01]  /*7d20*/  SHF.L.U32 R40, R74, 0x10, RZ ;  /* 0x000000104a287819 */ /* 0x000fe200000006ff */
[----:B------:R1:W-:Y:S01]  /*7d30*/  @!P0 STS.128 [R105+0x200], R112 ;  /* 0x0002007069008388 */ /* 0x0003e20000000c00 */
[C---:B------:R-:W-:Y:S01]  /*7d40*/  FMUL R20, R52.reuse, R8 ;  /* 0x0000000834147220 */ /* 0x040fe20000400000 */
[----:B------:R-:W-:Y:S01]  /*7d50*/  FMUL R22, R52, R9 ;  /* 0x0000000934167220 */ /* 0x000fe20000400000 */
[C---:B------:R-:W-:Y:S01]  /*7d60*/  FFMA R3, R53.reuse, R23, R3 ;  /* 0x0000001735037223 */ /* 0x040fe20000000003 */
[----:B------:R-:W-:Y:S01]  /*7d70*/  F2FP.BF16.F32.PACK_AB R116, R2, R0 ;  /* 0x000000000274723e */ /* 0x000fe200000010ff */
[----:B------:R-:W-:Y:S01]  /*7d80*/  FFMA R20, R53, R40, R20 ;  /* 0x0000002835147223 */ /* 0x000fe20000000014 */
[C---:B------:R-:W-:Y:S01]  /*7d90*/  SHF.L.U32 R23, R75.reuse, 0x10, RZ ;  /* 0x000000104b177819 */ /* 0x040fe200000006ff */
[C---:B------:R-:W-:Y:S01]  /*7da0*/  FMUL R0, R52.reuse, R10 ;  /* 0x0000000a34007220 */ /* 0x040fe20000400000 */
[----:B------:R-:W-:Y:S01]  /*7db0*/  LOP3.LUT R40, R75, 0xffff0000, RZ, 0xc0, !PT ;  /* 0xffff00004b287812 */ /* 0x000fe200078ec0ff */
[C---:B------:R-:W-:Y:S01]  /*7dc0*/  FFMA R22, R53.reuse, R41, R22 ;  /* 0x0000002935167223 */ /* 0x040fe20000000016 */
[C---:B------:R-:W-:Y:S01]  /*7dd0*/  FMUL R2, R52.reuse, R11 ;  /* 0x0000000b34027220 */ /* 0x040fe20000400000 */
[----:B------:R-:W-:Y:S01]  /*7de0*/  FFMA R0, R53, R23, R0 ;  /* 0x0000001735007223 */ /* 0x000fe20000000000 */
[----:B------:R-:W-:Y:S01]  /*7df0*/  F2FP.BF16.F32.PACK_AB R117, R3, R21 ;  /* 0x000000150375723e */ /* 0x000fe200000010ff */
[----:B------:R-:W-:Y:S01]  /*7e00*/  FMUL R3, R52, R12 ;  /* 0x0000000c34037220 */ /* 0x000fe20000400000 */
[----:B------:R-:W-:Y:S01]  /*7e10*/  FFMA R2, R53, R40, R2 ;  /* 0x0000002835027223 */ /* 0x000fe20000000002 */
[----:B------:R-:W-:Y:S01]  /*7e20*/  SHF.L.U32 R23, R76, 0x10, RZ ;  /* 0x000000104c177819 */ /* 0x000fe200000006ff */
[----:B------:R-:W-:Y:S01]  /*7e30*/  FMUL R21, R52, R14 ;  /* 0x0000000e34157220 */ /* 0x000fe20000400000 */
[----:B------:R-:W-:Y:S01]  /*7e40*/  F2FP.BF16.F32.PACK_AB R118, R22, R20 ;  /* 0x000000141676723e */ /* 0x000fe200000010ff */
[----:B------:R-:W-:Y:S01]  /*7e50*/  FMUL R20, R52, R13 ;  /* 0x0000000d34147220 */ /* 0x000fe20000400000 */
[----:B------:R-:W-:Y:S01]  /*7e60*/  LOP3.LUT R40, R76, 0xffff0000, RZ, 0xc0, !PT ;  /* 0xffff00004c287812 */ /* 0x000fe200078ec0ff */
[C---:B------:R-:W-:Y:S01]  /*7e70*/  FMUL R22, R52.reuse, R15 ;  /* 0x0000000f34167220 */ /* 0x040fe20000400000 */
[----:B------:R-:W-:Y:S01]  /*7e80*/  SHF.L.U32 R41, R77, 0x10, RZ ;  /* 0x000000104d297819 */ /* 0x000fe200000006ff */
[C---:B------:R-:W-:Y:S01]  /*7e90*/  FFMA R3, R53.reuse, R23, R3 ;  /* 0x0000001735037223 */ /* 0x040fe20000000003 */
[C---:B------:R-:W-:Y:S01]  /*7ea0*/  FMUL R23, R52.reuse, R16 ;  /* 0x0000001034177220 */ /* 0x040fe20000400000 */
[C---:B------:R-:W-:Y:S01]  /*7eb0*/  FFMA R20, R53.reuse, R40, R20 ;  /* 0x0000002835147223 */ /* 0x040fe20000000014 */
[C---:B------:R-:W-:Y:S01]  /*7ec0*/  FMUL R40, R52.reuse, R17 ;  /* 0x0000001134287220 */ /* 0x040fe20000400000 */
[C---:B------:R-:W-:Y:S01]  /*7ed0*/  FFMA R21, R53.reuse, R41, R21 ;  /* 0x0000002935157223 */ /* 0x040fe20000000015 */
[C---:B------:R-:W-:Y:S01]  /*7ee0*/  FFMA R22, R53.reuse, R42, R22 ;  /* 0x0000002a35167223 */ /* 0x040fe20000000016 */
[C---:B------:R-:W-:Y:S01]  /*7ef0*/  FMUL R41, R52.reuse, R18 ;  /* 0x0000001234297220 */ /* 0x040fe20000400000 */
[----:B------:R-:W-:Y:S01]  /*7f00*/  FMUL R42, R52, R19 ;  /* 0x00000013342a7220 */ /* 0x000fe20000400000 */
[----:B------:R-:W-:Y:S01]  /*7f10*/  F2FP.BF16.F32.PACK_AB R119, R2, R0 ;  /* 0x000000000277723e */ /* 0x000fe200000010ff */
[C---:B------:R-:W-:Y:S01]  /*7f20*/  FFMA R23, R53.reuse, R54, R23 ;  /* 0x0000003635177223 */ /* 0x040fe20000000017 */
[C---:B------:R-:W-:Y:S01]  /*7f30*/  FFMA R40, R53.reuse, R55, R40 ;  /* 0x0000003735287223 */ /* 0x040fe20000000028 */
[C---:B------:R-:W-:Y:S01]  /*7f40*/  FFMA R41, R53.reuse, R56, R41 ;  /* 0x0000003835297223 */ /* 0x040fe20000000029 */
[----:B------:R-:W-:Y:S01]  /*7f50*/  FFMA R42, R53, R57, R42 ;  /* 0x00000039352a7223 */ /* 0x000fe2000000002a */
[----:B------:R1:W-:Y:S01]  /*7f60*/  @!P0 STS.128 [R106+UR36+0xa00], R116 ;  /* 0x000a00746a008988 */ /* 0x0003e20008000c24 */
[----:B------:R-:W-:Y:S02]  /*7f70*/  F2FP.BF16.F32.PACK_AB R21, R22, R21 ;  /* 0x000000151615723e */ /* 0x000fe400000010ff */
[----:B------:R-:W-:Y:S02]  /*7f80*/  F2FP.BF16.F32.PACK_AB R22, R40, R23 ;  /* 0x000000172816723e */ /* 0x000fe400000010ff */
[----:B------:R-:W-:Y:S02]  /*7f90*/  F2FP.BF16.F32.PACK_AB R20, R20, R3 ;  /* 0x000000031414723e */ /* 0x000fe400000010ff */
[----:B------:R-:W-:Y:S05]  /*7fa0*/  F2FP.BF16.F32.PACK_AB R23, R42, R41 ;  /* 0x000000292a17723e */ /* 0x000fea00000010ff */
[----:B------:R1:W-:Y:S01]  /*7fb0*/  @!P0 STS.128 [R105+0xa00], R20 ;  /* 0x000a001469008388 */ /* 0x0003e20000000c00 */
[----:B------:R-:W-:Y:S01]  /*7fc0*/  @!PT LDS RZ, [RZ] ;  /* 0x00000000fffff984 */ /* 0x000fe20000000800 */
[----:B------:R-:W-:Y:S01]  /*7fd0*/  @!PT LDS RZ, [RZ] ;  /* 0x00000000fffff984 */ /* 0x000fe20000000800 */
[----:B------:R-:W-:Y:S01]  /*7fe0*/  @!PT LDS RZ, [RZ] ;  /* 0x00000000fffff984 */ /* 0x000fe20000000800 */
[----:B------:R-:W-:Y:S01]  /*7ff0*/  @!PT LDS RZ, [RZ] ;  /* 0x00000000fffff984 */ /* 0x000fe20000000800 */
[----:B------:R3:W-:Y:S07]  /*8000*/  MEMBAR.ALL.CTA ;  /* 0x0000000000007992 */ /* 0x0007ee0000008000 */
[----:B---3--:R-:W3:Y:S01]  /*8010*/  FENCE.VIEW.ASYNC.S ;  /* 0x00000000000073c6 */ /* 0x008ee20000000000 */
[----:B------:R-:W-:Y:S05]  /*8020*/  WARPSYNC.ALL ;  /* 0x0000000000007948 */ /* 0x000fea0003800000 */
[----:B------:R-:W-:Y:S01]  /*8030*/  BSSY.RECONVERGENT B0, `(.L_x_112) ;  /* 0x0000011000007945 */ /* 0x000fe20003800200 */
[----:B---3--:R-:W-:Y:S06]  /*8040*/  BAR.SYNC.DEFER_BLOCKING 0x1, 0x80 ;  /* 0x0042000000007b1d */ /* 0x008fec0000010000 */
[----:B------:R-:W-:Y:S05]  /*8050*/  @P1 BRA `(.L_x_113) ;  /* 0x0000000000381947 */ /* 0x000fea0003800000 */
[----:B------:R-:W-:Y:S01]  /*8060*/  UIADD3 UR4, UPT, UPT, UR36, 0x200, URZ ;  /* 0x0000020024047890 */ /* 0x000fe2000fffe0ff */
[----:B------:R-:W-:Y:S01]  /*8070*/  UMOV UR47, UR52 ;  /* 0x00000034002f7c82 */ /* 0x000fe20008000000 */
[----:B------:R-:W-:Y:S02]  /*8080*/  UIADD3 UR9, UPT, UPT, UR45, 0x40, URZ ;  /* 0x000000402d097890 */ /* 0x000fe4000fffe0ff */
[----:B------:R-:W-:Y:S02]  /*8090*/  UIADD3 UR8, UPT, UPT, UR36, 0xa00, URZ ;  /* 0x00000a0024087890 */ /* 0x000fe4000fffe0ff */
[----:B------:R-:W-:Y:S01]  /*80a0*/  MOV R90, UR4 ;  /* 0x00000004005a7c02 */ /* 0x000fe20008000f00 */
[----:B------:R-:W-:Y:S01]  /*80b0*/  UIADD3 UR4, UP0, UPT, UR50, 0xa80, URZ ;  /* 0x00000a8032047890 */ /* 0x000fe2000ff1e0ff */
[----:B------:R-:W-:Y:S02]  /*80c0*/  UMOV UR10, UR46 ;  /* 0x0000002e000a7c82 */ /* 0x000fe40008000000 */
[----:B------:R-:W-:Y:S01]  /*80d0*/  R2UR UR44, R90 ;  /* 0x000000005a2c72ca */ /* 0x000fe200000e0000 */
[----:B------:R-:W-:Y:S01]  /*80e0*/  UIADD3.X UR5, UPT, UPT, URZ, UR51, URZ, UP0, !UPT ;  /* 0x00000033ff057290 */ /* 0x000fe200087fe4ff */
[----:B------:R-:W-:Y:S11]  /*80f0*/  UMOV UR11, UR52 ;  /* 0x00000034000b7c82 */ /* 0x000ff60008000000 */
[----:B------:R3:W-:Y:S01]  /*8100*/  UTMASTG.3D [UR44], [UR4] ;  /* 0x0000002c040073b5 */ /* 0x0007e20008010000 */
[----:B------:R3:W-:Y:S01]  /*8110*/  UTMASTG.3D [UR8], [UR4] ;  /* 0x00000008040073b5 */ /* 0x0007e20008010000 */
[----:B------:R0:W-:Y:S01]  /*8120*/  UTMACMDFLUSH ;  /* 0x00000000000079b7 */ /* 0x0001e20000000000 */
[----:B---3--:R-:W-:Y:S04]  /*8130*/  DEPBAR.LE SB0, 0x1 ;  /* 0x000080400000791a */ /* 0x008fe80000000000 */
.L_x_113:
[----:B------:R-:W-:Y:S05]  /*8140*/  BSYNC.RECONVERGENT B0 ;  /* 0x0000000000007941 */ /* 0x000fea0003800200 */
.L_x_112:
[----:B------:R-:W-:Y:S01]  /*8150*/  BAR.SYNC.DEFER_BLOCKING 0x1, 0x80 ;  /* 0x0042000000007b1d */ /* 0x000fe20000010000 */
[----:B------:R-:W-:Y:S01]  /*8160*/  ISETP.NE.AND P1, PT, R107, RZ, PT ;  /* 0x000000ff6b00720c */ /* 0x000fe20003f25270 */
[----:B------:R-:W-:Y:S01]  /*8170*/  UISETP.NE.AND UP0, UPT, UR48, URZ, UPT ;  /* 0x000000ff3000728c */ /* 0x000fe2000bf05270 */
[----:B------:R-:W-:Y:S11]  /*8180*/  LEA R2, R68, UR36, 0x3 ;  /* 0x0000002444027c11 */ /* 0x000ff6000f8e18ff */
[----:B------:R-:W-:Y:S01]  /*8190*/  @P1 SHF.L.U32 R3, RZ, 0x1f, RZ ;  /* 0x0000001fff031819 */ /* 0x000fe200000006ff */
[----:B------:R-:W-:Y:S06]  /*81a0*/  BRA.U !UP0, `(.L_x_114) ;  /* 0x0000000108247547 */ /* 0x000fec000b800000 */
[----:B-1----:R-:W-:Y:S01]  /*81b0*/  IMAD.U32 R20, RZ, RZ, UR37 ;  /* 0x00000025ff147e24 */ /* 0x002fe2000f8e00ff */
[----:B------:R-:W-:Y:S01]  /*81c0*/  MOV R0, UR63 ;  /* 0x0000003f00007c02 */ /* 0x000fe20008000f00 */
[----:B------:R-:W-:Y:S03]  /*81d0*/  UIADD3 UR4, UPT, UPT, UR37, 0x1, URZ ;  /* 0x0000000125047890 */ /* 0x000fe6000fffe0ff */
[----:B------:R-:W-:Y:S01]  /*81e0*/  @P1 LEA R20, R20, UR36, 0x3 ;  /* 0x0000002414141c11 */ /* 0x000fe2000f8e18ff */
[----:B------:R-:W-:Y:S04]  /*81f0*/  UISETP.NE.AND UP0, UPT, UR4, 0x4, UPT ;  /* 0x000000040400788c */ /* 0x000fe8000bf05270 */
[----:B------:R-:W-:Y:S01]  /*8200*/  @P1 VIADD R20, R20, 0x50 ;  /* 0x0000005014141836 */ /* 0x000fe20000000000 */
[----:B------:R-:W-:Y:S04]  /*8210*/  USEL UR37, UR4, URZ, UP0 ;  /* 0x000000ff04257287 */ /* 0x000fe80008000000 */
[----:B------:R-:W-:Y:S04]  /*8220*/  @P1 PRMT R0, R0, 0x654, R20 ;  /* 0x0000065400001816 */ /* 0x000fe80000000014 */
[----:B------:R3:W-:Y:S04]  /*8230*/  @P1 SYNCS.ARRIVE.TRANS64.RED.A1T0 RZ, [R0+URZ], RZ ;  /* 0x000000ff00ff19a7 */ /* 0x0007e800081004ff */
.L_x_114:
[----:B------:R-:W4:Y:S01]  /*8240*/  @P1 SYNCS.PHASECHK.TRANS64.TRYWAIT P0, [R2+URZ+0x30], R3 ;  /* 0x00003003020015a7 */ /* 0x000f2200080011ff */
[----:B------:R-:W-:Y:S01]  /*8250*/  BSSY B1, `(.L_x_115) ;  /* 0x0000014000017945 */ /* 0x000fe20003800000 */
[----:B----4-:R-:W-:Y:S03]  /*8260*/  @P1 SEL R70, RZ, 0x1, !P0 ;  /* 0x00000001ff461807 */ /* 0x010fe60004000000 */
[----:B------:R-:W-:Y:S05]  /*8270*/  @!P1 BRA `(.L_x_116) ;  /* 0x0000000000449947 */ /* 0x000fea0003800000 */
[----:B------:R-:W-:Y:S01]  /*8280*/  ISETP.NE.AND P1, PT, R71, RZ, PT ;  /* 0x000000ff4700720c */ /* 0x000fe20003f25270 */
[----:B------:R-:W-:Y:S01]  /*8290*/  BSSY B0, `(.L_x_117) ;  /* 0x0000009000007945 */ /* 0x000fe20003800000 */
[----:B------:R-:W-:Y:S11]  /*82a0*/  ISETP.NE.AND P0, PT, R70, RZ, PT ;  /* 0x000000ff4600720c */ /* 0x000ff60003f05270 */
[----:B-1----:R-:W-:Y:S05]  /*82b0*/  @P1 IMAD R20, R68, 0x1000, R106 ;  /* 0x0000100044141824 */ /* 0x002fea00078e026a */
[----:B------:R-:W-:Y:S05]  /*82c0*/  @P1 IADD3 R3, PT, PT, R20, UR36, RZ ;  /* 0x0000002414031c10 */ /* 0x000fea000fffe0ff */
[----:B------:R-:W-:Y:S01]  /*82d0*/  @P1 IMAD.IADD R3, R69, 0x1, R3 ;  /* 0x0000000145031824 */ /* 0x000fe200078e0203 */
[----:B------:R-:W-:Y:S06]  /*82e0*/  @P0 BRA `(.L_x_118) ;  /* 0x00000000000c0947 */ /* 0x000fec0003800000 */
[----:B---3--:R-:W-:Y:S04]  /*82f0*/  SHF.L.U32 R0, RZ, 0x1f, RZ ;  /* 0x0000001fff007819 */ /* 0x008fe800000006ff */
[----:B------:R-:W1:Y:S02]  /*8300*/  SYNCS.PHASECHK.TRANS64.TRYWAIT P0, [R2+URZ+0x30], R0 ;  /* 0x00003000020075a7 */ /* 0x000e6400080011ff */
[----:B-1----:R-:W-:Y:S05]  /*8310*/  @!P0 BRA `(.L_x_119) ;  /* 0x0000007000f88947 */ /* 0x002fea0003800000 */
.L_x_118:
[----:B------:R-:W-:Y:S05]  /*8320*/  BSYNC B0 ;  /* 0x0000000000007941 */ /* 0x000fea0003800000 */
.L_x_117:
[----:B------:R-:W-:Y:S02]  /*8330*/  ISETP.NE.AND P0, PT, R71, RZ, PT ;  /* 0x000000ff4700720c */ /* 0x000fe40003f05270 */
[----:B------:R-:W-:Y:S11]  /*8340*/  IADD3 R68, PT, PT, R68, 0x1, RZ ;  /* 0x0000000144447810 */ /* 0x000ff60007ffe0ff */
[----:B------:R4:W1:Y:S04]  /*8350*/  @P0 LDS.128 R60, [R20+UR36+0x200] ;  /* 0x00020024143c0984 */ /* 0x0008680008000c00 */
[----:B------:R4:W1:Y:S04]  /*8360*/  @P0 LDS.128 R72, [R20+UR36+0xa00] ;  /* 0x000a002414480984 */ /* 0x0008680008000c00 */
[----:B------:R4:W1:Y:S04]  /*8370*/  @P0 LDS.128 R64, [R3+0x200] ;  /* 0x0002000003400984 */ /* 0x0008680000000c00 */
[----:B------:R4:W1:Y:S02]  /*8380*/  @P0 LDS.128 R76, [R3+0xa00] ;  /* 0x000a0000034c0984 */ /* 0x0008640000000c00 */
.L_x_116:
[----:B------:R-:W-:Y:S05]  /*8390*/  BSYNC B1 ;  /* 0x0000000000017941 */ /* 0x000fea0003800000 */
.L_x_115:
[----:B----4-:R-:W-:Y:S05]  /*83a0*/  VIADD R3, R59, 0x400000 ;  /* 0x004000003b037836 */ /* 0x010fea0000000000 */
[----:B-1-3--:R-:W-:Y:S04]  /*83b0*/  SHF.R.U32.HI R0, RZ, 0x15, R3 ;  /* 0x00000015ff007819 */ /* 0x00afe80000011603 */
[----:B------:R-:W-:Y:S04]  /*83c0*/  LOP3.LUT R22, R0, 0x3, RZ, 0xc0, !PT ;  /* 0x0000000300167812 */ /* 0x000fe800078ec0ff */
[----:B------:R-:W-:Y:S11]  /*83d0*/  ISETP.NE.AND P0, PT, R100, R22, PT ;  /* 0x000000166400720c */ /* 0x000ff60003f05270 */
[----:B------:R-:W-:Y:S02]  /*83e0*/  @!UPT UIADD3 URZ, UPT, UPT, URZ, URZ, URZ ;  /* 0x000000fffffff290 */ /* 0x000fe4000fffe0ff */
[----:B------:R-:W-:Y:S05]  /*83f0*/  @P0 BRA `(.L_x_120) ;  /* 0x0000000000bc0947 */ /* 0x000fea0003800000 */
[----:B------:R-:W-:Y:S02]  /*8400*/  LOP3.LUT P0, RZ, R0, 0x3, R101, 0x48, !PT ;  /* 0x0000000300ff7812 */ /* 0x000fe40007804865 */
[----:B------:R-:W-:Y:S11]  /*8410*/  MOV R2, R3 ;  /* 0x0000000300027202 */ /* 0x000ff60000000f00 */
[----:B------:R-:W-:Y:S05]  /*8420*/  @!P0 BRA `(.L_x_121) ;  /* 0x0000000000408947 */ /* 0x000fea0003800000 */
[----:B------:R-:W1:Y:S01]  /*8430*/  LDCU.64 UR8, c[0x4][0x70] ;  /* 0x01000e00ff0877ac */ /* 0x000e620008000a00 */
[----:B------:R-:W-:Y:S01]  /*8440*/  MOV R15, 0x0 ;  /* 0x00000000000f7802 */ /* 0x000fe20000000f00 */
[----:B------:R-:W-:Y:S02]  /*8450*/  HFMA2 R12, -RZ, RZ, 0, 5.9604644775390625e-08 ;  /* 0x00000001ff0c7431 */ /* 0x000fe400000001ff */
[----:B------:R-:W-:Y:S02]  /*8460*/  IMAD.MOV.U32 R8, RZ, RZ, 0x192 ;  /* 0x00000192ff087424 */ /* 0x000fe400078e00ff */
[----:B------:R-:W-:Y:S01]  /*8470*/  IMAD.MOV.U32 R13, RZ, RZ, RZ ;  /* 0x000000ffff0d7224 */ /* 0x000fe200078e00ff */
[----:B------:R-:W3:Y:S01]  /*8480*/  LDCU.64 UR6, c[0x4][0x78] ;  /* 0x01000f00ff0677ac */ /* 0x000ee20008000a00 */
[----:B------:R-:W4:Y:S01]  /*8490*/  LDC.64 R14, c[0x4][R15] ;  /* 0x010000000f0e7b82 */ /* 0x000f220000000a00 */
[----:B------:R-:W5:Y:S01]  /*84a0*/  LDCU.64 UR4, c[0x4][0x10] ;  /* 0x01000200ff0477ac */ /* 0x000f620008000a00 */
[----:B-1----:R-:W-:Y:S01]  /*84b0*/  MOV R5, UR9 ;  /* 0x0000000900057c02 */ /* 0x002fe20008000f00 */
[----:B------:R-:W-:Y:S01]  /*84c0*/  IMAD.U32 R4, RZ, RZ, UR8 ;  /* 0x00000008ff047e24 */ /* 0x000fe2000f8e00ff */
[----:B---3--:R-:W-:Y:S01]  /*84d0*/  MOV R7, UR7 ;  /* 0x0000000700077c02 */ /* 0x008fe20008000f00 */
[----:B------:R-:W-:Y:S01]  /*84e0*/  IMAD.U32 R6, RZ, RZ, UR6 ;  /* 0x00000006ff067e24 */ /* 0x000fe2000f8e00ff */
[----:B-----5:R-:W-:Y:S01]  /*84f0*/  MOV R11, UR5 ;  /* 0x00000005000b7c02 */ /* 0x020fe20008000f00 */
[----:B------:R-:W-:Y:S02]  /*8500*/  IMAD.U32 R10, RZ, RZ, UR4 ;  /* 0x00000004ff0a7e24 */ /* 0x000fe4000f8e00ff */
[----:B------:R-:W-:Y:S07]  /*8510*/  LEPC R20, `(.L_x_121) ;  /* 0x000000001014794e */ /* 0x000fee0000000000 */
[----:B--2-4-:R-:W-:Y:S05]  /*8520*/  CALL.ABS.NOINC R14 ;  /* 0x000000000e007343 */ /* 0x014fea0003c00000 */
.L_x_121:
        /* <DEDUP_REMOVED lines=23> */
.L_x_122:
[----:B------:R-:W-:Y:S05]  /*86a0*/  WARPSYNC.ALL ;  /* 0x0000000000007948 */ /* 0x000fea0003800000 */
[----:B------:R-:W-:Y:S11]  /*86b0*/  R2UR UR4, R2 ;  /* 0x00000000020472ca */ /* 0x000ff600000e0000 */
[----:B------:R-:W-:Y:S02]  /*86c0*/  @!UPT UIADD3 URZ, UPT, UPT, URZ, URZ, URZ ;  /* 0x000000fffffff290 */ /* 0x000fe4000fffe0ff */
[----:B------:R-:W1:Y:S02]  /*86d0*/  LDTM.x16 R4, tmem[UR4+0x40] ;  /* 0x00004004000479ee */ /* 0x000e640008240000 */
[----:B-1----:R-:W-:Y:S01]  /*86e0*/  NOP ;  /* 0x0000000000007918 */ /* 0x002fe20000000000 */
.L_x_120:
[----:B------:R-:W-:Y:S01]  /*86f0*/  ISETP.NE.AND P2, PT, R107, RZ, PT ;  /* 0x000000ff6b00720c */ /* 0x000fe20003f45270 */
[----:B------:R-:W-:Y:S01]  /*8700*/  FMUL R0, R52, R24 ;  /* 0x0000001834007220 */ /* 0x000fe20000400000 */
[----:B------:R-:W-:Y:S01]  /*8710*/  SHF.L.U32 R3, R60, 0x10, RZ ;  /* 0x000000103c037819 */ /* 0x000fe200000006ff */
[----:B------:R-:W-:Y:S01]  /*8720*/  FMUL R2, R52, R25 ;  /* 0x0000001934027220 */ /* 0x000fe20000400000 */
[----:B------:R-:W-:Y:S02]  /*8730*/  LOP3.LUT R20, R60, 0xffff0000, RZ, 0xc0, !PT ;  /* 0xffff00003c147812 */ /* 0x000fe400078ec0ff */
[----:B------:R-:W-:Y:S01]  /*8740*/  SHF.L.U32 R21, R61, 0x10, RZ ;  /* 0x000000103d157819 */ /* 0x000fe200000006ff */
[C---:B------:R-:W-:Y:S01]  /*8750*/  FFMA R0, R53.reuse, R3, R0 ;  /* 0x0000000335007223 */ /* 0x040fe20000000000 */
[----:B------:R-:W-:Y:S01]  /*8760*/  ISETP.NE.AND P1, PT, R100, R22, PT ;  /* 0x000000166400720c */ /* 0x000fe20003f25270 */
[C---:B------:R-:W-:Y:S01]  /*8770*/  FFMA R2, R53.reuse, R20, R2 ;  /* 0x0000001435027223 */ /* 0x040fe20000000002 */
[----:B------:R-:W-:Y:S01]  /*8780*/  MOV R20, UR37 ;  /* 0x0000002500147c02 */ /* 0x000fe20008000f00 */
[----:B------:R-:W-:Y:S01]  /*8790*/  FMUL R3, R52, R26 ;  /* 0x0000001a34037220 */ /* 0x000fe20000400000 */
[----:B------:R-:W-:Y:S02]  /*87a0*/  SHF.L.U32 R22, R62, 0x10, RZ ;  /* 0x000000103e167819 */ /* 0x000fe400000006ff */
[----:B------:R-:W-:Y:S01]  /*87b0*/  @P2 LEA R20, R20, UR36, 0x3 ;  /* 0x0000002414142c11 */ /* 0x000fe2000f8e18ff */
[----:B------:R-:W-:Y:S01]  /*87c0*/  FFMA R3, R53, R21, R3 ;  /* 0x0000001535037223 */ /* 0x000fe20000000003 */
[----:B------:R-:W-:Y:S01]  /*87d0*/  F2FP.BF16.F32.PACK_AB R108, R2, R0 ;  /* 0x00000000026c723e */ /* 0x000fe200000010ff */
[C---:B------:R-:W-:Y:S01]  /*87e0*/  FMUL R0, R52.reuse, R27 ;  /* 0x0000001b34007220 */ /* 0x040fe20000400000 */
[----:B------:R-:W-:Y:S01]  /*87f0*/  LOP3.LUT R21, R61, 0xffff0000, RZ, 0xc0, !PT ;  /* 0xffff00003d157812 */ /* 0x000fe200078ec0ff */
[----:B------:R-:W-:Y:S01]  /*8800*/  FMUL R2, R52, R28 ;  /* 0x0000001c34027220 */ /* 0x000fe20000400000 */
[----:B------:R-:W-:Y:S01]  /*8810*/  @P2 IADD3 R40, PT, PT, R20, 0x50, RZ ;  /* 0x0000005014282810 */ /* 0x000fe20007ffe0ff */
[----:B------:R-:W-:Y:S01]  /*8820*/  FMUL R20, R52, R29 ;  /* 0x0000001d34147220 */ /* 0x000fe20000400000 */
[----:B------:R-:W-:Y:S01]  /*8830*/  LOP3.LUT R23, R62, 0xffff0000, RZ, 0xc0, !PT ;  /* 0xffff00003e177812 */ /* 0x000fe200078ec0ff */
[C---:B------:R-:W-:Y:S01]  /*8840*/  FFMA R0, R53.reuse, R21, R0 ;  /* 0x0000001535007223 */ /* 0x040fe20000000000 */
[----:B------:R-:W-:Y:S01]  /*8850*/  MOV R120, UR63 ;  /* 0x0000003f00787c02 */ /* 0x000fe20008000f00 */
[C---:B------:R-:W-:Y:S01]  /*8860*/  FFMA R2, R53.reuse, R22, R2 ;  /* 0x0000001635027223 */ /* 0x040fe20000000002 */
[----:B------:R-:W-:Y:S01]  /*8870*/  LOP3.LUT R41, R66, 0xffff0000, RZ, 0xc0, !PT ;  /* 0xffff000042297812 */ /* 0x000fe200078ec0ff */
[----:B------:R-:W-:Y:S01]  /*8880*/  FFMA R20, R53, R23, R20 ;  /* 0x0000001735147223 */ /* 0x000fe20000000014 */
[----:B------:R-:W-:Y:S01]  /*8890*/  @P2 PRMT R120, R120, 0x654, R40 ;  /* 0x0000065478782816 */ /* 0x000fe20000000028 */
[C---:B------:R-:W-:Y:S01]  /*88a0*/  FMUL R21, R52.reuse, R30 ;  /* 0x0000001e34157220 */ /* 0x040fe20000400000 */
[C---:B------:R-:W-:Y:S01]  /*88b0*/  SHF.L.U32 R23, R63.reuse, 0x10, RZ ;  /* 0x000000103f177819 */ /* 0x040fe200000006ff */
[----:B------:R-:W-:Y:S01]  /*88c0*/  FMUL R22, R52, R31 ;  /* 0x0000001f34167220 */ /* 0x000fe20000400000 */
[----:B------:R-:W-:Y:S02]  /*88d0*/  LOP3.LUT R40, R63, 0xffff0000, RZ, 0xc0, !PT ;  /* 0xffff00003f287812 */ /* 0x000fe400078ec0ff */
[----:B------:R-:W-:Y:S01]  /*88e0*/  F2FP.BF16.F32.PACK_AB R110, R20, R2 ;  /* 0x00000002146e723e */ /* 0x000fe200000010ff */
[C---:B------:R-:W-:Y:S01]  /*88f0*/  FFMA R21, R53.reuse, R23, R21 ;  /* 0x0000001735157223 */ /* 0x040fe20000000015 */
[----:B------:R-:W-:Y:S01]  /*8900*/  F2FP.BF16.F32.PACK_AB R109, R0, R3 ;  /* 0x00000003006d723e */ /* 0x000fe200000010ff */
[----:B------:R-:W-:Y:S01]  /*8910*/  FFMA R22, R53, R40, R22 ;  /* 0x0000002835167223 */ /* 0x000fe20000000016 */
[----:B------:R-:W-:Y:S01]  /*8920*/  SHF.L.U32 R20, R64, 0x10, RZ ;  /* 0x0000001040147819 */ /* 0x000fe200000006ff */
[----:B------:R-:W-:Y:S01]  /*8930*/  FMUL R0, R52, R32 ;  /* 0x0000002034007220 */ /* 0x000fe20000400000 */
[----:B------:R-:W-:Y:S01]  /*8940*/  LOP3.LUT R23, R64, 0xffff0000, RZ, 0xc0, !PT ;  /* 0xffff000040177812 */ /* 0x000fe200078ec0ff */
[C---:B------:R-:W-:Y:S01]  /*8950*/  FMUL R2, R52.reuse, R33 ;  /* 0x0000002134027220 */ /* 0x040fe20000400000 */
[----:B------:R-:W-:Y:S01]  /*8960*/  SHF.L.U32 R40, R65, 0x10, RZ ;  /* 0x0000001041287819 */ /* 0x000fe200000006ff */
[----:B------:R-:W-:Y:S01]  /*8970*/  FMUL R3, R52, R34 ;  /* 0x0000002234037220 */ /* 0x000fe20000400000 */
[----:B------:R-:W-:Y:S01]  /*8980*/  F2FP.BF16.F32.PACK_AB R111, R22, R21 ;  /* 0x00000015166f723e */ /* 0x000fe200000010ff */
[----:B------:R-:W-:Y:S01]  /*8990*/  FFMA R0, R53, R20, R0 ;  /* 0x0000001435007223 */ /* 0x000fe20000000000 */
[----:B------:R-:W-:Y:S01]  /*89a0*/  LOP3.LUT R42, R77, 0xffff0000, RZ, 0xc0, !PT ;  /* 0xffff00004d2a7812 */ /* 0x000fe200078ec0ff */
[----:B------:R-:W-:Y:S01]  /*89b0*/  FFMA R2, R53, R23, R2 ;  /* 0x0000001735027223 */ /* 0x000fe20000000002 */
[----:B------:R-:W-:Y:S01]  /*89c0*/  LOP3.LUT R23, R65, 0xffff0000, RZ, 0xc0, !PT ;  /* 0xffff000041177812 */ /* 0x000fe200078ec0ff */
[C---:B------:R-:W-:Y:S01]  /*89d0*/  FFMA R3, R53.reuse, R40, R3 ;  /* 0x0000002835037223 */ /* 0x040fe20000000003 */
[----:B------:R-:W-:Y:S01]  /*89e0*/  SHF.L.U32 R40, R66, 0x10, RZ ;  /* 0x0000001042287819 */ /* 0x000fe200000006ff */
[----:B------:R-:W-:Y:S01]  /*89f0*/  FMUL R20, R52, R35 ;  /* 0x0000002334147220 */ /* 0x000fe20000400000 */
[----:B------:R-:W-:Y:S01]  /*8a00*/  F2FP.BF16.F32.PACK_AB R112, R2, R0 ;  /* 0x000000000270723e */ /* 0x000fe200000010ff */
[----:B------:R-:W-:Y:S01]  /*8a10*/  FMUL R21, R52, R36 ;  /* 0x0000002434157220 */ /* 0x000fe20000400000 */
[----:B------:R-:W-:Y:S01]  /*8a20*/  SHF.L.U32 R54, R78, 0x10, RZ ;  /* 0x000000104e367819 */ /* 0x000fe200000006ff */
[----:B------:R-:W-:Y:S01]  /*8a30*/  FMUL R22, R52, R37 ;  /* 0x0000002534167220 */ /* 0x000fe20000400000 */
[----:B------:R-:W-:Y:S01]  /*8a40*/  LOP3.LUT R55, R78, 0xffff0000, RZ, 0xc0, !PT ;  /* 0xffff00004e377812 */ /* 0x000fe200078ec0ff */
[----:B------:R-:W-:Y:S01]  /*8a50*/  FFMA R20, R53, R23, R20 ;  /* 0x0000001735147223 */ /* 0x000fe20000000014 */
[----:B------:R-:W-:Y:S01]  /*8a60*/  SHF.L.U32 R23, R67, 0x10, RZ ;  /* 0x0000001043177819 */ /* 0x000fe200000006ff */
[----:B------:R-:W-:Y:S01]  /*8a70*/  FFMA R21, R53, R40, R21 ;  /* 0x0000002835157223 */ /* 0x000fe20000000015 */
[----:B------:R-:W-:Y:S01]  /*8a80*/  LOP3.LUT R40, R67, 0xffff0000, RZ, 0xc0, !PT ;  /* 0xffff000043287812 */ /* 0x000fe200078ec0ff */
[C---:B------:R-:W-:Y:S01]  /*8a90*/  FFMA R22, R53.reuse, R41, R22 ;  /* 0x0000002935167223 */ /* 0x040fe20000000016 */
[----:B------:R-:W-:Y:S01]  /*8aa0*/  F2FP.BF16.F32.PACK_AB R113, R20, R3 ;  /* 0x000000031471723e */ /* 0x000fe200000010ff */
[----:B------:R-:W-:Y:S01]  /*8ab0*/  FMUL R0, R52, R38 ;  /* 0x0000002634007220 */ /* 0x000fe20000400000 */
[----:B------:R-:W-:Y:S01]  /*8ac0*/  LOP3.LUT R41, R74, 0xffff0000, RZ, 0xc0, !PT ;  /* 0xffff00004a297812 */ /* 0x000fe200078ec0ff */
[----:B------:R-:W-:Y:S01]  /*8ad0*/  FMUL R2, R52, R39 ;  /* 0x0000002734027220 */ /* 0x000fe20000400000 */
[----:B------:R-:W-:Y:S01]  /*8ae0*/  F2FP.BF16.F32.PACK_AB R114, R22, R21 ;  /* 0x000000151672723e */ /* 0x000fe200000010ff */
[----:B------:R1:W-:Y:S01]  /*8af0*/  @!P1 STS.128 [R106+UR36+0x1200], R108 ;  /* 0x0012006c6a009988 */ /* 0x0003e20008000c24 */
[C---:B------:R-:W-:Y:S01]  /*8b00*/  SHF.L.U32 R22, R72.reuse, 0x10, RZ ;  /* 0x0000001048167819 */ /* 0x040fe200000006ff */
[C---:B------:R-:W-:Y:S01]  /*8b10*/  FFMA R0, R53.reuse, R23, R0 ;  /* 0x0000001735007223 */ /* 0x040fe20000000000 */
[----:B------:R-:W-:Y:S01]  /*8b20*/  LOP3.LUT R23, R72, 0xffff0000, RZ, 0xc0, !PT ;  /* 0xffff000048177812 */ /* 0x000fe200078ec0ff */
[----:B------:R-:W-:Y:S01]  /*8b30*/  FFMA R2, R53, R40, R2 ;  /* 0x0000002835027223 */ /* 0x000fe20000000002 */
[----:B------:R-:W-:Y:S01]  /*8b40*/  SHF.L.U32 R40, R73, 0x10, RZ ;  /* 0x0000001049287819 */ /* 0x000fe200000006ff */
[C---:B------:R-:W-:Y:S01]  /*8b50*/  FMUL R3, R52.reuse, R4 ;  /* 0x0000000434037220 */ /* 0x040fe20000400000 */
[C---:B------:R-:W-:Y:S01]  /*8b60*/  SHF.L.U32 R56, R79.reuse, 0x10, RZ ;  /* 0x000000104f387819 */ /* 0x040fe200000006ff */
[----:B------:R-:W-:Y:S01]  /*8b70*/  FMUL R20, R52, R5 ;  /* 0x0000000534147220 */ /* 0x000fe20000400000 */
[----:B------:R-:W-:Y:S01]  /*8b80*/  F2FP.BF16.F32.PACK_AB R115, R2, R0 ;  /* 0x000000000273723e */ /* 0x000fe200000010ff */
[----:B------:R-:W-:Y:S01]  /*8b90*/  FMUL R21, R52, R6 ;  /* 0x0000000634157220 */ /* 0x000fe20000400000 */
[----:B------:R-:W-:Y:S01]  /*8ba0*/  LOP3.LUT R57, R79, 0xffff0000, RZ, 0xc0, !PT ;  /* 0xffff00004f397812 */ /* 0x000fe200078ec0ff */
[C---:B------:R-:W-:Y:S01]  /*8bb0*/  FFMA R3, R53.reuse, R22, R3 ;  /* 0x0000001635037223 */ /* 0x040fe20000000003 */
[----:B------:R-:W-:Y:S01]  /*8bc0*/  FFMA R20, R53, R23, R20 ;  /* 0x0000001735147223 */ /* 0x000fe20000000014 */
[----:B------:R1:W-:Y:S01]  /*8bd0*/  @!P1 STS.128 [R105+0x1200], R112 ;  /* 0x0012007069009388 */ /* 0x0003e20000000c00 */
[----:B------:R-:W-:Y:S01]  /*8be0*/  LOP3.LUT R23, R73, 0xffff0000, RZ, 0xc0, !PT ;  /* 0xffff000049177812 */ /* 0x000fe200078ec0ff */
[C---:B------:R-:W-:Y:S01]  /*8bf0*/  FFMA R21, R53.reuse, R40, R21 ;  /* 0x0000002835157223 */ /* 0x040fe20000000015 */
[----:B------:R-:W-:Y:S01]  /*8c00*/  SHF.L.U32 R40, R74, 0x10, RZ ;  /* 0x000000104a287819 */ /* 0x000fe200000006ff */
[----:B------:R-:W-:Y:S01]  /*8c10*/  FMUL R0, R52, R7 ;  /* 0x0000000734007220 */ /* 0x000fe20000400000 */
[----:B------:R-:W-:Y:S01]  /*8c20*/  F2FP.BF16.F32.PACK_AB R116, R20, R3 ;  /* 0x000000031474723e */ /* 0x000fe200000010ff */
[----:B------:R-:W-:Y:S01]  /*8c30*/  FMUL R2, R52, R8 ;  /* 0x0000000834027220 */ /* 0x000fe20000400000 */
[----:B------:R-:W-:Y:S01]  /*8c40*/  ISETP.NE.AND P0, PT, R100, RZ, PT ;  /* 0x000000ff6400720c */ /* 0x000fe20003f05270 */
[C---:B------:R-:W-:Y:S01]  /*8c50*/  FMUL R22, R52.reuse, R9 ;  /* 0x0000000934167220 */ /* 0x040fe20000400000 */
[C---:B------:R-:W-:Y:S01]  /*8c60*/  FFMA R0, R53.reuse, R23, R0 ;  /* 0x0000001735007223 */ /* 0x040fe20000000000 */
[----:B------:R-:W-:Y:S01]  /*8c70*/  FFMA R2, R53, R40, R2 ;  /* 0x0000002835027223 */ /* 0x000fe20000000002 */
[C---:B------:R-:W-:Y:S01]  /*8c80*/  SHF.L.U32 R23, R75.reuse, 0x10, RZ ;  /* 0x000000104b177819 */ /* 0x040fe200000006ff */
[C---:B------:R-:W-:Y:S01]  /*8c90*/  FMUL R3, R52.reuse, R10 ;  /* 0x0000000a34037220 */ /* 0x040fe20000400000 */
[----:B------:R-:W-:Y:S01]  /*8ca0*/  LOP3.LUT R40, R75, 0xffff0000, RZ, 0xc0, !PT ;  /* 0xffff00004b287812 */ /* 0x000fe200078ec0ff */
[C---:B------:R-:W-:Y:S01]  /*8cb0*/  FFMA R22, R53.reuse, R41, R22 ;  /* 0x0000002935167223 */ /* 0x040fe20000000016 */
[----:B------:R-:W-:Y:S01]  /*8cc0*/  FMUL R20, R52, R11 ;  /* 0x0000000b34147220 */ /* 0x000fe20000400000 */
[C---:B------:R-:W-:Y:S01]  /*8cd0*/  FFMA R3, R53.reuse, R23, R3 ;  /* 0x0000001735037223 */ /* 0x040fe20000000003 */
        /* <DEDUP_REMOVED lines=27> */
[----:B------:R-:W-:Y:S02]  /*8e90*/  F2FP.BF16.F32.PACK_AB R23, R42, R41 ;  /* 0x000000292a17723e */ /* 0x000fe400000010ff */
[----:B------:R-:W-:Y:S02]  /*8ea0*/  LEA R0, R68, UR36, 0x3 ;  /* 0x0000002444007c11 */ /* 0x000fe4000f8e18ff */
[----:B------:R-:W-:Y:S01]  /*8eb0*/  @P2 SHF.L.U32 R2, RZ, 0x1f, RZ ;  /* 0x0000001fff022819 */ /* 0x000fe200000006ff */
[----:B------:R1:W-:Y:S01]  /*8ec0*/  @!P1 STS.128 [R105+0x1a00], R20 ;  /* 0x001a001469009388 */ /* 0x0003e20000000c00 */
[----:B------:R-:W-:Y:S01]  /*8ed0*/  @!PT LDS RZ, [RZ] ;  /* 0x00000000fffff984 */ /* 0x000fe20000000800 */
[----:B------:R-:W-:Y:S01]  /*8ee0*/  @!PT LDS RZ, [RZ] ;  /* 0x00000000fffff984 */ /* 0x000fe20000000800 */
[----:B------:R-:W-:Y:S01]  /*8ef0*/  @!PT LDS RZ, [RZ] ;  /* 0x00000000fffff984 */ /* 0x000fe20000000800 */
[----:B------:R-:W-:Y:S01]  /*8f00*/  @!PT LDS RZ, [RZ] ;  /* 0x00000000fffff984 */ /* 0x000fe20000000800 */
[----:B------:R3:W-:Y:S07]  /*8f10*/  MEMBAR.ALL.CTA ;  /* 0x0000000000007992 */ /* 0x0007ee0000008000 */
[----:B---3--:R-:W3:Y:S02]  /*8f20*/  FENCE.VIEW.ASYNC.S ;  /* 0x00000000000073c6 */ /* 0x008ee40000000000 */
[----:B------:R-:W-:Y:S05]  /*8f30*/  WARPSYNC.ALL ;  /* 0x0000000000007948 */ /* 0x000fea0003800000 */
[----:B------:R-:W-:Y:S01]  /*8f40*/  BSSY.RECONVERGENT B0, `(.L_x_123) ;  /* 0x0000011000007945 */ /* 0x000fe20003800200 */
[----:B---3--:R-:W-:Y:S06]  /*8f50*/  BAR.SYNC.DEFER_BLOCKING 0x1, 0x80 ;  /* 0x0042000000007b1d */ /* 0x008fec0000010000 */
[----:B------:R-:W-:Y:S05]  /*8f60*/  @P0 BRA `(.L_x_124) ;  /* 0x0000000000380947 */ /* 0x000fea0003800000 */
[----:B------:R-:W-:Y:S02]  /*8f70*/  UIADD3 UR4, UP0, UPT, UR50, 0xa80, URZ ;  /* 0x00000a8032047890 */ /* 0x000fe4000ff1e0ff */
[----:B------:R-:W-:Y:S02]  /*8f80*/  UIADD3 UR10, UPT, UPT, UR46, 0x40, URZ ;  /* 0x000000402e0a7890 */ /* 0x000fe4000fffe0ff */
[----:B------:R-:W-:Y:S02]  /*8f90*/  UIADD3 UR8, UPT, UPT, UR36, 0x1200, URZ ;  /* 0x0000120024087890 */ /* 0x000fe4000fffe0ff */
[----:B------:R-:W-:Y:S01]  /*8fa0*/  UIADD3.X UR5, UPT, UPT, URZ, UR51, URZ, UP0, !UPT ;  /* 0x00000033ff057290 */ /* 0x000fe200087fe4ff */
[----:B------:R-:W-:Y:S01]  /*8fb0*/  UMOV UR9, UR45 ;  /* 0x0000002d00097c82 */ /* 0x000fe20008000000 */
[----:B------:R-:W-:Y:S01]  /*8fc0*/  UMOV UR11, UR52 ;  /* 0x00000034000b7c82 */ /* 0x000fe20008000000 */
[----:B------:R-:W-:Y:S02]  /*8fd0*/  UIADD3 UR13, UPT, UPT, UR45, 0x40, URZ ;  /* 0x000000402d0d7890 */ /* 0x000fe4000fffe0ff */
[----:B------:R-:W-:Y:S01]  /*8fe0*/  UIADD3 UR12, UPT, UPT, UR36, 0x1a00, URZ ;  /* 0x00001a00240c7890 */ /* 0x000fe2000fffe0ff */
[----:B------:R-:W-:Y:S03]  /*8ff0*/  UMOV UR15, UR52 ;  /* 0x00000034000f7c82 */ /* 0x000fe60008000000 */
[----:B------:R3:W-:Y:S01]  /*9000*/  UTMASTG.3D [UR8], [UR4] ;  /* 0x00000008040073b5 */ /* 0x0007e20008010000 */
[----:B------:R-:W-:Y:S04]  /*9010*/  UMOV UR14, UR10 ;  /* 0x0000000a000e7c82 */ /* 0x000fe80008000000 */
[----:B------:R3:W-:Y:S01]  /*9020*/  UTMASTG.3D [UR12], [UR4] ;  /* 0x0000000c040073b5 */ /* 0x0007e20008010000 */
[----:B------:R0:W-:Y:S01]  /*9030*/  UTMACMDFLUSH ;  /* 0x00000000000079b7 */ /* 0x0001e20000000000 */
[----:B---3--:R-:W-:Y:S04]  /*9040*/  DEPBAR.LE SB0, 0x1 ;  /* 0x000080400000791a */ /* 0x008fe80000000000 */
.L_x_124:
[----:B------:R-:W-:Y:S05]  /*9050*/  BSYNC.RECONVERGENT B0 ;  /* 0x0000000000007941 */ /* 0x000fea0003800200 */
.L_x_123:
[----:B------:R-:W-:Y:S01]  /*9060*/  BAR.SYNC.DEFER_BLOCKING 0x1, 0x80 ;  /* 0x0042000000007b1d */ /* 0x000fe20000010000 */
[----:B------:R-:W-:Y:S01]  /*9070*/  UIADD3 UR4, UPT, UPT, UR37, 0x1, URZ ;  /* 0x0000000125047890 */ /* 0x000fe2000fffe0ff */
[----:B-1----:R-:W-:Y:S01]  /*9080*/  VIADD R23, R59, 0x10 ;  /* 0x000000103b177836 */ /* 0x002fe20000000000 */
[----:B------:R-:W-:Y:S02]  /*9090*/  UIADD3 UR41, UPT, UPT, UR45, 0x10, URZ ;  /* 0x000000102d297890 */ /* 0x000fe4000fffe0ff */
[----:B------:R-:W-:Y:S02]  /*90a0*/  UISETP.NE.AND UP0, UPT, UR4, 0x4, UPT ;  /* 0x000000040400788c */ /* 0x000fe4000bf05270 */
[----:B------:R-:W-:Y:S02]  /*90b0*/  SHF.R.U32.HI R21, RZ, 0x15, R23 ;  /* 0x00000015ff157819 */ /* 0x000fe40000011617 */
[----:B------:R-:W-:Y:S02]  /*90c0*/  USEL UR38, UR4, URZ, UP0 ;  /* 0x000000ff04267287 */ /* 0x000fe40008000000 */
[----:B------:R-:W-:Y:S01]  /*90d0*/  LOP3.LUT R22, R21, 0x3, RZ, 0xc0, !PT ;  /* 0x0000000315167812 */ /* 0x000fe200078ec0ff */
[----:B------:R1:W-:Y:S01]  /*90e0*/  @P2 SYNCS.ARRIVE.TRANS64.RED.A1T0 RZ, [R120+URZ], RZ ;  /* 0x000000ff78ff29a7 */ /* 0x0003e200081004ff */
[----:B------:R-:W-:Y:S01]  /*90f0*/  BSSY B1, `(.L_x_125) ;  /* 0x0000015000017945 */ /* 0x000fe20003800000 */
[----:B------:R-:W3:Y:S02]  /*9100*/  @P2 SYNCS.PHASECHK.TRANS64.TRYWAIT P0, [R0+URZ+0x30], R2 ;  /* 0x00003002000025a7 */ /* 0x000ee400080011ff */
[----:B---3--:R-:W-:Y:S01]  /*9110*/  @P2 SEL R70, RZ, 0x1, !P0 ;  /* 0x00000001ff462807 */ /* 0x008fe20004000000 */
[----:B-1----:R-:W-:Y:S06]  /*9120*/  @!P2 BRA `(.L_x_126) ;  /* 0x000000000044a947 */ /* 0x002fec0003800000 */
[----:B------:R-:W-:Y:S01]  /*9130*/  ISETP.NE.AND P1, PT, R71, RZ, PT ;  /* 0x000000ff4700720c */ /* 0x000fe20003f25270 */
[----:B------:R-:W-:Y:S01]  /*9140*/  BSSY B0, `(.L_x_127) ;  /* 0x0000009000007945 */ /* 0x000fe20003800000 */
[----:B------:R-:W-:Y:S11]  /*9150*/  ISETP.NE.AND P0, PT, R70, RZ, PT ;  /* 0x000000ff4600720c */ /* 0x000ff60003f05270 */
[----:B------:R-:W-:Y:S05]  /*9160*/  @P1 IMAD R3, R68, 0x1000, R106 ;  /* 0x0000100044031824 */ /* 0x000fea00078e026a */
[----:B------:R-:W-:Y:S05]  /*9170*/  @P1 IADD3 R2, PT, PT, R3, UR36, RZ ;  /* 0x0000002403021c10 */ /* 0x000fea000fffe0ff */
[----:B------:R-:W-:Y:S01]  /*9180*/  @P1 IMAD.IADD R2, R69, 0x1, R2 ;  /* 0x0000000145021824 */ /* 0x000fe200078e0202 */
[----:B------:R-:W-:Y:S06]  /*9190*/  @P0 BRA `(.L_x_128) ;  /* 0x00000000000c0947 */ /* 0x000fec0003800000 */
[----:B------:R-:W-:Y:S04]  /*91a0*/  SHF.L.U32 R20, RZ, 0x1f, RZ ;  /* 0x0000001fff147819 */ /* 0x000fe800000006ff */
[----:B------:R-:W1:Y:S02]  /*91b0*/  SYNCS.PHASECHK.TRANS64.TRYWAIT P0, [R0+URZ+0x30], R20 ;  /* 0x00003014000075a7 */ /* 0x000e6400080011ff */
[----:B-1----:R-:W-:Y:S05]  /*91c0*/  @!P0 BRA `(.L_x_129) ;  /* 0x0000006400608947 */ /* 0x002fea0003800000 */
.L_x_128:
[----:B------:R-:W-:Y:S05]  /*91d0*/  BSYNC B0 ;  /* 0x0000000000007941 */ /* 0x000fea0003800000 */
.L_x_127:
[----:B------:R-:W-:Y:S02]  /*91e0*/  ISETP.NE.AND P0, PT, R71, RZ, PT ;  /* 0x000000ff4700720c */ /* 0x000fe40003f05270 */
[----:B------:R-:W-:Y:S11]  /*91f0*/  IADD3 R68, PT, PT, R68, 0x1, RZ ;  /* 0x0000000144447810 */ /* 0x000ff60007ffe0ff */
[----:B------:R3:W4:Y:S04]  /*9200*/  @P0 LDS.128 R60, [R3+UR36+0x200] ;  /* 0x00020024033c0984 */ /* 0x0007280008000c00 */
[----:B------:R3:W1:Y:S04]  /*9210*/  @P0 LDS.128 R72, [R3+UR36+0xa00] ;  /* 0x000a002403480984 */ /* 0x0006680008000c00 */
[----:B------:R3:W1:Y:S04]  /*9220*/  @P0 LDS.128 R64, [R2+0x200] ;  /* 0x0002000002400984 */ /* 0x0006680000000c00 */
[----:B------:R3:W1:Y:S02]  /*9230*/  @P0 LDS.128 R76, [R2+0xa00] ;  /* 0x000a0000024c0984 */ /* 0x0006640000000c00 */
.L_x_126:
[----:B------:R-:W-:Y:S05]  /*9240*/  BSYNC B1 ;  /* 0x0000000000017941 */ /* 0x000fea0003800000 */
.L_x_125:
[----:B------:R-:W-:Y:S11]  /*9250*/  ISETP.NE.AND P0, PT, R100, R22, PT ;  /* 0x000000166400720c */ /* 0x000ff60003f05270 */
[----:B------:R-:W-:Y:S02]  /*9260*/  @!UPT UIADD3 URZ, UPT, UPT, URZ, URZ, URZ ;  /* 0x000000fffffff290 */ /* 0x000fe4000fffe0ff */
[----:B------:R-:W-:Y:S05]  /*9270*/  @P0 BRA `(.L_x_130) ;  /* 0x0000000000bc0947 */ /* 0x000fea0003800000 */
[----:B------:R-:W-:Y:S11]  /*9280*/  LOP3.LUT P0, RZ, R21, 0x3, R101, 0x48, !PT ;  /* 0x0000000315ff7812 */ /* 0x000ff60007804865 */
[----:B------:R-:W-:Y:S02]  /*9290*/  @!UPT UIADD3 URZ, UPT, UPT, URZ, URZ, URZ ;  /* 0x000000fffffff290 */ /* 0x000fe4000fffe0ff */
[----:B------:R-:W-:Y:S05]  /*92a0*/  @!P0 BRA `(.L_x_131) ;  /* 0x0000000000408947 */ /* 0x000fea0003800000 */
[----:B------:R-:W5:Y:S01]  /*92b0*/  LDCU.64 UR8, c[0x4][0x70] ;  /* 0x01000e00ff0877ac */ /* 0x000f620008000a00 */
[----:B---3--:R-:W-:Y:S01]  /*92c0*/  MOV R3, 0x0 ;  /* 0x0000000000037802 */ /* 0x008fe20000000f00 */
[----:B------:R-:W-:Y:S02]  /*92d0*/  HFMA2 R12, -RZ, RZ, 0, 5.9604644775390625e-08 ;  /* 0x00000001ff0c7431 */ /* 0x000fe400000001ff */
[----:B------:R-:W-:Y:S02]  /*92e0*/  IMAD.MOV.U32 R8, RZ, RZ, 0x192 ;  /* 0x00000192ff087424 */ /* 0x000fe400078e00ff */
[----:B------:R-:W-:Y:S01]  /*92f0*/  IMAD.MOV.U32 R13, RZ, RZ, RZ ;  /* 0x000000ffff0d7224 */ /* 0x000fe200078e00ff */
[----:B------:R-:W3:Y:S01]  /*9300*/  LDCU.64 UR6, c[0x4][0x78] ;  /* 0x01000f00ff0677ac */ /* 0x000ee20008000a00 */
[----:B------:R-:W1:Y:S01]  /*9310*/  LDC.64 R2, c[0x4][R3] ;  /* 0x0100000003027b82 */ /* 0x000e620000000a00 */
[----:B------:R-:W2:Y:S01]  /*9320*/  LDCU.64 UR4, c[0x4][0x10] ;  /* 0x01000200ff0477ac */ /* 0x000ea20008000a00 */
[----:B-----5:R-:W-:Y:S01]  /*9330*/  MOV R5, UR9 ;  /* 0x0000000900057c02 */ /* 0x020fe20008000f00 */
[----:B------:R-:W-:Y:S01]  /*9340*/  IMAD.U32 R4, RZ, RZ, UR8 ;  /* 0x00000008ff047e24 */ /* 0x000fe2000f8e00ff */
[----:B---3--:R-:W-:Y:S01]  /*9350*/  MOV R7, UR7 ;  /* 0x0000000700077c02 */ /* 0x008fe20008000f00 */
[----:B------:R-:W-:Y:S01]  /*9360*/  IMAD.U32 R6, RZ, RZ, UR6 ;  /* 0x00000006ff067e24 */ /* 0x000fe2000f8e00ff */
[----:B--2---:R-:W-:Y:S01]  /*9370*/  MOV R11, UR5 ;  /* 0x00000005000b7c02 */ /* 0x004fe20008000f00 */
[----:B------:R-:W-:Y:S02]  /*9380*/  IMAD.U32 R10, RZ, RZ, UR4 ;  /* 0x00000004ff0a7e24 */ /* 0x000fe4000f8e00ff */
[----:B-1----:R-:W-:Y:S07]  /*9390*/  LEPC R20, `(.L_x_131) ;  /* 0x000000001014794e */ /* 0x002fee0000000000 */
[----:B----4-:R-:W-:Y:S05]  /*93a0*/  CALL.ABS.NOINC R2 ;  /* 0x0000000002007343 */ /* 0x010fea0003c00000 */
.L_x_131:
[----:B------:R-:W-:Y:S05]  /*93b0*/  WARPSYNC.ALL ;  /* 0x0000000000007948 */ /* 0x000fea0003800000 */
[C---:B------:R-:W-:Y:S01]  /*93c0*/  R2UR UR4, R23.reuse ;  /* 0x00000000170472ca */ /* 0x040fe200000e0000 */
[----:B-1----:R-:W-:Y:S05]  /*93d0*/  VIADD R0, R23, 0x40 ;  /* 0x0000004017007836 */ /* 0x002fea0000000000 */
[----:B------:R-:W-:Y:S04]  /*93e0*/  SHF.R.U32.HI R0, RZ, 0x15, R0 ;  /* 0x00000015ff007819 */ /* 0x000fe80000011600 */
[----:B------:R-:W-:Y:S03]  /*93f0*/  LOP3.LUT P0, RZ, R0, 0x3, R101, 0x48, !PT ;  /* 0x0000000300ff7812 */ /* 0x000fe60007804865 */
[----:B------:R-:W1:Y:S10]  /*9400*/  LDTM.x16 R24, tmem[UR4] ;  /* 0x00000004001879ee */ /* 0x000e740008240000 */
[----:B-1----:R-:W-:Y:S05]  /*9410*/  @!P0 BRA `(.L_x_132) ;  /* 0x0000000000408947 */ /* 0x002fea0003800000 */
[----:B------:R-:W1:Y:S01]  /*9420*/  LDCU.64 UR8, c[0x4][0x70] ;  /* 0x01000e00ff0877ac */ /* 0x000e620008000a00 */
[----:B---3--:R-:W-:Y:S01]  /*9430*/  MOV R3, 0x0 ;  /* 0x0000000000037802 */ /* 0x008fe20000000f00 */
[----:B------:R-:W-:Y:S02]  /*9440*/  HFMA2 R12, -RZ, RZ, 0, 5.9604644775390625e-08 ;  /* 0x00000001ff0c7431 */ /* 0x000fe400000001ff */
[----:B------:R-:W-:Y:S02]  /*9450*/  IMAD.MOV.U32 R8, RZ, RZ, 0x192 ;  /* 0x00000192ff087424 */ /* 0x000fe400078e00ff */
[----:B------:R-:W-:Y:S01]  /*9460*/  IMAD.MOV.U32 R13, RZ, RZ, RZ ;  /* 0x000000ffff0d7224 */ /* 0x000fe200078e00ff */
[----:B------:R-:W3:Y:S01]  /*9470*/  LDCU.64 UR6, c[0x4][0x78] ;  /* 0x01000f00ff0677ac */ /* 0x000ee20008000a00 */
[----:B------:R-:W2:Y:S01]  /*9480*/  LDC.64 R2, c[0x4][R3] ;  /* 0x0100000003027b82 */ /* 0x000ea20000000a00 */
        /* <DEDUP_REMOVED lines=9> */
.L_x_132:
[----:B------:R-:W-:Y:S05]  /*9520*/  WARPSYNC.ALL ;  /* 0x0000000000007948 */ /* 0x000fea0003800000 */
[----:B------:R-:W-:Y:S11]  /*9530*/  R2UR UR4, R23 ;  /* 0x00000000170472ca */ /* 0x000ff600000e0000 */
[----:B------:R-:W-:Y:S02]  /*9540*/  @!UPT UIADD3 URZ, UPT, UPT, URZ, URZ, URZ ;  /* 0x000000fffffff290 */ /* 0x000fe4000fffe0ff */
[----:B------:R-:W1:Y:S02]  /*9550*/  LDTM.x16 R4, tmem[UR4+0x40] ;  /* 0x00004004000479ee */ /* 0x000e640008240000 */
[----:B-1----:R-:W-:Y:S01]  /*9560*/  NOP ;  /* 0x0000000000007918 */ /* 0x002fe20000000000 */
.L_x_130:
[----:B------:R-:W-:Y:S01]  /*9570*/  ISETP.NE.AND P2, PT, R107, RZ, PT ;  /* 0x000000ff6b00720c */ /* 0x000fe20003f45270 */
[----:B-1----:R-:W-:Y:S01]  /*9580*/  FMUL R0, R52, R24 ;  /* 0x0000001834007220 */ /* 0x002fe20000400000 */
[----:B---34-:R-:W-:Y:S01]  /*9590*/  SHF.L.U32 R3, R60, 0x10, RZ ;  /* 0x000000103c037819 */ /* 0x018fe200000006ff */
        /* <DEDUP_REMOVED lines=146> */
.L_x_134:
[----:B------:R-:W-:Y:S05]  /*9ec0*/  BSYNC.RECONVERGENT B0 ;  /* 0x0000000000007941 */ /* 0x000fea0003800200 */
.L_x_133:
[----:B------:R-:W-:Y:S01]  /*9ed0*/  BAR.SYNC.DEFER_BLOCKING 0x1, 0x80 ;  /* 0x0042000000007b1d */ /* 0x000fe20000010000 */
[----:B------:R-:W-:Y:S01]  /*9ee0*/  UIADD3 UR4, UPT, UPT, UR38, 0x1, URZ ;  /* 0x0000000126047890 */ /* 0x000fe2000fffe0ff */
[----:B-1----:R-:W-:Y:S03]  /*9ef0*/  HFMA2 R116, -RZ, RZ, 0, 0 ;  /* 0x00000000ff747431 */ /* 0x002fe600000001ff */
[----:B------:R-:W-:Y:S04]  /*9f00*/  UISETP.NE.AND UP0, UPT, UR4, 0x4, UPT ;  /* 0x000000040400788c */ /* 0x000fe8000bf05270 */
[----:B------:R-:W-:Y:S01]  /*9f10*/  USEL UR39, UR4, URZ, UP0 ;  /* 0x000000ff04277287 */ /* 0x000fe20008000000 */
        /* <DEDUP_REMOVED lines=15> */
.L_x_138:
[----:B------:R-:W-:Y:S05]  /*a010*/  BSYNC B0 ;  /* 0x0000000000007941 */ /* 0x000fea0003800000 */
.L_x_137:
[----:B------:R-:W-:Y:S01]  /*a020*/  ISETP.NE.AND P0, PT, R71, RZ, PT ;  /* 0x000000ff4700720c */ /* 0x000fe20003f05270 */
[----:B------:R-:W-:Y:S11]  /*a030*/  VIADD R68, R68, 0x1 ;  /* 0x0000000144447836 */ /* 0x000ff60000000000 */
[----:B------:R-:W-:Y:S01]  /*a040*/  @!UPT UIADD3 URZ, UPT, UPT, URZ, URZ, URZ ;  /* 0x000000fffffff290 */ /* 0x000fe2000fffe0ff */
[----:B------:R3:W4:Y:S04]  /*a050*/  @P0 LDS.128 R60, [R3+UR36+0x200] ;  /* 0x00020024033c0984 */ /* 0x0007280008000c00 */
[----:B------:R3:W1:Y:S04]  /*a060*/  @P0 LDS.128 R72, [R3+UR36+0xa00] ;  /* 0x000a002403480984 */ /* 0x0006680008000c00 */
[----:B------:R3:W1:Y:S04]  /*a070*/  @P0 LDS.128 R64, [R2+0x200] ;  /* 0x0002000002400984 */ /* 0x0006680000000c00 */
[----:B------:R3:W1:Y:S01]  /*a080*/  @P0 LDS.128 R76, [R2+0xa00] ;  /* 0x000a0000024c0984 */ /* 0x0006620000000c00 */
[C---:B------:R-:W-:Y:S04]  /*a090*/  ISETP.NE.AND P0, PT, R68.reuse, 0x4, PT ;  /* 0x000000044400780c */ /* 0x040fe80003f05270 */
[----:B------:R-:W-:Y:S02]  /*a0a0*/  SEL R68, R68, RZ, P0 ;  /* 0x000000ff44447207 */ /* 0x000fe40000000000 */
[----:B------:R-:W-:Y:S02]  /*a0b0*/  SEL R116, RZ, 0x1, P0 ;  /* 0x00000001ff747807 */ /* 0x000fe40000000000 */
.L_x_136:
[----:B------:R-:W-:Y:S05]  /*a0c0*/  BSYNC B1 ;  /* 0x0000000000017941 */ /* 0x000fea0003800000 */
.L_x_135:
[----:B---3--:R-:W-:Y:S05]  /*a0d0*/  VIADD R3, R59, 0x400010 ;  /* 0x004000103b037836 */ /* 0x008fea0000000000 */
[----:B-1----:R-:W-:Y:S04]  /*a0e0*/  SHF.R.U32.HI R0, RZ, 0x15, R3 ;  /* 0x00000015ff007819 */ /* 0x002fe80000011603 */
        /* <DEDUP_REMOVED lines=23> */
.L_x_141:
        /* <DEDUP_REMOVED lines=23> */
.L_x_142:
[----:B------:R-:W-:Y:S05]  /*a3d0*/  WARPSYNC.ALL ;  /* 0x0000000000007948 */ /* 0x000fea0003800000 */
[----:B------:R-:W-:Y:S11]  /*a3e0*/  R2UR UR4, R2 ;  /* 0x00000000020472ca */ /* 0x000ff600000e0000 */
[----:B------:R-:W-:Y:S02]  /*a3f0*/  @!UPT UIADD3 URZ, UPT, UPT, URZ, URZ, URZ ;  /* 0x000000fffffff290 */ /* 0x000fe4000fffe0ff */
[----:B------:R-:W1:Y:S02]  /*a400*/  LDTM.x16 R4, tmem[UR4+0x40] ;  /* 0x00004004000479ee */ /* 0x000e640008240000 */
[----:B-1----:R-:W-:Y:S01]  /*a410*/  NOP ;  /* 0x0000000000007918 */ /* 0x002fe20000000000 */
.L_x_140:
[----:B------:R-:W-:Y:S01]  /*a420*/  ISETP.NE.AND P2, PT, R107, RZ, PT ;  /* 0x000000ff6b00720c */ /* 0x000fe20003f45270 */
[----:B------:R-:W-:Y:S01]  /*a430*/  FMUL R0, R52, R24 ;  /* 0x0000001834007220 */ /* 0x000fe20000400000 */
[----:B----4-:R-:W-:Y:S01]  /*a440*/  SHF.L.U32 R3, R60, 0x10, RZ ;  /* 0x000000103c037819 */ /* 0x010fe200000006ff */
        /* <DEDUP_REMOVED lines=121> */
[----:B------:R-:W-:Y:S01]  /*abe0*/  @P2 SHF.L.U32 R2, R116, 0x1f, RZ ;  /* 0x0000001f74022819 */ /* 0x000fe200000006ff */
        /* <DEDUP_REMOVED lines=25> */
.L_x_144:
[----:B------:R-:W-:Y:S05]  /*ad80*/  BSYNC.RECONVERGENT B0 ;  /* 0x0000000000007941 */ /* 0x000fea0003800200 */
.L_x_143:
        /* <DEDUP_REMOVED lines=20> */
[----:B------:R-:W-:Y:S04]  /*aed0*/  SHF.L.U32 R20, R116, 0x1f, RZ ;  /* 0x0000001f74147819 */ /* 0x000fe800000006ff */
[----:B------:R-:W1:Y:S02]  /*aee0*/  SYNCS.PHASECHK.TRANS64.TRYWAIT P0, [R0+URZ+0x30], R20 ;  /* 0x00003014000075a7 */ /* 0x000e6400080011ff */
[----:B-1----:R-:W-:Y:S05]  /*aef0*/  @!P0 BRA `(.L_x_149) ;  /* 0x00000048003c8947 */ /* 0x002fea0003800000 */
.L_x_148:
[----:B------:R-:W-:Y:S05]  /*af00*/  BSYNC B0 ;  /* 0x0000000000007941 */ /* 0x000fea0003800000 */
.L_x_147:
[----:B------:R-:W-:Y:S01]  /*af10*/  ISETP.NE.AND P0, PT, R71, RZ, PT ;  /* 0x000000ff4700720c */ /* 0x000fe20003f05270 */
[----:B------:R-:W-:Y:S11]  /*af20*/  VIADD R68, R68, 0x1 ;  /* 0x0000000144447836 */ /* 0x000ff60000000000 */
[----:B------:R-:W-:Y:S01]  /*af30*/  @!UPT UIADD3 URZ, UPT, UPT, URZ, URZ, URZ ;  /* 0x000000fffffff290 */ /* 0x000fe2000fffe0ff */
[----:B------:R3:W4:Y:S04]  /*af40*/  @P0 LDS.128 R60, [R3+UR36+0x200] ;  /* 0x00020024033c0984 */ /* 0x0007280008000c00 */
[----:B------:R3:W2:Y:S04]  /*af50*/  @P0 LDS.128 R72, [R3+UR36+0xa00] ;  /* 0x000a002403480984 */ /* 0x0006a80008000c00 */
[----:B------:R3:W2:Y:S04]  /*af60*/  @P0 LDS.128 R64, [R2+0x200] ;  /* 0x0002000002400984 */ /* 0x0006a80000000c00 */
[----:B------:R3:W2:Y:S01]  /*af70*/  @P0 LDS.128 R76, [R2+0xa00] ;  /* 0x000a0000024c0984 */ /* 0x0006a20000000c00 */
[C---:B------:R-:W-:Y:S04]  /*af80*/  ISETP.NE.AND P0, PT, R68.reuse, 0x4, PT ;  /* 0x000000044400780c */ /* 0x040fe80003f05270 */
[----:B-1----:R-:W-:Y:S02]  /*af90*/  SEL R0, RZ, 0x1, P0 ;  /* 0x00000001ff007807 */ /* 0x002fe40000000000 */
[----:B------:R-:W-:Y:S02]  /*afa0*/  SEL R68, R68, RZ, P0 ;  /* 0x000000ff44447207 */ /* 0x000fe40000000000 */
[----:B------:R-:W-:Y:S02]  /*afb0*/  LOP3.LUT R116, R116, R0, RZ, 0x3c, !PT ;  /* 0x0000000074747212 */ /* 0x000fe400078e3cff */
.L_x_146:
[----:B------:R-:W-:Y:S05]  /*afc0*/  BSYNC B1 ;  /* 0x0000000000017941 */ /* 0x000fea0003800000 */
.L_x_145:
[----:B------:R-:W-:Y:S11]  /*afd0*/  ISETP.NE.AND P0, PT, R100, R22, PT ;  /* 0x000000166400720c */ /* 0x000ff60003f05270 */
[----:B------:R-:W-:Y:S02]  /*afe0*/  @!UPT UIADD3 URZ, UPT, UPT, URZ, URZ, URZ ;  /* 0x000000fffffff290 */ /* 0x000fe4000fffe0ff */
[----:B------:R-:W-:Y:S05]  /*aff0*/  @P0 BRA `(.L_x_150) ;  /* 0x0000000000bc0947 */ /* 0x000fea0003800000 */
[----:B------:R-:W-:Y:S11]  /*b000*/  LOP3.LUT P0, RZ, R21, 0x3, R101, 0x48, !PT ;  /* 0x0000000315ff7812 */ /* 0x000ff60007804865 */
[----:B------:R-:W-:Y:S02]  /*b010*/  @!UPT UIADD3 URZ, UPT, UPT, URZ, URZ, URZ ;  /* 0x000000fffffff290 */ /* 0x000fe4000fffe0ff */
[----:B------:R-:W-:Y:S05]  /*b020*/  @!P0 BRA `(.L_x_151) ;  /* 0x0000000000408947 */ /* 0x000fea0003800000 */
        /* <DEDUP_REMOVED lines=16> */
.L_x_151:
        /* <DEDUP_REMOVED lines=23> */
.L_x_152:
[----:B------:R-:W-:Y:S05]  /*b2a0*/  WARPSYNC.ALL ;  /* 0x0000000000007948 */ /* 0x000fea0003800000 */
[----:B------:R-:W-:Y:S11]  /*b2b0*/  R2UR UR4, R23 ;  /* 0x00000000170472ca */ /* 0x000ff600000e0000 */
[----:B------:R-:W-:Y:S02]  /*b2c0*/  @!UPT UIADD3 URZ, UPT, UPT, URZ, URZ, URZ ;  /* 0x000000fffffff290 */ /* 0x000fe4000fffe0ff */
[----:B------:R-:W1:Y:S02]  /*b2d0*/  LDTM.x16 R4, tmem[UR4+0x40] ;  /* 0x00004004000479ee */ /* 0x000e640008240000 */
[----:B-1----:R-:W-:Y:S01]  /*b2e0*/  NOP ;  /* 0x0000000000007918 */ /* 0x002fe20000000000 */
.L_x_150:
[----:B------:R-:W-:Y:S01]  /*b2f0*/  ISETP.NE.AND P2, PT, R107, RZ, PT ;  /* 0x000000ff6b00720c */ /* 0x000fe20003f45270 */
[----:B------:R-:W-:Y:S01]  /*b300*/  FMUL R0, R52, R24 ;  /* 0x0000001834007220 */ /* 0x000fe20000400000 */
        /* <DEDUP_REMOVED lines=22> */
[----:B--2---:R-:W-:Y:S01]  /*b470*/  LOP3.LUT R41, R66, 0xffff0000, RZ, 0xc0, !PT ;  /* 0xffff000042297812 */ /* 0x004fe200078ec0ff */
        /* <DEDUP_REMOVED lines=106> */
[----:B--2---:R-:W2:Y:S02]  /*bb20*/  FENCE.VIEW.ASYNC.S ;  /* 0x00000000000073c6 */ /* 0x004ea40000000000 */
[----:B------:R-:W-:Y:S05]  /*bb30*/  WARPSYNC.ALL ;  /* 0x0000000000007948 */ /* 0x000fea0003800000 */
[----:B------:R-:W-:Y:S01]  /*bb40*/  BSSY.RECONVERGENT B0, `(.L_x_153) ;  /* 0x0000012000007945 */ /* 0x000fe20003800200 */
[----:B--2---:R-:W-:Y:S06]  /*bb50*/  BAR.SYNC.DEFER_BLOCKING 0x1, 0x80 ;  /* 0x0042000000007b1d */ /* 0x004fec0000010000 */
[----:B------:R-:W-:Y:S05]  /*bb60*/  @P0 BRA `(.L_x_154) ;  /* 0x00000000003c0947 */ /* 0x000fea0003800000 */
[----:B------:R-:W-:Y:S01]  /*bb70*/  UIADD3 UR4, UPT, UPT, UR36, 0x200, URZ ;  /* 0x0000020024047890 */ /* 0x000fe2000fffe0ff */
[----:B------:R-:W-:Y:S01]  /*bb80*/  UMOV UR42, UR46 ;  /* 0x0000002e002a7c82 */ /* 0x000fe20008000000 */
[----:B------:R-:W-:Y:S01]  /*bb90*/  UMOV UR43, UR52 ;  /* 0x00000034002b7c82 */ /* 0x000fe20008000000 */
[----:B------:R-:W-:Y:S03]  /*bba0*/  UIADD3 UR9, UPT, UPT, UR45, 0x60, URZ ;  /* 0x000000602d097890 */ /* 0x000fe6000fffe0ff */
[----:B------:R-:W-:Y:S01]  /*bbb0*/  MOV R90, UR4 ;  /* 0x00000004005a7c02 */ /* 0x000fe20008000f00 */
[----:B------:R-:W-:Y:S02]  /*bbc0*/  UIADD3 UR4, UP0, UPT, UR50, 0xa80, URZ ;  /* 0x00000a8032047890 */ /* 0x000fe4000ff1e0ff */
[----:B------:R-:W-:Y:S01]  /*bbd0*/  UIADD3 UR8, UPT, UPT, UR36, 0xa00, URZ ;  /* 0x00000a0024087890 */ /* 0x000fe2000fffe0ff */
[----:B------:R-:W-:Y:S01]  /*bbe0*/  R2UR UR40, R90 ;  /* 0x000000005a2872ca */ /* 0x000fe200000e0000 */
[----:B------:R-:W-:Y:S01]  /*bbf0*/  UIADD3.X UR5, UPT, UPT, URZ, UR51, URZ, UP0, !UPT ;  /* 0x00000033ff057290 */ /* 0x000fe200087fe4ff */
[----:B------:R-:W-:Y:S01]  /*bc00*/  UMOV UR10, UR46 ;  /* 0x0000002e000a7c82 */ /* 0x000fe20008000000 */
[----:B------:R-:W-:Y:S10]  /*bc10*/  UMOV UR11, UR52 ;  /* 0x00000034000b7c82 */ /* 0x000ff40008000000 */
[----:B------:R2:W-:Y:S01]  /*bc20*/  UTMASTG.3D [UR40], [UR4] ;  /* 0x00000028040073b5 */ /* 0x0005e20008010000 */
[----:B------:R2:W-:Y:S01]  /*bc30*/  UTMASTG.3D [UR8], [UR4] ;  /* 0x00000008040073b5 */ /* 0x0005e20008010000 */
[----:B------:R0:W-:Y:S01]  /*bc40*/  UTMACMDFLUSH ;  /* 0x00000000000079b7 */ /* 0x0001e20000000000 */
[----:B--2---:R-:W-:Y:S04]  /*bc50*/  DEPBAR.LE SB0, 0x1 ;  /* 0x000080400000791a */ /* 0x004fe80000000000 */
.L_x_154:
[----:B------:R-:W-:Y:S05]  /*bc60*/  BSYNC.RECONVERGENT B0 ;  /* 0x0000000000007941 */ /* 0x000fea0003800200 */
.L_x_153:
[----:B------:R-:W-:Y:S01]  /*bc70*/  BAR.SYNC.DEFER_BLOCKING 0x1, 0x80 ;  /* 0x0042000000007b1d */ /* 0x000fe20000010000 */
[----:B------:R-:W-:Y:S04]  /*bc80*/  UIADD3 UR4, UPT, UPT, UR37, 0x1, URZ ;  /* 0x0000000125047890 */ /* 0x000fe8000fffe0ff */
[----:B------:R-:W-:Y:S04]  /*bc90*/  UISETP.NE.AND UP0, UPT, UR4, 0x4, UPT ;  /* 0x000000040400788c */ /* 0x000fe8000bf05270 */
[----:B------:R-:W-:Y:S01]  /*bca0*/  USEL UR39, UR4, URZ, UP0 ;  /* 0x000000ff04277287 */ /* 0x000fe20008000000 */
[----:B------:R2:W-:Y:S01]  /*bcb0*/  @P2 SYNCS.ARRIVE.TRANS64.RED.A1T0 RZ, [R117+URZ], RZ ;  /* 0x000000ff75ff29a7 */ /* 0x0005e200081004ff */
[----:B------:R-:W-:Y:S01]  /*bcc0*/  BSSY B1, `(.L_x_155) ;  /* 0x000001a000017945 */ /* 0x000fe20003800000 */
[----:B------:R-:W3:Y:S02]  /*bcd0*/  @P2 SYNCS.PHASECHK.TRANS64.TRYWAIT P0, [R0+URZ+0x30], R2 ;  /* 0x00003002000025a7 */ /* 0x000ee400080011ff */
[----:B---3--:R-:W-:Y:S01]  /*bce0*/  @P2 SEL R70, RZ, 0x1, !P0 ;  /* 0x00000001ff462807 */ /* 0x008fe20004000000 */
[----:B--2---:R-:W-:Y:S06]  /*bcf0*/  @!P2 BRA `(.L_x_156) ;  /* 0x000000000058a947 */ /* 0x004fec0003800000 */
[----:B------:R-:W-:Y:S01]  /*bd00*/  ISETP.NE.AND P1, PT, R71, RZ, PT ;  /* 0x000000ff4700720c */ /* 0x000fe20003f25270 */
[----:B------:R-:W-:Y:S01]  /*bd10*/  BSSY B0, `(.L_x_157) ;  /* 0x0000009000007945 */ /* 0x000fe20003800000 */
[----:B------:R-:W-:Y:S11]  /*bd20*/  ISETP.NE.AND P0, PT, R70, RZ, PT ;  /* 0x000000ff4600720c */ /* 0x000ff60003f05270 */
[----:B------:R-:W-:Y:S05]  /*bd30*/  @P1 IMAD R3, R68, 0x1000, R106 ;  /* 0x0000100044031824 */ /* 0x000fea00078e026a */
[----:B------:R-:W-:Y:S05]  /*bd40*/  @P1 IADD3 R2, PT, PT, R3, UR36, RZ ;  /* 0x0000002403021c10 */ /* 0x000fea000fffe0ff */
[----:B------:R-:W-:Y:S01]  /*bd50*/  @P1 IMAD.IADD R2, R69, 0x1, R2 ;  /* 0x0000000145021824 */ /* 0x000fe200078e0202 */
[----:B------:R-:W-:Y:S06]  /*bd60*/  @P0 BRA `(.L_x_158) ;  /* 0x00000000000c0947 */ /* 0x000fec0003800000 */
[----:B-1----:R-:W-:Y:S04]  /*bd70*/  SHF.L.U32 R20, R116, 0x1f, RZ ;  /* 0x0000001f74147819 */ /* 0x002fe800000006ff */
[----:B------:R-:W1:Y:S02]  /*bd80*/  SYNCS.PHASECHK.TRANS64.TRYWAIT P0, [R0+URZ+0x30], R20 ;  /* 0x00003014000075a7 */ /* 0x000e6400080011ff */
[----:B-1----:R-:W-:Y:S05]  /*bd90*/  @!P0 BRA `(.L_x_159) ;  /* 0x0000003800a88947 */ /* 0x002fea0003800000 */
.L_x_158:
[----:B------:R-:W-:Y:S05]  /*bda0*/  BSYNC B0 ;  /* 0x0000000000007941 */ /* 0x000fea0003800000 */
.L_x_157:
[----:B------:R-:W-:Y:S01]  /*bdb0*/  ISETP.NE.AND P0, PT, R71, RZ, PT ;  /* 0x000000ff4700720c */ /* 0x000fe20003f05270 */
[----:B------:R-:W-:Y:S11]  /*bdc0*/  VIADD R68, R68, 0x1 ;  /* 0x0000000144447836 */ /* 0x000ff60000000000 */
[----:B------:R-:W-:Y:S01]  /*bdd0*/  @!UPT UIADD3 URZ, UPT, UPT, URZ, URZ, URZ ;  /* 0x000000fffffff290 */ /* 0x000fe2000fffe0ff */
[----:B------:R2:W3:Y:S04]  /*bde0*/  @P0 LDS.128 R60, [R3+UR36+0x200] ;  /* 0x00020024033c0984 */ /* 0x0004e80008000c00 */
[----:B------:R2:W4:Y:S04]  /*bdf0*/  @P0 LDS.128 R72, [R3+UR36+0xa00] ;  /* 0x000a002403480984 */ /* 0x0005280008000c00 */
[----:B------:R2:W2:Y:S04]  /*be00*/  @P0 LDS.128 R64, [R2+0x200] ;  /* 0x0002000002400984 */ /* 0x0004a80000000c00 */
[----:B------:R2:W2:Y:S01]  /*be10*/  @P0 LDS.128 R76, [R2+0xa00] ;  /* 0x000a0000024c0984 */ /* 0x0004a20000000c00 */
[C---:B------:R-:W-:Y:S04]  /*be20*/  ISETP.NE.AND P0, PT, R68.reuse, 0x4, PT ;  /* 0x000000044400780c */ /* 0x040fe80003f05270 */
[----:B-1----:R-:W-:Y:S02]  /*be30*/  SEL R0, RZ, 0x1, P0 ;  /* 0x00000001ff007807 */ /* 0x002fe40000000000 */
[----:B------:R-:W-:Y:S02]  /*be40*/  SEL R68, R68, RZ, P0 ;  /* 0x000000ff44447207 */ /* 0x000fe40000000000 */
[----:B------:R-:W-:Y:S02]  /*be50*/  LOP3.LUT R116, R116, R0, RZ, 0x3c, !PT ;  /* 0x0000000074747212 */ /* 0x000fe400078e3cff */
.L_x_156:
[----:B------:R-:W-:Y:S05]  /*be60*/  BSYNC B1 ;  /* 0x0000000000017941 */ /* 0x000fea0003800000 */
.L_x_155:
[----:B--2---:R-:W-:Y:S05]  /*be70*/  VIADD R3, R59, 0x400020 ;  /* 0x004000203b037836 */ /* 0x004fea0000000000 */
[----:B------:R-:W-:Y:S04]  /*be80*/  SHF.R.U32.HI R0, RZ, 0x15, R3 ;  /* 0x00000015ff007819 */ /* 0x000fe80000011603 */
[----:B-1----:R-:W-:Y:S04]  /*be90*/  LOP3.LUT R22, R0, 0x3, RZ, 0xc0, !PT ;  /* 0x0000000300167812 */ /* 0x002fe800078ec0ff */
        /* <DEDUP_REMOVED lines=11> */
[----:B------:R-:W2:Y:S01]  /*bf50*/  LDCU.64 UR6, c[0x4][0x78] ;  /* 0x01000f00ff0677ac */ /* 0x000ea20008000a00 */
[----:B------:R-:W3:Y:S01]  /*bf60*/  LDC.64 R14, c[0x4][R15] ;  /* 0x010000000f0e7b82 */ /* 0x000ee20000000a00 */
[----:B------:R-:W5:Y:S01]  /*bf70*/  LDCU.64 UR4, c[0x4][0x10] ;  /* 0x01000200ff0477ac */ /* 0x000f620008000a00 */
[----:B-1----:R-:W-:Y:S01]  /*bf80*/  MOV R5, UR9 ;  /* 0x0000000900057c02 */ /* 0x002fe20008000f00 */
[----:B------:R-:W-:Y:S01]  /*bf90*/  IMAD.U32 R4, RZ, RZ, UR8 ;  /* 0x00000008ff047e24 */ /* 0x000fe2000f8e00ff */
[----:B--2---:R-:W-:Y:S01]  /*bfa0*/  MOV R7, UR7 ;  /* 0x0000000700077c02 */ /* 0x004fe20008000f00 */
[----:B------:R-:W-:Y:S01]  /*bfb0*/  IMAD.U32 R6, RZ, RZ, UR6 ;  /* 0x00000006ff067e24 */ /* 0x000fe2000f8e00ff */
[----:B-----5:R-:W-:Y:S01]  /*bfc0*/  MOV R11, UR5 ;  /* 0x00000005000b7c02 */ /* 0x020fe20008000f00 */
[----:B------:R-:W-:Y:S02]  /*bfd0*/  IMAD.U32 R10, RZ, RZ, UR4 ;  /* 0x00000004ff0a7e24 */ /* 0x000fe4000f8e00ff */
[----:B------:R-:W-:Y:S07]  /*bfe0*/  LEPC R20, `(.L_x_161) ;  /* 0x000000001014794e */ /* 0x000fee0000000000 */
[----:B---34-:R-:W-:Y:S05]  /*bff0*/  CALL.ABS.NOINC R14 ;  /* 0x000000000e007343 */ /* 0x018fea0003c00000 */
.L_x_161:
        /* <DEDUP_REMOVED lines=23> */
.L_x_162:
[----:B------:R-:W-:Y:S05]  /*c170*/  WARPSYNC.ALL ;  /* 0x0000000000007948 */ /* 0x000fea0003800000 */
[----:B------:R-:W-:Y:S11]  /*c180*/  R2UR UR4, R2 ;  /* 0x00000000020472ca */ /* 0x000ff600000e0000 */
[----:B------:R-:W-:Y:S02]  /*c190*/  @!UPT UIADD3 URZ, UPT, UPT, URZ, URZ, URZ ;  /* 0x000000fffffff290 */ /* 0x000fe4000fffe0ff */
[----:B------:R-:W1:Y:S02]  /*c1a0*/  LDTM.x16 R4, tmem[UR4+0x40] ;  /* 0x00004004000479ee */ /* 0x000e640008240000 */
[----:B-1----:R-:W-:Y:S01]  /*c1b0*/  NOP ;  /* 0x0000000000007918 */ /* 0x002fe20000000000 */
.L_x_160:
[----:B------:R-:W-:Y:S01]  /*c1c0*/  ISETP.NE.AND P2, PT, R107, RZ, PT ;  /* 0x000000ff6b00720c */ /* 0x000fe20003f45270 */
[----:B------:R-:W-:Y:S01]  /*c1d0*/  FMUL R0, R52, R24 ;  /* 0x0000001834007220 */ /* 0x000fe20000400000 */
[----:B---3--:R-:W-:Y:S01]  /*c1e0*/  SHF.L.U32 R3, R60, 0x10, RZ ;  /* 0x000000103c037819 */ /* 0x008fe200000006ff */
        /* <DEDUP_REMOVED lines=146> */
[----:B--2---:R-:W-:Y:S04]  /*cb10*/  DEPBAR.LE SB0, 0x1 ;  /* 0x000080400000791a */ /* 0x004fe80000000000 */
.L_x_164:
[----:B------:R-:W-:Y:S05]  /*cb20*/  BSYNC.RECONVERGENT B0 ;  /* 0x0000000000007941 */ /* 0x000fea0003800200 */
.L_x_163:
        /* <DEDUP_REMOVED lines=10> */
[----:B------:R-:W2:Y:S02]  /*cbd0*/  @P2 SYNCS.PHASECHK.TRANS64.TRYWAIT P0, [R0+URZ+0x30], R2 ;  /* 0x00003002000025a7 */ /* 0x000ea400080011ff */
[----:B--2---:R-:W-:Y:S01]  /*cbe0*/  @P2 SEL R70, RZ, 0x1, !P0 ;  /* 0x00000001ff462807 */ /* 0x004fe20004000000 */
        /* <DEDUP_REMOVED lines=11> */
.L_x_168:
[----:B------:R-:W-:Y:S05]  /*cca0*/  BSYNC B0 ;  /* 0x0000000000007941 */ /* 0x000fea0003800000 */
.L_x_167:
        /* <DEDUP_REMOVED lines=11> */
.L_x_166:
[----:B------:R-:W-:Y:S05]  /*cd60*/  BSYNC B1 ;  /* 0x0000000000017941 */ /* 0x000fea0003800000 */
.L_x_165:
[----:B------:R-:W-:Y:S11]  /*cd70*/  ISETP.NE.AND P0, PT, R100, R22, PT ;  /* 0x000000166400720c */ /* 0x000ff60003f05270 */
[----:B------:R-:W-:Y:S02]  /*cd80*/  @!UPT UIADD3 URZ, UPT, UPT, URZ, URZ, URZ ;  /* 0x000000fffffff290 */ /* 0x000fe4000fffe0ff */
[----:B------:R-:W-:Y:S05]  /*cd90*/  @P0 BRA `(.L_x_170) ;  /* 0x0000000000bc0947 */ /* 0x000fea0003800000 */
[----:B------:R-:W-:Y:S11]  /*cda0*/  LOP3.LUT P0, RZ, R21, 0x3, R101, 0x48, !PT ;  /* 0x0000000315ff7812 */ /* 0x000ff60007804865 */
[----:B------:R-:W-:Y:S02]  /*cdb0*/  @!UPT UIADD3 URZ, UPT, UPT, URZ, URZ, URZ ;  /* 0x000000fffffff290 */ /* 0x000fe4000fffe0ff */
[----:B------:R-:W-:Y:S05]  /*cdc0*/  @!P0 BRA `(.L_x_171) ;  /* 0x0000000000408947 */ /* 0x000fea0003800000 */
[----:B------:R-:W1:Y:S01]  /*cdd0*/  LDCU.64 UR8, c[0x4][0x70] ;  /* 0x01000e00ff0877ac */ /* 0x000e620008000a00 */
[----:B--2---:R-:W-:Y:S01]  /*cde0*/  MOV R3, 0x0 ;  /* 0x0000000000037802 */ /* 0x004fe20000000f00 */
        /* <DEDUP_REMOVED lines=14> */
.L_x_171:
        /* <DEDUP_REMOVED lines=23> */
.L_x_172:
[----:B------:R-:W-:Y:S05]  /*d040*/  WARPSYNC.ALL ;  /* 0x0000000000007948 */ /* 0x000fea0003800000 */
[----:B------:R-:W-:Y:S11]  /*d050*/  R2UR UR4, R23 ;  /* 0x00000000170472ca */ /* 0x000ff600000e0000 */
[----:B------:R-:W-:Y:S02]  /*d060*/  @!UPT UIADD3 URZ, UPT, UPT, URZ, URZ, URZ ;  /* 0x000000fffffff290 */ /* 0x000fe4000fffe0ff */
[----:B------:R-:W1:Y:S02]  /*d070*/  LDTM.x16 R4, tmem[UR4+0x40] ;  /* 0x00004004000479ee */ /* 0x000e640008240000 */
[----:B-1----:R-:W-:Y:S01]  /*d080*/  NOP ;  /* 0x0000000000007918 */ /* 0x002fe20000000000 */
.L_x_170:
[----:B------:R-:W-:Y:S01]  /*d090*/  ISETP.NE.AND P2, PT, R107, RZ, PT ;  /* 0x000000ff6b00720c */ /* 0x000fe20003f45270 */
[----:B------:R-:W-:Y:S01]  /*d0a0*/  FMUL R0, R52, R24 ;  /* 0x0000001834007220 */ /* 0x000fe20000400000 */
[----:B--23--:R-:W-:Y:S01]  /*d0b0*/  SHF.L.U32 R3, R60, 0x10, RZ ;  /* 0x000000103c037819 */ /* 0x00cfe200000006ff */
        /* <DEDUP_REMOVED lines=146> */
.L_x_174:
[----:B------:R-:W-:Y:S05]  /*d9e0*/  BSYNC.RECONVERGENT B0 ;  /* 0x0000000000007941 */ /* 0x000fea0003800200 */
.L_x_173:
        /* <DEDUP_REMOVED lines=17> */
[----:B------:R-:W2:Y:S02]  /*db00*/  SYNCS.PHASECHK.TRANS64.TRYWAIT P0, [R0+URZ+0x30], R116 ;  /* 0x00003074000075a7 */ /* 0x000ea400080011ff */
[----:B--2---:R-:W-:Y:S05]  /*db10*/  @!P0 BRA `(.L_x_179) ;  /* 0x0000001c00708947 */ /* 0x004fea0003800000 */
.L_x_178:
[----:B------:R-:W-:Y:S05]  /*db20*/  BSYNC B0 ;  /* 0x0000000000007941 */ /* 0x000fea0003800000 */
.L_x_177:
[----:B------:R-:W-:Y:S11]  /*db30*/  ISETP.NE.AND P0, PT, R71, RZ, PT ;  /* 0x000000ff4700720c */ /* 0x000ff60003f05270 */
[----:B------:R-:W-:Y:S02]  /*db40*/  @!UPT UIADD3 URZ, UPT, UPT, URZ, URZ, URZ ;  /* 0x000000fffffff290 */ /* 0x000fe4000fffe0ff */
[----:B------:R3:W4:Y:S04]  /*db50*/  @P0 LDS.128 R60, [R68+UR36+0x200] ;  /* 0x00020024443c0984 */ /* 0x0007280008000c00 */
[----:B------:R3:W1:Y:S04]  /*db60*/  @P0 LDS.128 R72, [R68+UR36+0xa00] ;  /* 0x000a002444480984 */ /* 0x0006680008000c00 */
[----:B------:R3:W1:Y:S04]  /*db70*/  @P0 LDS.128 R64, [R2+0x200] ;  /* 0x0002000002400984 */ /* 0x0006680000000c00 */
[----:B------:R3:W1:Y:S02]  /*db80*/  @P0 LDS.128 R76, [R2+0xa00] ;  /* 0x000a0000024c0984 */ /* 0x0006640000000c00 */
.L_x_176:
[----:B------:R-:W-:Y:S05]  /*db90*/  BSYNC B1 ;  /* 0x0000000000017941 */ /* 0x000fea0003800000 */
.L_x_175:
[----:B------:R-:W-:Y:S05]  /*dba0*/  VIADD R59, R59, 0x400030 ;  /* 0x004000303b3b7836 */ /* 0x000fea0000000000 */
[----:B--2---:R-:W-:Y:S04]  /*dbb0*/  SHF.R.U32.HI R0, RZ, 0x15, R59 ;  /* 0x00000015ff007819 */ /* 0x004fe8000001163b */
[----:B---3--:R-:W-:Y:S04]  /*dbc0*/  LOP3.LUT R2, R0, 0x3, RZ, 0xc0, !PT ;  /* 0x0000000300027812 */ /* 0x008fe800078ec0ff */
[----:B------:R-:W-:Y:S11]  /*dbd0*/  ISETP.NE.AND P0, PT, R100, R2, PT ;  /* 0x000000026400720c */ /* 0x000ff60003f05270 */
[----:B------:R-:W-:Y:S02]  /*dbe0*/  @!UPT UIADD3 URZ, UPT, UPT, URZ, URZ, URZ ;  /* 0x000000fffffff290 */ /* 0x000fe4000fffe0ff */
[----:B------:R-:W-:Y:S05]  /*dbf0*/  @P0 BRA `(.L_x_180) ;  /* 0x0000000000bc0947 */ /* 0x000fea0003800000 */
[----:B------:R-:W-:Y:S02]  /*dc00*/  LOP3.LUT P0, RZ, R0, 0x3, R101, 0x48, !PT ;  /* 0x0000000300ff7812 */ /* 0x000fe40007804865 */
[----:B------:R-:W-:Y:S11]  /*dc10*/  MOV R16, R59 ;  /* 0x0000003b00107202 */ /* 0x000ff60000000f00 */
[----:B------:R-:W-:Y:S05]  /*dc20*/  @!P0 BRA `(.L_x_181) ;  /* 0x0000000000408947 */ /* 0x000fea0003800000 */
[----:B------:R-:W2:Y:S01]  /*dc30*/  LDCU.64 UR8, c[0x4][0x70] ;  /* 0x01000e00ff0877ac */ /* 0x000ea20008000a00 */
[----:B------:R-:W-:Y:S01]  /*dc40*/  MOV R15, 0x0 ;  /* 0x00000000000f7802 */ /* 0x000fe20000000f00 */
[----:B------:R-:W-:Y:S02]  /*dc50*/  HFMA2 R12, -RZ, RZ, 0, 5.9604644775390625e-08 ;  /* 0x00000001ff0c7431 */ /* 0x000fe400000001ff */
[----:B------:R-:W-:Y:S02]  /*dc60*/  IMAD.MOV.U32 R8, RZ, RZ, 0x192 ;  /* 0x00000192ff087424 */ /* 0x000fe400078e00ff */
[----:B------:R-:W-:Y:S01]  /*dc70*/  IMAD.MOV.U32 R13, RZ, RZ, RZ ;  /* 0x000000ffff0d7224 */ /* 0x000fe200078e00ff */
[----:B------:R-:W3:Y:S01]  /*dc80*/  LDCU.64 UR6, c[0x4][0x78] ;  /* 0x01000f00ff0677ac */ /* 0x000ee20008000a00 */
[----:B------:R-:W1:Y:S01]  /*dc90*/  LDC.64 R14, c[0x4][R15] ;  /* 0x010000000f0e7b82 */ /* 0x000e620000000a00 */
[----:B------:R-:W5:Y:S01]  /*dca0*/  LDCU.64 UR4, c[0x4][0x10] ;  /* 0x01000200ff0477ac */ /* 0x000f620008000a00 */
[----:B--2---:R-:W-:Y:S01]  /*dcb0*/  MOV R5, UR9 ;  /* 0x0000000900057c02 */ /* 0x004fe20008000f00 */
[----:B------:R-:W-:Y:S01]  /*dcc0*/  IMAD.U32 R4, RZ, RZ, UR8 ;  /* 0x00000008ff047e24 */ /* 0x000fe2000f8e00ff */
[----:B---3--:R-:W-:Y:S01]  /*dcd0*/  MOV R7, UR7 ;  /* 0x0000000700077c02 */ /* 0x008fe20008000f00 */
[----:B------:R-:W-:Y:S01]  /*dce0*/  IMAD.U32 R6, RZ, RZ, UR6 ;  /* 0x00000006ff067e24 */ /* 0x000fe2000f8e00ff */
[----:B-----5:R-:W-:Y:S01]  /*dcf0*/  MOV R11, UR5 ;  /* 0x00000005000b7c02 */ /* 0x020fe20008000f00 */
[----:B------:R-:W-:Y:S02]  /*dd00*/  IMAD.U32 R10, RZ, RZ, UR4 ;  /* 0x00000004ff0a7e24 */ /* 0x000fe4000f8e00ff */
[----:B-1----:R-:W-:Y:S07]  /*dd10*/  LEPC R20, `(.L_x_181) ;  /* 0x000000001014794e */ /* 0x002fee0000000000 */
[----:B----4-:R-:W-:Y:S05]  /*dd20*/  CALL.ABS.NOINC R14 ;  /* 0x000000000e007343 */ /* 0x010fea0003c00000 */
.L_x_181:
[----:B------:R-:W-:Y:S05]  /*dd30*/  WARPSYNC.ALL ;  /* 0x0000000000007948 */ /* 0x000fea0003800000 */
[C---:B------:R-:W-:Y:S01]  /*dd40*/  R2UR UR4, R16.reuse ;  /* 0x00000000100472ca */ /* 0x040fe200000e0000 */
[----:B------:R-:W-:Y:S05]  /*dd50*/  VIADD R0, R16, 0x40 ;  /* 0x0000004010007836 */ /* 0x000fea0000000000 */
[----:B------:R-:W-:Y:S04]  /*dd60*/  SHF.R.U32.HI R0, RZ, 0x15, R0 ;  /* 0x00000015ff007819 */ /* 0x000fe80000011600 */
[----:B------:R-:W-:Y:S03]  /*dd70*/  LOP3.LUT P0, RZ, R0, 0x3, R101, 0x48, !PT ;  /* 0x0000000300ff7812 */ /* 0x000fe60007804865 */
[----:B------:R-:W2:Y:S10]  /*dd80*/  LDTM.x16 R24, tmem[UR4] ;  /* 0x00000004001879ee */ /* 0x000eb40008240000 */
[----:B--2---:R-:W-:Y:S05]  /*dd90*/  @!P0 BRA `(.L_x_182) ;  /* 0x0000000000408947 */ /* 0x004fea0003800000 */
        /* <DEDUP_REMOVED lines=16> */
.L_x_182:
[----:B------:R-:W-:Y:S05]  /*dea0*/  WARPSYNC.ALL ;  /* 0x0000000000007948 */ /* 0x000fea0003800000 */
[----:B------:R-:W-:Y:S11]  /*deb0*/  R2UR UR4, R16 ;  /* 0x00000000100472ca */ /* 0x000ff600000e0000 */
[----:B------:R-:W-:Y:S02]  /*dec0*/  @!UPT UIADD3 URZ, UPT, UPT, URZ, URZ, URZ ;  /* 0x000000fffffff290 */ /* 0x000fe4000fffe0ff */
[----:B------:R-:W2:Y:S02]  /*ded0*/  LDTM.x16 R4, tmem[UR4+0x40] ;  /* 0x00004004000479ee */ /* 0x000ea40008240000 */
[----:B--2---:R-:W-:Y:S01]  /*dee0*/  NOP ;  /* 0x0000000000007918 */ /* 0x004fe20000000000 */
.L_x_180:
[----:B------:R-:W-:Y:S01]  /*def0*/  ISETP.NE.AND P1, PT, R100, R2, PT ;  /* 0x000000026400720c */ /* 0x000fe20003f25270 */
[----:B------:R-:W-:Y:S05]  /*df00*/  WARPSYNC.ALL ;  /* 0x0000000000007948 */ /* 0x000fea0003800000 */
[C---:B----4-:R-:W-:Y:S01]  /*df10*/  SHF.L.U32 R3, R60.reuse, 0x10, RZ ;  /* 0x000000103c037819 */ /* 0x050fe200000006ff */
[----:B------:R-:W-:Y:S01]  /*df20*/  NOP ;  /* 0x0000000000007918 */ /* 0x000fe20000000000 */
[----:B------:R-:W-:Y:S01]  /*df30*/  LOP3.LUT R40, R60, 0xffff0000, RZ, 0xc0, !PT ;  /* 0xffff00003c287812 */ /* 0x000fe200078ec0ff */
[C---:B------:R-:W-:Y:S01]  /*df40*/  FMUL R0, R52.reuse, R24 ;  /* 0x0000001834007220 */ /* 0x040fe20000400000 */
[C---:B------:R-:W-:Y:S01]  /*df50*/  SHF.L.U32 R41, R61.reuse, 0x10, RZ ;  /* 0x000000103d297819 */ /* 0x040fe200000006ff */
[----:B------:R-:W-:Y:S01]  /*df60*/  FMUL R2, R52, R25 ;  /* 0x0000001934027220 */ /* 0x000fe20000400000 */
[----:B------:R-:W-:Y:S01]  /*df70*/  LOP3.LUT R42, R61, 0xffff0000, RZ, 0xc0, !PT ;  /* 0xffff00003d2a7812 */ /* 0x000fe200078ec0ff */
[C---:B------:R-:W-:Y:S01]  /*df80*/  FFMA R0, R53.reuse, R3, R0 ;  /* 0x0000000335007223 */ /* 0x040fe20000000000 */
[----:B------:R-:W-:Y:S01]  /*df90*/  R2UR UR4, R58 ;  /* 0x000000003a0472ca */ /* 0x000fe200000e0000 */
[----:B------:R-:W-:Y:S01]  /*dfa0*/  FFMA R2, R53, R40, R2 ;  /* 0x0000002835027223 */ /* 0x000fe20000000002 */
[----:B------:R-:W-:Y:S01]  /*dfb0*/  SHF.L.U32 R54, R62, 0x10, RZ ;  /* 0x000000103e367819 */ /* 0x000fe200000006ff */
[----:B-1----:R-:W-:Y:S01]  /*dfc0*/  FMUL R20, R52, R4 ;  /* 0x0000000434147220 */ /* 0x002fe20000400000 */
[----:B------:R-:W-:Y:S01]  /*dfd0*/  LOP3.LUT R55, R62, 0xffff0000, RZ, 0xc0, !PT ;  /* 0xffff00003e377812 */ /* 0x000fe200078ec0ff */
[----:B------:R-:W-:Y:S01]  /*dfe0*/  FMUL R3, R52, R26 ;  /* 0x0000001a34037220 */ /* 0x000fe20000400000 */
[----:B------:R-:W-:Y:S01]  /*dff0*/  F2FP.BF16.F32.PACK_AB R108, R2, R0 ;  /* 0x00000000026c723e */ /* 0x000fe200000010ff */
[----:B------:R-:W-:Y:S01]  /*e000*/  FMUL R4, R52, R27 ;  /* 0x0000001b34047220 */ /* 0x000fe20000400000 */
[----:B------:R-:W-:Y:S01]  /*e010*/  SHF.L.U32 R56, R63, 0x10, RZ ;  /* 0x000000103f387819 */ /* 0x000fe200000006ff */
[----:B------:R-:W-:Y:S01]  /*e020*/  FFMA R3, R53, R41, R3 ;  /* 0x0000002935037223 */ /* 0x000fe20000000003 */
[----:B------:R-:W-:Y:S01]  /*e030*/  LOP3.LUT R57, R63, 0xffff0000, RZ, 0xc0, !PT ;  /* 0xffff00003f397812 */ /* 0x000fe200078ec0ff */
[----:B------:R-:W-:Y:S01]  /*e040*/  FFMA R4, R53, R42, R4 ;  /* 0x0000002a35047223 */ /* 0x000fe20000000004 */
[----:B------:R-:W-:Y:S01]  /*e050*/  SHF.L.U32 R58, R64, 0x10, RZ ;  /* 0x00000010403a7819 */ /* 0x000fe200000006ff */
[----:B------:R-:W-:Y:S01]  /*e060*/  FMUL R0, R52, R28 ;  /* 0x0000001c34007220 */ /* 0x000fe20000400000 */
[----:B------:R-:W-:Y:S01]  /*e070*/  LOP3.LUT R59, R64, 0xffff0000, RZ, 0xc0, !PT ;  /* 0xffff0000403b7812 */ /* 0x000fe200078ec0ff */
[----:B------:R-:W-:Y:S01]  /*e080*/  FMUL R2, R52, R29 ;  /* 0x0000001d34027220 */ /* 0x000fe20000400000 */
[----:B------:R-:W-:Y:S01]  /*e090*/  F2FP.BF16.F32.PACK_AB R109, R4, R3 ;  /* 0x00000003046d723e */ /* 0x000fe200000010ff */
[C---:B------:R-:W-:Y:S01]  /*e0a0*/  FMUL R21, R52.reuse, R5 ;  /* 0x0000000534157220 */ /* 0x040fe20000400000 */
[C---:B------:R-:W-:Y:S01]  /*e0b0*/  SHF.L.U32 R60, R65.reuse, 0x10, RZ ;  /* 0x00000010413c7819 */ /* 0x040fe200000006ff */
[C---:B------:R-:W-:Y:S01]  /*e0c0*/  FMUL R5, R52.reuse, R30 ;  /* 0x0000001e34057220 */ /* 0x040fe20000400000 */
[----:B------:R-:W-:Y:S01]  /*e0d0*/  LOP3.LUT R61, R65, 0xffff0000, RZ, 0xc0, !PT ;  /* 0xffff0000413d7812 */ /* 0x000fe200078ec0ff */
[----:B------:R-:W-:Y:S01]  /*e0e0*/  FMUL R22, R52, R6 ;  /* 0x0000000634167220 */ /* 0x000fe20000400000 */
[----:B------:R-:W-:Y:S01]  /*e0f0*/  SHF.L.U32 R62, R66, 0x10, RZ ;  /* 0x00000010423e7819 */ /* 0x000fe200000006ff */
        /* <DEDUP_REMOVED lines=10> */
[----:B------:R-:W-:Y:S01]  /*e1a0*/  FMUL R3, R52, R33 ;  /* 0x0000002134037220 */ /* 0x000fe20000400000 */
[----:B------:R-:W-:Y:S01]  /*e1b0*/  F2FP.BF16.F32.PACK_AB R110, R2, R0 ;  /* 0x00000000026e723e */ /* 0x000fe200000010ff */
[----:B------:R-:W-:Y:S01]  /*e1c0*/  FFMA R5, R53, R56, R5 ;  /* 0x0000003835057223 */ /* 0x000fe20000000005 */
[----:B------:R-:W-:Y:S01]  /*e1d0*/  SHF.L.U32 R68, R73, 0x10, RZ ;  /* 0x0000001049447819 */ /* 0x000fe200000006ff */
[----:B------:R-:W-:Y:S01]  /*e1e0*/  FFMA R6, R53, R57, R6 ;  /* 0x0000003935067223 */ /* 0x000fe20000000006 */
[----:B------:R-:W-:Y:S01]  /*e1f0*/  LOP3.LUT R69, R73, 0xffff0000, RZ, 0xc0, !PT ;  /* 0xffff000049457812 */ /* 0x000fe200078ec0ff */
[C---:B------:R-:W-:Y:S01]  /*e200*/  FFMA R7, R53.reuse, R58, R7 ;  /* 0x0000003a35077223 */ /* 0x040fe20000000007 */
[----:B------:R-:W-:Y:S01]  /*e210*/  SHF.L.U32 R70, R74, 0x10, RZ ;  /* 0x000000104a467819 */ /* 0x000fe200000006ff */
[----:B------:R-:W-:Y:S01]  /*e220*/  UIADD3 UR4, UPT, UPT, UR4, 0xb0, URZ ;  /* 0x000000b004047890 */ /* 0x000fe2000fffe0ff */
[----:B------:R-:W-:Y:S01]  /*e230*/  F2FP.BF16.F32.PACK_AB R111, R6, R5 ;  /* 0x00000005066f723e */ /* 0x000fe200000010ff */
[----:B------:R-:W-:Y:S01]  /*e240*/  FFMA R3, R53, R59, R3 ;  /* 0x0000003b35037223 */ /* 0x000fe20000000003 */
[----:B------:R-:W-:Y:S01]  /*e250*/  LOP3.LUT R71, R74, 0xffff0000, RZ, 0xc0, !PT ;  /* 0xffff00004a477812 */ /* 0x000fe200078ec0ff */
[C---:B------:R-:W-:Y:S01]  /*e260*/  FMUL R0, R52.reuse, R34 ;  /* 0x0000002234007220 */ /* 0x040fe20000400000 */
[----:B------:R-:W-:Y:S01]  /*e270*/  SHF.L.U32 R72, R75, 0x10, RZ ;  /* 0x000000104b487819 */ /* 0x000fe200000006ff */
[C---:B------:R-:W-:Y:S01]  /*e280*/  FMUL R2, R52.reuse, R35 ;  /* 0x0000002334027220 */ /* 0x040fe20000400000 */
[----:B------:R-:W-:Y:S01]  /*e290*/  UPRMT UR4, UR63, 0x654, UR4 ;  /* 0x000006543f047896 */ /* 0x000fe20008000004 */
[C---:B------:R-:W-:Y:S01]  /*e2a0*/  FMUL R4, R52.reuse, R36 ;  /* 0x0000002434047220 */ /* 0x040fe20000400000 */
[C---:B------:R-:W-:Y:S01]  /*e2b0*/  FMUL R5, R52.reuse, R37 ;  /* 0x0000002534057220 */ /* 0x040fe20000400000 */
[----:B------:R-:W-:Y:S01]  /*e2c0*/  F2FP.BF16.F32.PACK_AB R28, R3, R7 ;  /* 0x00000007031c723e */ /* 0x000fe200000010ff */
[C---:B------:R-:W-:Y:S01]  /*e2d0*/  FFMA R0, R53.reuse, R60, R0 ;  /* 0x0000003c35007223 */ /* 0x040fe20000000000 */
[C---:B------:R-:W-:Y:S01]  /*e2e0*/  FMUL R6, R52.reuse, R38 ;  /* 0x0000002634067220 */ /* 0x040fe20000400000 */
[C---:B------:R-:W-:Y:S01]  /*e2f0*/  FFMA R2, R53.reuse, R61, R2 ;  /* 0x0000003d35027223 */ /* 0x040fe20000000002 */
[C---:B------:R-:W-:Y:S01]  /*e300*/  FMUL R3, R52.reuse, R39 ;  /* 0x0000002734037220 */ /* 0x040fe20000400000 */
[C---:B------:R-:W-:Y:S01]  /*e310*/  FFMA R4, R53.reuse, R62, R4 ;  /* 0x0000003e35047223 */ /* 0x040fe20000000004 */
[C---:B------:R-:W-:Y:S01]  /*e320*/  FFMA R5, R53.reuse, R63, R5 ;  /* 0x0000003f35057223 */ /* 0x040fe20000000005 */
[C---:B------:R-:W-:Y:S01]  /*e330*/  FFMA R6, R53.reuse, R64, R6 ;  /* 0x0000004035067223 */ /* 0x040fe20000000006 */
[C---:B------:R-:W-:Y:S01]  /*e340*/  FFMA R3, R53.reuse, R65, R3 ;  /* 0x0000004135037223 */ /* 0x040fe20000000003 */
[----:B------:R-:W-:Y:S01]  /*e350*/  FFMA R20, R53, R66, R20 ;  /* 0x0000004235147223 */ /* 0x000fe20000000014 */
[----:B------:R-:W-:Y:S01]  /*e360*/  FMUL R8, R52, R8 ;  /* 0x0000000834087220 */ /* 0x000fe20000400000 */
[----:B------:R-:W-:Y:S01]  /*e370*/  SYNCS.ARRIVE.TRANS64.RED.A1T0 RZ, [UR4], RZ ;  /* 0x000000ffffff79a7 */ /* 0x000fe20008100404 */
[----:B------:R1:W-:Y:S01]  /*e380*/  @!P1 STS.128 [R106+UR36+0x3200], R108 ;  /* 0x0032006c6a009988 */ /* 0x0003e20008000c24 */
[----:B------:R-:W-:Y:S01]  /*e390*/  LOP3.LUT R73, R75, 0xffff0000, RZ, 0xc0, !PT ;  /* 0xffff00004b497812 */ /* 0x000fe200078ec0ff */
[C---:B------:R-:W-:Y:S01]  /*e3a0*/  FFMA R21, R53.reuse, R67, R21 ;  /* 0x0000004335157223 */ /* 0x040fe20000000015 */
[----:B------:R-:W-:Y:S01]  /*e3b0*/  SHF.L.U32 R24, R76, 0x10, RZ ;  /* 0x000000104c187819 */ /* 0x000fe200000006ff */
[----:B------:R-:W-:Y:S01]  /*e3c0*/  FMUL R9, R52, R9 ;  /* 0x0000000934097220 */ /* 0x000fe20000400000 */
[----:B------:R-:W-:Y:S01]  /*e3d0*/  LOP3.LUT R25, R76, 0xffff0000, RZ, 0xc0, !PT ;  /* 0xffff00004c197812 */ /* 0x000fe200078ec0ff */
[C---:B------:R-:W-:Y:S01]  /*e3e0*/  FFMA R22, R53.reuse, R68, R22 ;  /* 0x0000004435167223 */ /* 0x040fe20000000016 */
[C---:B------:R-:W-:Y:S01]  /*e3f0*/  FMUL R10, R52.reuse, R10 ;  /* 0x0000000a340a7220 */ /* 0x040fe20000400000 */
[C---:B------:R-:W-:Y:S01]  /*e400*/  FFMA R23, R53.reuse, R69, R23 ;  /* 0x0000004535177223 */ /* 0x040fe20000000017 */
[----:B------:R-:W-:Y:S01]  /*e410*/  FMUL R11, R52, R11 ;  /* 0x0000000b340b7220 */ /* 0x000fe20000400000 */
[----:B------:R-:W-:Y:S01]  /*e420*/  F2FP.BF16.F32.PACK_AB R29, R2, R0 ;  /* 0x00000000021d723e */ /* 0x000fe200000010ff */
[----:B------:R-:W-:Y:S01]  /*e430*/  FFMA R8, R53, R70, R8 ;  /* 0x0000004635087223 */ /* 0x000fe20000000008 */
[----:B------:R-:W-:Y:S01]  /*e440*/  F2FP.BF16.F32.PACK_AB R30, R5, R4 ;  /* 0x00000004051e723e */ /* 0x000fe200000010ff */
[C---:B------:R-:W-:Y:S01]  /*e450*/  FMUL R12, R52.reuse, R12 ;  /* 0x0000000c340c7220 */ /* 0x040fe20000400000 */
[----:B------:R-:W-:Y:S01]  /*e460*/  F2FP.BF16.F32.PACK_AB R31, R3, R6 ;  /* 0x00000006031f723e */ /* 0x000fe200000010ff */
[----:B------:R-:W-:Y:S01]  /*e470*/  FFMA R9, R53, R71, R9 ;  /* 0x0000004735097223 */ /* 0x000fe20000000009 */
[C---:B------:R-:W-:Y:S01]  /*e480*/  FMUL R13, R52.reuse, R13 ;  /* 0x0000000d340d7220 */ /* 0x040fe20000400000 */
[----:B------:R-:W-:Y:S01]  /*e490*/  SHF.L.U32 R26, R77, 0x10, RZ ;  /* 0x000000104d1a7819 */ /* 0x000fe200000006ff */
[----:B------:R-:W-:Y:S01]  /*e4a0*/  FFMA R10, R53, R72, R10 ;  /* 0x00000048350a7223 */ /* 0x000fe2000000000a */
[----:B------:R1:W-:Y:S01]  /*e4b0*/  @!P1 STS.128 [R105+0x3200], R28 ;  /* 0x0032001c69009388 */ /* 0x0003e20000000c00 */
[C---:B------:R-:W-:Y:S01]  /*e4c0*/  FMUL R14, R52.reuse, R14 ;  /* 0x0000000e340e7220 */ /* 0x040fe20000400000 */
[----:B------:R-:W-:Y:S01]  /*e4d0*/  LOP3.LUT R27, R77, 0xffff0000, RZ, 0xc0, !PT ;  /* 0xffff00004d1b7812 */ /* 0x000fe200078ec0ff */
[C---:B------:R-:W-:Y:S01]  /*e4e0*/  FFMA R11, R53.reuse, R73, R11 ;  /* 0x00000049350b7223 */ /* 0x040fe2000000000b */
[----:B------:R-:W-:Y:S01]  /*e4f0*/  FMUL R15, R52, R15 ;  /* 0x0000000f340f7220 */ /* 0x000fe20000400000 */
[----:B------:R-:W-:Y:S01]  /*e500*/  SHF.L.U32 R40, R78, 0x10, RZ ;  /* 0x000000104e287819 */ /* 0x000fe200000006ff */
[C---:B------:R-:W-:Y:S01]  /*e510*/  FFMA R12, R53.reuse, R24, R12 ;  /* 0x00000018350c7223 */ /* 0x040fe2000000000c */
[----:B------:R-:W-:Y:S01]  /*e520*/  FMUL R16, R52, R16 ;  /* 0x0000001034107220 */ /* 0x000fe20000400000 */
[----:B------:R-:W-:Y:S01]  /*e530*/  LOP3.LUT R74, R78, 0xffff0000, RZ, 0xc0, !PT ;  /* 0xffff00004e4a7812 */ /* 0x000fe200078ec0ff */
[----:B------:R-:W-:Y:S01]  /*e540*/  FFMA R13, R53, R25, R13 ;  /* 0x00000019350d7223 */ /* 0x000fe2000000000d */
[C---:B------:R-:W-:Y:S01]  /*e550*/  FMUL R17, R52.reuse, R17 ;  /* 0x0000001134117220 */ /* 0x040fe20000400000 */
[----:B------:R-:W-:Y:S01]  /*e560*/  SHF.L.U32 R75, R79, 0x10, RZ ;  /* 0x000000104f4b7819 */ /* 0x000fe200000006ff */
[----:B------:R-:W-:Y:S01]  /*e570*/  FFMA R14, R53, R26, R14 ;  /* 0x0000001a350e7223 */ /* 0x000fe2000000000e */
[----:B------:R-:W-:Y:S01]  /*e580*/  F2FP.BF16.F32.PACK_AB R20, R21, R20 ;  /* 0x000000141514723e */ /* 0x000fe200000010ff */
[C---:B------:R-:W-:Y:S01]  /*e590*/  FMUL R18, R52.reuse, R18 ;  /* 0x0000001234127220 */ /* 0x040fe20000400000 */
[----:B------:R-:W-:Y:S01]  /*e5a0*/  LOP3.LUT R76, R79, 0xffff0000, RZ, 0xc0, !PT ;  /* 0xffff00004f4c7812 */ /* 0x000fe200078ec0ff */
[----:B------:R-:W-:Y:S01]  /*e5b0*/  FFMA R15, R53, R27, R15 ;  /* 0x0000001b350f7223 */ /* 0x000fe2000000000f */
[----:B------:R-:W-:Y:S01]  /*e5c0*/  F2FP.BF16.F32.PACK_AB R21, R23, R22 ;  /* 0x000000161715723e */ /* 0x000fe200000010ff */
[----:B------:R-:W-:Y:S01]  /*e5d0*/  FMUL R19, R52, R19 ;  /* 0x0000001334137220 */ /* 0x000fe20000400000 */
[----:B------:R-:W-:Y:S01]  /*e5e0*/  F2FP.BF16.F32.PACK_AB R22, R9, R8 ;  /* 0x000000080916723e */ /* 0x000fe200000010ff */
[----:B------:R-:W-:Y:S01]  /*e5f0*/  FFMA R16, R53, R40, R16 ;  /* 0x0000002835107223 */ /* 0x000fe20000000010 */
[----:B------:R-:W-:Y:S01]  /*e600*/  F2FP.BF16.F32.PACK_AB R23, R11, R10 ;  /* 0x0000000a0b17723e */ /* 0x000fe200000010ff */
[C---:B------:R-:W-:Y:S01]  /*e610*/  FFMA R17, R53.reuse, R74, R17 ;  /* 0x0000004a35117223 */ /* 0x040fe20000000011 */
[C---:B------:R-:W-:Y:S01]  /*e620*/  FFMA R18, R53.reuse, R75, R18 ;  /* 0x0000004b35127223 */ /* 0x040fe20000000012 */
[----:B------:R-:W-:Y:S01]  /*e630*/  FFMA R19, R53, R76, R19 ;  /* 0x0000004c35137223 */ /* 0x000fe20000000013 */
[----:B------:R-:W-:Y:S01]  /*e640*/  F2FP.BF16.F32.PACK_AB R12, R13, R12 ;  /* 0x0000000c0d0c723e */ /* 0x000fe200000010ff */
[----:B------:R1:W-:Y:S01]  /*e650*/  @!P1 STS.128 [R106+UR36+0x3a00], R20 ;  /* 0x003a00146a009988 */ /* 0x0003e20008000c24 */
[----:B------:R-:W-:Y:S01]  /*e660*/  F2FP.BF16.F32.PACK_AB R13, R15, R14 ;  /* 0x0000000e0f0d723e */ /* 0x000fe200000010ff */
[----:B------:R-:W-:Y:S01]  /*e670*/  BSSY.RECONVERGENT B0, `(.L_x_183) ;  /* 0x000001b000007945 */ /* 0x000fe20003800200 */
[----:B------:R-:W-:Y:S02]  /*e680*/  F2FP.BF16.F32.PACK_AB R14, R17, R16 ;  /* 0x00000010110e723e */ /* 0x000fe400000010ff */
[----:B------:R-:W-:Y:S02]  /*e690*/  F2FP.BF16.F32.PACK_AB R15, R19, R18 ;  /* 0x00000012130f723e */ /* 0x000fe400000010ff */
[----:B------:R-:W-:Y:S03]  /*e6a0*/  ISETP.NE.AND P0, PT, R100, RZ, PT ;  /* 0x000000ff6400720c */ /* 0x000fe60003f05270 */
[----:B------:R1:W-:Y:S01]  /*e6b0*/  @!P1 STS.128 [R105+0x3a00], R12 ;  /* 0x003a000c69009388 */ /* 0x0003e20000000c00 */
[----:B------:R-:W-:Y:S01]  /*e6c0*/  @!PT LDS RZ, [RZ] ;  /* 0x00000000fffff984 */ /* 0x000fe20000000800 */
[----:B------:R-:W-:Y:S01]  /*e6d0*/  @!PT LDS RZ, [RZ] ;  /* 0x00000000fffff984 */ /* 0x000fe20000000800 */
[----:B------:R-:W-:Y:S01]  /*e6e0*/  @!PT LDS RZ, [RZ] ;  /* 0x00000000fffff984 */ /* 0x000fe20000000800 */
[----:B------:R-:W-:Y:S01]  /*e6f0*/  @!PT LDS RZ, [RZ] ;  /* 0x00000000fffff984 */ /* 0x000fe20000000800 */
[----:B------:R2:W-:Y:S07]  /*e700*/  MEMBAR.ALL.CTA ;  /* 0x0000000000007992 */ /* 0x0005ee0000008000 */
[----:B--2---:R-:W2:Y:S02]  /*e710*/  FENCE.VIEW.ASYNC.S ;  /* 0x00000000000073c6 */ /* 0x004ea40000000000 */
        /* <DEDUP_REMOVED lines=16> */
.L_x_184:
[----:B------:R-:W-:Y:S05]  /*e820*/  BSYNC.RECONVERGENT B0 ;  /* 0x0000000000007941 */ /* 0x000fea0003800200 */
.L_x_183:
[----:B------:R-:W-:Y:S01]  /*e830*/  BAR.SYNC.DEFER_BLOCKING 0x1, 0x80 ;  /* 0x0042000000007b1d */ /* 0x000fe20000010000 */
[----:B------:R-:W-:Y:S01]  /*e840*/  UISETP.NE.AND UP0, UPT, UR48, -0x8, UPT ;  /* 0xfffffff83000788c */ /* 0x000fe2000bf05270 */
[----:B------:R-:W-:Y:S08]  /*e850*/  IADD3 R96, PT, PT, R96, 0x1, RZ ;  /* 0x0000000160607810 */ /* 0x000ff00007ffe0ff */
[----:B------:R-:W-:Y:S05]  /*e860*/  BRA.U !UP0, `(.L_x_185) ;  /* 0x0000000108287547 */ /* 0x000fea000b800000 */
[----:B------:R-:W-:Y:S01]  /*e870*/  ISETP.NE.AND P0, PT, R107, RZ, PT ;  /* 0x000000ff6b00720c */ /* 0x000fe20003f05270 */
[----:B------:R-:W-:Y:S01]  /*e880*/  IMAD.U32 R2, RZ, RZ, UR37 ;  /* 0x00000025ff027e24 */ /* 0x000fe2000f8e00ff */
[----:B------:R-:W-:Y:S01]  /*e890*/  UIADD3 UR4, UPT, UPT, UR37, 0x1, URZ ;  /* 0x0000000125047890 */ /* 0x000fe2000fffe0ff */
[----:B------:R-:W-:Y:S03]  /*e8a0*/  IMAD.U32 R0, RZ, RZ, UR63 ;  /* 0x0000003fff007e24 */ /* 0x000fe6000f8e00ff */
[----:B------:R-:W-:Y:S04]  /*e8b0*/  UISETP.NE.AND UP0, UPT, UR4, 0x4, UPT ;  /* 0x000000040400788c */ /* 0x000fe8000bf05270 */
[----:B------:R-:W-:Y:S03]  /*e8c0*/  USEL UR37, UR4, URZ, UP0 ;  /* 0x000000ff04257287 */ /* 0x000fe60008000000 */
[----:B------:R-:W-:Y:S05]  /*e8d0*/  @P0 LEA R2, R2, UR36, 0x3 ;  /* 0x0000002402020c11 */ /* 0x000fea000f8e18ff */
[----:B------:R-:W-:Y:S05]  /*e8e0*/  @P0 VIADD R2, R2, 0x50 ;  /* 0x0000005002020836 */ /* 0x000fea0000000000 */
[----:B------:R-:W-:Y:S04]  /*e8f0*/  @P0 PRMT R0, R0, 0x654, R2 ;  /* 0x0000065400000816 */ /* 0x000fe80000000002 */
[----:B------:R2:W-:Y:S03]  /*e900*/  @P0 SYNCS.ARRIVE.TRANS64.RED.A1T0 RZ, [R0+URZ], RZ ;  /* 0x000000ff00ff09a7 */ /* 0x0005e600081004ff */
.L_x_185:
[----:B------:R-:W-:Y:S01]  /*e910*/  R2UR UR5, R87 ;  /* 0x00000000570572ca */ /* 0x000fe200000e0000 */
[----:B------:R-:W-:Y:S01]  /*e920*/  UIADD3 UR48, UPT, UPT, UR48, 0x8, URZ ;  /* 0x0000000830307890 */ /* 0x000fe2000fffe0ff */
[----:B------:R-:W-:Y:S02]  /*e930*/  R2UR UR4, R88 ;  /* 0x00000000580472ca */ /* 0x000fe400000e0000 */
[----:B------:R-:W-:Y:S02]  /*e940*/  ISETP.NE.AND P2, PT, R102, RZ, PT ;  /* 0x000000ff6600720c */ /* 0x000fe40003f45270 */
[----:B------:R-:W-:Y:S02]  /*e950*/  ISETP.NE.AND P0, PT, R104, 0x2, PT ;  /* 0x000000026800780c */ /* 0x000fe40003f05270 */
[----:B------:R-:W-:Y:S02]  /*e960*/  ISETP.NE.AND P1, PT, R96, 0x2, PT ;  /* 0x000000026000780c */ /* 0x000fe40003f25270 */
[----:B------:R-:W-:Y:S02]  /*e970*/  SEL R104, R104, RZ, P0 ;  /* 0x000000ff68687207 */ /* 0x000fe40000000000 */
[----:B------:R-:W-:Y:S01]  /*e980*/  SEL R96, R96, RZ, P1 ;  /* 0x000000ff60607207 */ /* 0x000fe20000800000 */
[----:B------:R-:W-:Y:S02]  /*e990*/  VIADD R2, R50, UR5 ;  /* 0x0000000532027c36 */ /* 0x000fe40008000000 */
[----:B--2---:R-:W-:Y:S02]  /*e9a0*/  VIADD R0, R51, UR4 ;  /* 0x0000000433007c36 */ /* 0x004fe40008000000 */
[----:B------:R-:W-:Y:S02]  /*e9b0*/  @P2 R2UR UR52, R93 ;  /* 0x000000005d3422ca */ /* 0x000fe400000e0000 */
[----:B------:R-:W-:Y:S02]  /*e9c0*/  R2UR UR12, R2 ;  /* 0x00000000020c72ca */ /* 0x000fe400000e0000 */
[----:B------:R-:W-:Y:S02]  /*e9d0*/  R2UR UR20, R0 ;  /* 0x00000000001472ca */ /* 0x000fe400000e0000 */
[----:B------:R-:W-:Y:S02]  /*e9e0*/  SEL R2, RZ, 0x1, P0 ;  /* 0x00000001ff027807 */ /* 0x000fe40000000000 */
[----:B------:R-:W-:Y:S02]  /*e9f0*/  SEL R0, RZ, 0x1, P1 ;  /* 0x00000001ff007807 */ /* 0x000fe40000800000 */
[----:B------:R-:W-:Y:S02]  /*ea00*/  LOP3.LUT R94, R94, R2, RZ, 0x3c, !PT ;  /* 0x000000025e5e7212 */ /* 0x000fe400078e3cff */
[----:B------:R-:W-:Y:S01]  /*ea10*/  LOP3.LUT R95, R95, R0, RZ, 0x3c, !PT ;  /* 0x000000005f5f7212 */ /* 0x000fe200078e3cff */
[----:B------:R-:W-:Y:S06]  /*ea20*/  @P2 BRA `(.L_x_186) ;  /* 0xffffff7c00042947 */ /* 0x000fec000383ffff */
[----:B------:R-:W-:-:S09]  /*ea30*/  UISETP.NE.AND UP0, UPT, UR49, URZ, UPT ;  /* 0x000000ff3100728c */ /* 0x000fd2000bf05270 */
[----:B------:R-:W-:Y:S05]  /*ea40*/  BRA.U !UP0, `(.L_x_187) ;  /* 0x0000000108487547 */ /* 0x000fea000b800000 */
[----:B------:R-:W2:Y:S02]  /*ea50*/  LDCU.64 UR4, c[0x0][0xc90] ;  /* 0x00019200ff0477ac */ /* 0x000ea40008000a00 */
[----:B--2---:R-:W-:-:S04]  /*ea60*/  UISETP.NE.U32.AND UP0, UPT, UR4, URZ, UPT ;  /* 0x000000ff0400728c */ /* 0x004fc8000bf05070 */
[----:B------:R-:W-:-:S09]  /*ea70*/  UISETP.NE.AND.EX UP0, UPT, UR5, URZ, UPT, UP0 ;  /* 0x000000ff0500728c */ /* 0x000fd2000bf05300 */
[----:B------:R-:W-:Y:S05]  /*ea80*/  BRA.U UP0, `(.L_x_188) ;  /* 0x00000001000c7547 */ /* 0x000fea000b800000 */
[----:B------:R-:W-:-:S13]  /*ea90*/  FSETP.NEU.AND P0, PT, R53, RZ, PT ;  /* 0x000000ff3500720b */ /* 0x000fda0003f0d000 */
[----:B------:R-:W-:Y:S05]  /*eaa0*/  @!P0 EXIT ;  /* 0x000000000000894d */ /* 0x000fea0003800000 */
[----:B------:R-:W-:Y:S05]  /*eab0*/  BRA `(.L_x_187) ;  /* 0x00000000002c7947 */ /* 0x000fea0003800000 */
.L_x_188:
[----:B------:R-:W-:Y:S01]  /*eac0*/  ISETP.NE.AND P0, PT, R103, RZ, PT ;  /* 0x000000ff6700720c */ /* 0x000fe20003f05270 */
[----:B------:R-:W-:-:S12]  /*ead0*/  BSSY.RECONVERGENT B0, `(.L_x_187) ;  /* 0x0000009000007945 */ /* 0x000fd80003800200 */
[----:B------:R-:W-:Y:S05]  /*eae0*/  @P0 BRA `(.L_x_189) ;  /* 0x0000000000140947 */ /* 0x000fea0003800000 */
[----:B------:R-:W2:Y:S02]  /*eaf0*/  LDCU.64 UR4, c[0x0][0xc88] ;  /* 0x00019100ff0477ac */ /* 0x000ea40008000a00 */
[----:B--2---:R-:W-:-:S04]  /*eb00*/  ISETP.NE.U32.AND P0, PT, RZ, UR4, PT ;  /* 0x00000004ff007c0c */ /* 0x004fc8000bf05070 */
[----:B------:R-:W-:-:S13]  /*eb10*/  ISETP.NE.AND.EX P0, PT, RZ, UR5, PT, P0 ;  /* 0x00000005ff007c0c */ /* 0x000fda000bf05300 */
[----:B------:R-:W-:Y:S05]  /*eb20*/  @!P0 EXIT ;  /* 0x000000000000894d */ /* 0x000fea0003800000 */
[----:B------:R-:W-:Y:S05]  /*eb30*/  BRA `(.L_x_190) ;  /* 0x0000000000087947 */ /* 0x000fea0003800000 */
.L_x_189:
[----:B------:R-:W-:-:S13]  /*eb40*/  FSETP.NEU.AND P0, PT, R53, RZ, PT ;  /* 0x000000ff3500720b */ /* 0x000fda0003f0d000 */
[----:B------:R-:W-:Y:S05]  /*eb50*/  @!P0 EXIT ;  /* 0x000000000000894d */ /* 0x000fea0003800000 */
.L_x_190:
[----:B------:R-:W-:Y:S05]  /*eb60*/  BSYNC.RECONVERGENT B0 ;  /* 0x0000000000007941 */ /* 0x000fea0003800200 */
.L_x_187:
[----:B------:R-:W-:Y:S01]  /*eb70*/  ULEA UR4, UR37, UR36, 0x3 ;  /* 0x0000002425047291 */ /* 0x000fe2000f8e18ff */
[----:B------:R-:W-:-:S04]  /*eb80*/  DEPBAR.LE SB0, 0x0 ;  /* 0x000080000000791a */ /* 0x000fc80000000000 */
[----:B------:R-:W-:-:S04]  /*eb90*/  UIADD3 UR4, UPT, UPT, UR4, 0x50, URZ ;  /* 0x0000005004047890 */ /* 0x000fc8000fffe0ff */
[----:B------:R-:W-:-:S09]  /*eba0*/  UPRMT UR4, UR63, 0x654, UR4 ;  /* 0x000006543f047896 */ /* 0x000fd20008000004 */
[----:B------:R-:W-:Y:S01]  /*ebb0*/  SYNCS.ARRIVE.TRANS64.RED.A1T0 RZ, [UR4], RZ ;  /* 0x000000ffffff79a7 */ /* 0x000fe20008100404 */
[----:B------:R-:W-:Y:S05]  /*ebc0*/  EXIT ;  /* 0x000000000000794d */ /* 0x000fea0003800000 */
.L_x_24:
[----:B--2---:R2:W3:Y:S02]  /*ebd0*/  SYNCS.PHASECHK.TRANS64.TRYWAIT P0, [R2+URZ+0xd0], R3 ;  /* 0x0000d003020075a7 */ /* 0x0044e400080011ff */
[----:B---3--:R-:W-:Y:S05]  /*ebe0*/  @!P0 NANOSLEEP.SYNCS 0x989680 ;  /* 0x009896800000895d */ /* 0x008fea0003900000 */
[----:B------:R-:W3:Y:S02]  /*ebf0*/  @!P0 SYNCS.PHASECHK.TRANS64 P0, [R2+URZ+0xd0], R3 ;  /* 0x0000d003020085a7 */ /* 0x000ee400080010ff */
[----:B---3--:R-:W-:Y:S05]  /*ec00*/  @!P0 BRA `(.L_x_24) ;  /* 0xfffffffc00f08947 */ /* 0x008fea000383ffff */
[----:B------:R-:W-:Y:S05]  /*ec10*/  BRA `(.L_x_191) ;  /* 0xffffff2c00847947 */ /* 0x000fea000383ffff */
.L_x_27:
[----:B-1----:R-:W-:-:S07]  /*ec20*/  MOV R2, UR49 ;  /* 0x0000003100027c02 */ /* 0x002fce0008000f00 */
.L_x_192:
[----:B-1----:R1:W2:Y:S02]  /*ec30*/  SYNCS.PHASECHK.TRANS64.TRYWAIT P0, [R2+URZ+0x18], R4 ;  /* 0x00001804020075a7 */ /* 0x0022a400080011ff */
[----:B--2---:R-:W-:Y:S05]  /*ec40*/  @!P0 NANOSLEEP.SYNCS 0x989680 ;  /* 0x009896800000895d */ /* 0x004fea0003900000 */
[----:B------:R-:W2:Y:S02]  /*ec50*/  @!P0 SYNCS.PHASECHK.TRANS64 P0, [R2+URZ+0x18], R4 ;  /* 0x00001804020085a7 */ /* 0x000ea400080010ff */
[----:B--2---:R-:W-:Y:S05]  /*ec60*/  @!P0 BRA `(.L_x_192) ;  /* 0xfffffffc00f08947 */ /* 0x004fea000383ffff */
[----:B------:R-:W-:Y:S05]  /*ec70*/  BRA `(.L_x_26) ;  /* 0xffffff2c00d47947 */ /* 0x000fea000383ffff */
.L_x_36:
[----:B------:R-:W-:-:S07]  /*ec80*/  MOV R2, UR49 ;  /* 0x0000003100027c02 */ /* 0x000fce0008000f00 */
.L_x_193:
[----:B-1----:R1:W2:Y:S02]  /*ec90*/  SYNCS.PHASECHK.TRANS64.TRYWAIT P0, [R2+URZ+0x18], R4 ;  /* 0x00001804020075a7 */ /* 0x0022a400080011ff */
[----:B--2---:R-:W-:Y:S05]  /*eca0*/  @!P0 NANOSLEEP.SYNCS 0x989680 ;  /* 0x009896800000895d */ /* 0x004fea0003900000 */
[----:B------:R-:W2:Y:S02]  /*ecb0*/  @!P0 SYNCS.PHASECHK.TRANS64 P0, [R2+URZ+0x18], R4 ;  /* 0x00001804020085a7 */ /* 0x000ea400080010ff */
[----:B--2---:R-:W-:Y:S05]  /*ecc0*/  @!P0 BRA `(.L_x_193) ;  /* 0xfffffffc00f08947 */ /* 0x004fea000383ffff */
[----:B------:R-:W-:Y:S05]  /*ecd0*/  BRA `(.L_x_35) ;  /* 0xffffff3400347947 */ /* 0x000fea000383ffff */
.L_x_43:
[----:B-1----:R1:W2:Y:S02]  /*ece0*/  SYNCS.PHASECHK.TRANS64.TRYWAIT P0, [R2+URZ+0x80], R3 ;  /* 0x00008003020075a7 */ /* 0x0022a400080011ff */
[----:B--2---:R-:W-:Y:S05]  /*ecf0*/  @!P0 NANOSLEEP.SYNCS 0x989680 ;  /* 0x009896800000895d */ /* 0x004fea0003900000 */
[----:B------:R-:W2:Y:S02]  /*ed00*/  @!P0 SYNCS.PHASECHK.TRANS64 P0, [R2+URZ+0x80], R3 ;  /* 0x00008003020085a7 */ /* 0x000ea400080010ff */
[----:B--2---:R-:W-:Y:S05]  /*ed10*/  @!P0 BRA `(.L_x_43) ;  /* 0xfffffffc00f08947 */ /* 0x004fea000383ffff */
[----:B------:R-:W-:Y:S05]  /*ed20*/  BRA `(.L_x_194) ;  /* 0xffffff3800747947 */ /* 0x000fea000383ffff */
.L_x_47:
[----:B----4-:R-:W-:-:S07]  /*ed30*/  MOV R0, UR4 ;  /* 0x0000000400007c02 */ /* 0x010fce0008000f00 */
.L_x_195:
[----:B-1----:R1:W2:Y:S02]  /*ed40*/  SYNCS.PHASECHK.TRANS64.TRYWAIT P0, [R0+URZ], R2 ;  /* 0x00000002000075a7 */ /* 0x0022a400080011ff */
[----:B--2---:R-:W-:Y:S05]  /*ed50*/  @!P0 NANOSLEEP.SYNCS 0x989680 ;  /* 0x009896800000895d */ /* 0x004fea0003900000 */
[----:B------:R-:W2:Y:S02]  /*ed60*/  @!P0 SYNCS.PHASECHK.TRANS64 P0, [R0+URZ], R2 ;  /* 0x00000002000085a7 */ /* 0x000ea400080010ff */
[----:B--2---:R-:W-:Y:S05]  /*ed70*/  @!P0 BRA `(.L_x_195) ;  /* 0xfffffffc00f08947 */ /* 0x004fea000383ffff */
[----:B------:R-:W-:Y:S05]  /*ed80*/  BRA `(.L_x_196) ;  /* 0xffffff3c00f47947 */ /* 0x000fea000383ffff */
.L_x_48:
[----:B----4-:R-:W-:-:S07]  /*ed90*/  MOV R0, UR5 ;  /* 0x0000000500007c02 */ /* 0x010fce0008000f00 */
.L_x_197:
[----:B-1----:R1:W2:Y:S02]  /*eda0*/  SYNCS.PHASECHK.TRANS64.TRYWAIT P0, [R0+URZ], R2 ;  /* 0x00000002000075a7 */ /* 0x0022a400080011ff */
[----:B--2---:R-:W-:Y:S05]  /*edb0*/  @!P0 NANOSLEEP.SYNCS 0x989680 ;  /* 0x009896800000895d */ /* 0x004fea0003900000 */
[----:B------:R-:W2:Y:S02]  /*edc0*/  @!P0 SYNCS.PHASECHK.TRANS64 P0, [R0+URZ], R2 ;  /* 0x00000002000085a7 */ /* 0x000ea400080010ff */
[----:B--2---:R-:W-:Y:S05]  /*edd0*/  @!P0 BRA `(.L_x_197) ;  /* 0xfffffffc00f08947 */ /* 0x004fea000383ffff */
[----:B------:R-:W-:Y:S05]  /*ede0*/  BRA `(.L_x_198) ;  /* 0xffffff4000007947 */ /* 0x000fea000383ffff */
.L_x_51:
[----:B--2---:R2:W3:Y:S02]  /*edf0*/  SYNCS.PHASECHK.TRANS64.TRYWAIT P0, [R0+URZ+0xc0], R4 ;  /* 0x0000c004000075a7 */ /* 0x0044e400080011ff */
[----:B---3--:R-:W-:Y:S05]  /*ee00*/  @!P0 NANOSLEEP.SYNCS 0x989680 ;  /* 0x009896800000895d */ /* 0x008fea0003900000 */
[----:B------:R-:W3:Y:S02]  /*ee10*/  @!P0 SYNCS.PHASECHK.TRANS64 P0, [R0+URZ+0xc0], R4 ;  /* 0x0000c004000085a7 */ /* 0x000ee400080010ff */
[----:B---3--:R-:W-:Y:S05]  /*ee20*/  @!P0 BRA `(.L_x_51) ;  /* 0xfffffffc00f08947 */ /* 0x008fea000383ffff */
[----:B------:R-:W-:Y:S05]  /*ee30*/  BRA `(.L_x_199) ;  /* 0xffffff40005c7947 */ /* 0x000fea000383ffff */
.L_x_52:
[----:B------:R-:W-:-:S07]  /*ee40*/  MOV R0, UR4 ;  /* 0x0000000400007c02 */ /* 0x000fce0008000f00 */
.L_x_200:
[----:B--2---:R2:W3:Y:S02]  /*ee50*/  SYNCS.PHASECHK.TRANS64.TRYWAIT P0, [R0+URZ+0x90], R5 ;  /* 0x00009005000075a7 */ /* 0x0044e400080011ff */
[----:B---3--:R-:W-:Y:S05]  /*ee60*/  @!P0 NANOSLEEP.SYNCS 0x989680 ;  /* 0x009896800000895d */ /* 0x008fea0003900000 */
[----:B------:R-:W3:Y:S02]  /*ee70*/  @!P0 SYNCS.PHASECHK.TRANS64 P0, [R0+URZ+0x90], R5 ;  /* 0x00009005000085a7 */ /* 0x000ee400080010ff */
[----:B---3--:R-:W-:Y:S05]  /*ee80*/  @!P0 BRA `(.L_x_200) ;  /* 0xfffffffc00f08947 */ /* 0x008fea000383ffff */
[----:B------:R-:W-:Y:S05]  /*ee90*/  BRA `(.L_x_201) ;  /* 0xffffff40006c7947 */ /* 0x000fea000383ffff */
.L_x_53:
[----:B--2---:R2:W3:Y:S02]  /*eea0*/  SYNCS.PHASECHK.TRANS64.TRYWAIT P1, [R0+URZ+0x80], R4 ;  /* 0x00008004000075a7 */ /* 0x0044e400080211ff */
[----:B---3--:R-:W-:Y:S05]  /*eeb0*/  @!P1 NANOSLEEP.SYNCS 0x989680 ;  /* 0x009896800000995d */ /* 0x008fea0003900000 */
[----:B------:R-:W3:Y:S02]  /*eec0*/  @!P1 SYNCS.PHASECHK.TRANS64 P1, [R0+URZ+0x80], R4 ;  /* 0x00008004000095a7 */ /* 0x000ee400080210ff */
[----:B---3--:R-:W-:Y:S05]  /*eed0*/  @!P1 BRA `(.L_x_53) ;  /* 0xfffffffc00f09947 */ /* 0x008fea000383ffff */
[----:B------:R-:W-:Y:S05]  /*eee0*/  BRA `(.L_x_202) ;  /* 0xffffff40009c7947 */ /* 0x000fea000383ffff */
.L_x_56:
[----:B------:R-:W-:-:S07]  /*eef0*/  MOV R0, UR4 ;  /* 0x0000000400007c02 */ /* 0x000fce0008000f00 */
.L_x_203:
[----:B--2---:R2:W3:Y:S02]  /*ef00*/  SYNCS.PHASECHK.TRANS64.TRYWAIT P0, [R0+URZ+0x90], R2 ;  /* 0x00009002000075a7 */ /* 0x0044e400080011ff */
[----:B---3--:R-:W-:Y:S05]  /*ef10*/  @!P0 NANOSLEEP.SYNCS 0x989680 ;  /* 0x009896800000895d */ /* 0x008fea0003900000 */
[----:B------:R-:W3:Y:S02]  /*ef20*/  @!P0 SYNCS.PHASECHK.TRANS64 P0, [R0+URZ+0x90], R2 ;  /* 0x00009002000085a7 */ /* 0x000ee400080010ff */
[----:B---3--:R-:W-:Y:S05]  /*ef30*/  @!P0 BRA `(.L_x_203) ;  /* 0xfffffffc00f08947 */ /* 0x008fea000383ffff */
[----:B------:R-:W-:Y:S05]  /*ef40*/  BRA `(.L_x_55) ;  /* 0xffffff4000f07947 */ /* 0x000fea000383ffff */
.L_x_63:
[----:B-1----:R1:W2:Y:S02]  /*ef50*/  SYNCS.PHASECHK.TRANS64.TRYWAIT P1, [R0+URZ+0x80], R2 ;  /* 0x00008002000075a7 */ /* 0x0022a400080211ff */
[----:B--2---:R-:W-:Y:S05]  /*ef60*/  @!P1 NANOSLEEP.SYNCS 0x989680 ;  /* 0x009896800000995d */ /* 0x004fea0003900000 */
[----:B------:R-:W2:Y:S02]  /*ef70*/  @!P1 SYNCS.PHASECHK.TRANS64 P1, [R0+URZ+0x80], R2 ;  /* 0x00008002000095a7 */ /* 0x000ea400080210ff */
[----:B--2---:R-:W-:Y:S05]  /*ef80*/  @!P1 BRA `(.L_x_63) ;  /* 0xfffffffc00f09947 */ /* 0x004fea000383ffff */
[----:B------:R-:W-:Y:S05]  /*ef90*/  BRA `(.L_x_204) ;  /* 0xffffff4c00b87947 */ /* 0x000fea000383ffff */
.L_x_64:
[----:B------:R-:W-:-:S13]  /*efa0*/  R2UR UR4, R13 ;  /* 0x000000000d0472ca */ /* 0x000fda00000e0000 */
[----:B------:R-:W-:-:S07]  /*efb0*/  MOV R2, UR4 ;  /* 0x0000000400027c02 */ /* 0x000fce0008000f00 */
.L_x_205:
[----:B-1----:R1:W2:Y:S02]  /*efc0*/  SYNCS.PHASECHK.TRANS64.TRYWAIT P0, [R2+URZ+0xb0], R0 ;  /* 0x0000b000020075a7 */ /* 0x0022a400080011ff */
[----:B--2---:R-:W-:Y:S05]  /*efd0*/  @!P0 NANOSLEEP.SYNCS 0x989680 ;  /* 0x009896800000895d */ /* 0x004fea0003900000 */
[----:B------:R-:W2:Y:S02]  /*efe0*/  @!P0 SYNCS.PHASECHK.TRANS64 P0, [R2+URZ+0xb0], R0 ;  /* 0x0000b000020085a7 */ /* 0x000ea400080010ff */
[----:B--2---:R-:W-:Y:S05]  /*eff0*/  @!P0 BRA `(.L_x_205) ;  /* 0xfffffffc00f08947 */ /* 0x004fea000383ffff */
[----:B------:R-:W-:Y:S05]  /*f000*/  BRA `(.L_x_206) ;  /* 0xffffff4c00f47947 */ /* 0x000fea000383ffff */
.L_x_67:
[----:B------:R-:W-:Y:S07]  /*f010*/  MOV R0, UR7 ;  /* 0x0000000700007c02 */ /* 0x000fee0008000f00 */
.L_x_207:
[----:B-1----:R1:W2:Y:S02]  /*f020*/  SYNCS.PHASECHK.TRANS64.TRYWAIT P0, [R0+URZ], R2 ;  /* 0x00000002000075a7 */ /* 0x0022a400080011ff */
[----:B--2---:R-:W-:Y:S05]  /*f030*/  @!P0 NANOSLEEP.SYNCS 0x989680 ;  /* 0x009896800000895d */ /* 0x004fea0003900000 */
[----:B------:R-:W2:Y:S02]  /*f040*/  @!P0 SYNCS.PHASECHK.TRANS64 P0, [R0+URZ], R2 ;  /* 0x00000002000085a7 */ /* 0x000ea400080010ff */
[----:B--2---:R-:W-:Y:S05]  /*f050*/  @!P0 BRA `(.L_x_207) ;  /* 0xfffffffc00f08947 */ /* 0x004fea000383ffff */
[----:B------:R-:W-:Y:S05]  /*f060*/  BRA `(.L_x_66) ;  /* 0xffffff5000107947 */ /* 0x000fea000383ffff */
.L_x_70:
[----:B------:R-:W-:-:S07]  /*f070*/  MOV R0, UR4 ;  /* 0x0000000400007c02 */ /* 0x000fce0008000f00 */
.L_x_208:
[----:B-1----:R1:W2:Y:S02]  /*f080*/  SYNCS.PHASECHK.TRANS64.TRYWAIT P0, [R0+URZ], R2 ;  /* 0x00000002000075a7 */ /* 0x0022a400080011ff */
[----:B--2---:R-:W-:Y:S05]  /*f090*/  @!P0 NANOSLEEP.SYNCS 0x989680 ;  /* 0x009896800000895d */ /* 0x004fea0003900000 */
[----:B------:R-:W2:Y:S02]  /*f0a0*/  @!P0 SYNCS.PHASECHK.TRANS64 P0, [R0+URZ], R2 ;  /* 0x00000002000085a7 */ /* 0x000ea400080010ff */
[----:B--2---:R-:W-:Y:S05]  /*f0b0*/  @!P0 BRA `(.L_x_208) ;  /* 0xfffffffc00f08947 */ /* 0x004fea000383ffff */
[----:B------:R-:W-:Y:S05]  /*f0c0*/  BRA `(.L_x_209) ;  /* 0xffffff5400ac7947 */ /* 0x000fea000383ffff */
.L_x_71:
[----:B------:R-:W-:-:S07]  /*f0d0*/  MOV R0, UR4 ;  /* 0x0000000400007c02 */ /* 0x000fce0008000f00 */
.L_x_210:
[----:B-1----:R1:W2:Y:S02]  /*f0e0*/  SYNCS.PHASECHK.TRANS64.TRYWAIT P0, [R0+URZ], R2 ;  /* 0x00000002000075a7 */ /* 0x0022a400080011ff */
[----:B--2---:R-:W-:Y:S05]  /*f0f0*/  @!P0 NANOSLEEP.SYNCS 0x989680 ;  /* 0x009896800000895d */ /* 0x004fea0003900000 */
[----:B------:R-:W2:Y:S02]  /*f100*/  @!P0 SYNCS.PHASECHK.TRANS64 P0, [R0+URZ], R2 ;  /* 0x00000002000085a7 */ /* 0x000ea400080010ff */
[----:B--2---:R-:W-:Y:S05]  /*f110*/  @!P0 BRA `(.L_x_210) ;  /* 0xfffffffc00f08947 */ /* 0x004fea000383ffff */
[----:B------:R-:W-:Y:S05]  /*f120*/  BRA `(.L_x_211) ;  /* 0xffffff5400bc7947 */ /* 0x000fea000383ffff */
.L_x_76:
[----:B--2---:R2:W3:Y:S02]  /*f130*/  SYNCS.PHASECHK.TRANS64.TRYWAIT P0, [R0+URZ+0x80], R2 ;  /* 0x00008002000075a7 */ /* 0x0044e400080011ff */
[----:B---3--:R-:W-:Y:S05]  /*f140*/  @!P0 NANOSLEEP.SYNCS 0x989680 ;  /* 0x009896800000895d */ /* 0x008fea0003900000 */
[----:B------:R-:W3:Y:S02]  /*f150*/  @!P0 SYNCS.PHASECHK.TRANS64 P0, [R0+URZ+0x80], R2 ;  /* 0x00008002000085a7 */ /* 0x000ee400080010ff */
[----:B---3--:R-:W-:Y:S05]  /*f160*/  @!P0 BRA `(.L_x_76) ;  /* 0xfffffffc00f08947 */ /* 0x008fea000383ffff */
[----:B------:R-:W-:Y:S05]  /*f170*/  BRA `(.L_x_212) ;  /* 0xffffff5800ac7947 */ /* 0x000fea000383ffff */
.L_x_79:
[----:B------:R-:W-:Y:S07]  /*f180*/  MOV R0, UR4 ;  /* 0x0000000400007c02 */ /* 0x000fee0008000f00 */
.L_x_213:
[----:B-1----:R1:W2:Y:S02]  /*f190*/  SYNCS.PHASECHK.TRANS64.TRYWAIT P0, [R0+URZ+0x78], R2 ;  /* 0x00007802000075a7 */ /* 0x0022a400080011ff */
[----:B--2---:R-:W-:Y:S05]  /*f1a0*/  @!P0 NANOSLEEP.SYNCS 0x989680 ;  /* 0x009896800000895d */ /* 0x004fea0003900000 */
[----:B------:R-:W2:Y:S02]  /*f1b0*/  @!P0 SYNCS.PHASECHK.TRANS64 P0, [R0+URZ+0x78], R2 ;  /* 0x00007802000085a7 */ /* 0x000ea400080010ff */
[----:B--2---:R-:W-:Y:S05]  /*f1c0*/  @!P0 BRA `(.L_x_213) ;  /* 0xfffffffc00f08947 */ /* 0x004fea000383ffff */
[----:B------:R-:W-:Y:S05]  /*f1d0*/  BRA `(.L_x_78) ;  /* 0xffffff5c00ac7947 */ /* 0x000fea000383ffff */
.L_x_82:
[----:B------:R-:W-:Y:S07]  /*f1e0*/  MOV R0, UR4 ;  /* 0x0000000400007c02 */ /* 0x000fee0008000f00 */
.L_x_214:
[----:B-1----:R1:W2:Y:S02]  /*f1f0*/  SYNCS.PHASECHK.TRANS64.TRYWAIT P0, [R0+URZ+0x50], R28 ;  /* 0x0000501c000075a7 */ /* 0x0022a400080011ff */
[----:B--2---:R-:W-:Y:S05]  /*f200*/  @!P0 NANOSLEEP.SYNCS 0x989680 ;  /* 0x009896800000895d */ /* 0x004fea0003900000 */
[----:B------:R-:W2:Y:S02]  /*f210*/  @!P0 SYNCS.PHASECHK.TRANS64 P0, [R0+URZ+0x50], R28 ;  /* 0x0000501c000085a7 */ /* 0x000ea400080010ff */
[----:B--2---:R-:W-:Y:S05]  /*f220*/  @!P0 BRA `(.L_x_214) ;  /* 0xfffffffc00f08947 */ /* 0x004fea000383ffff */
[----:B------:R-:W-:Y:S05]  /*f230*/  BRA `(.L_x_215) ;  /* 0xffffff6000087947 */ /* 0x000fea000383ffff */
.L_x_83:
[----:B------:R-:W-:Y:S07]  /*f240*/  MOV R0, UR4 ;  /* 0x0000000400007c02 */ /* 0x000fee0008000f00 */
.L_x_216:
[----:B-1----:R1:W2:Y:S02]  /*f250*/  SYNCS.PHASECHK.TRANS64.TRYWAIT P0, [R0+URZ+0x58], R28 ;  /* 0x0000581c000075a7 */ /* 0x0022a400080011ff */
[----:B--2---:R-:W-:Y:S05]  /*f260*/  @!P0 NANOSLEEP.SYNCS 0x989680 ;  /* 0x009896800000895d */ /* 0x004fea0003900000 */
[----:B------:R-:W2:Y:S02]  /*f270*/  @!P0 SYNCS.PHASECHK.TRANS64 P0, [R0+URZ+0x58], R28 ;  /* 0x0000581c000085a7 */ /* 0x000ea400080010ff */
[----:B--2---:R-:W-:Y:S05]  /*f280*/  @!P0 BRA `(.L_x_216) ;  /* 0xfffffffc00f08947 */ /* 0x004fea000383ffff */
[----:B------:R-:W-:Y:S05]  /*f290*/  BRA `(.L_x_217) ;  /* 0xffffff60005c7947 */ /* 0x000fea000383ffff */
.L_x_84:
[----:B------:R-:W-:Y:S07]  /*f2a0*/  MOV R0, UR4 ;  /* 0x0000000400007c02 */ /* 0x000fee0008000f00 */
.L_x_218:
[----:B-1----:R1:W2:Y:S02]  /*f2b0*/  SYNCS.PHASECHK.TRANS64.TRYWAIT P0, [R0+URZ+0x60], R28 ;  /* 0x0000601c000075a7 */ /* 0x0022a400080011ff */
[----:B--2---:R-:W-:Y:S05]  /*f2c0*/  @!P0 NANOSLEEP.SYNCS 0x989680 ;  /* 0x009896800000895d */ /* 0x004fea0003900000 */
[----:B------:R-:W2:Y:S02]  /*f2d0*/  @!P0 SYNCS.PHASECHK.TRANS64 P0, [R0+URZ+0x60], R28 ;  /* 0x0000601c000085a7 */ /* 0x000ea400080010ff */
[----:B--2---:R-:W-:Y:S05]  /*f2e0*/  @!P0 BRA `(.L_x_218) ;  /* 0xfffffffc00f08947 */ /* 0x004fea000383ffff */
[----:B------:R-:W-:Y:S05]  /*f2f0*/  BRA `(.L_x_219) ;  /* 0xffffff6000bc7947 */ /* 0x000fea000383ffff */
.L_x_85:
[----:B------:R-:W-:Y:S07]  /*f300*/  MOV R0, UR4 ;  /* 0x0000000400007c02 */ /* 0x000fee0008000f00 */
.L_x_220:
[----:B-1----:R1:W2:Y:S02]  /*f310*/  SYNCS.PHASECHK.TRANS64.TRYWAIT P0, [R0+URZ+0x68], R28 ;  /* 0x0000681c000075a7 */ /* 0x0022a400080011ff */
[----:B--2---:R-:W-:Y:S05]  /*f320*/  @!P0 NANOSLEEP.SYNCS 0x989680 ;  /* 0x009896800000895d */ /* 0x004fea0003900000 */
[----:B------:R-:W2:Y:S02]  /*f330*/  @!P0 SYNCS.PHASECHK.TRANS64 P0, [R0+URZ+0x68], R28 ;  /* 0x0000681c000085a7 */ /* 0x000ea400080010ff */
[----:B--2---:R-:W-:Y:S05]  /*f340*/  @!P0 BRA `(.L_x_220) ;  /* 0xfffffffc00f08947 */ /* 0x004fea000383ffff */
[----:B------:R-:W-:Y:S05]  /*f350*/  BRA `(.L_x_221) ;  /* 0xffffff64001c7947 */ /* 0x000fea000383ffff */
.L_x_86:
[----:B------:R-:W-:Y:S07]  /*f360*/  MOV R0, UR4 ;  /* 0x0000000400007c02 */ /* 0x000fee0008000f00 */
.L_x_222:
[----:B-1----:R1:W2:Y:S02]  /*f370*/  SYNCS.PHASECHK.TRANS64.TRYWAIT P0, [R0+URZ+0x50], R34 ;  /* 0x00005022000075a7 */ /* 0x0022a400080011ff */
[----:B--2---:R-:W-:Y:S05]  /*f380*/  @!P0 NANOSLEEP.SYNCS 0x989680 ;  /* 0x009896800000895d */ /* 0x004fea0003900000 */
[----:B------:R-:W2:Y:S02]  /*f390*/  @!P0 SYNCS.PHASECHK.TRANS64 P0, [R0+URZ+0x50], R34 ;  /* 0x00005022000085a7 */ /* 0x000ea400080010ff */
[----:B--2---:R-:W-:Y:S05]  /*f3a0*/  @!P0 BRA `(.L_x_222) ;  /* 0xfffffffc00f08947 */ /* 0x004fea000383ffff */
[----:B------:R-:W-:Y:S05]  /*f3b0*/  BRA `(.L_x_223) ;  /* 0xffffff6400807947 */ /* 0x000fea000383ffff */
.L_x_87:
[----:B------:R-:W-:Y:S07]  /*f3c0*/  MOV R0, UR4 ;  /* 0x0000000400007c02 */ /* 0x000fee0008000f00 */
.L_x_224:
[----:B-1----:R1:W2:Y:S02]  /*f3d0*/  SYNCS.PHASECHK.TRANS64.TRYWAIT P0, [R0+URZ+0x58], R34 ;  /* 0x00005822000075a7 */ /* 0x0022a400080011ff */
[----:B--2---:R-:W-:Y:S05]  /*f3e0*/  @!P0 NANOSLEEP.SYNCS 0x989680 ;  /* 0x009896800000895d */ /* 0x004fea0003900000 */
[----:B------:R-:W2:Y:S02]  /*f3f0*/  @!P0 SYNCS.PHASECHK.TRANS64 P0, [R0+URZ+0x58], R34 ;  /* 0x00005822000085a7 */ /* 0x000ea400080010ff */
[----:B--2---:R-:W-:Y:S05]  /*f400*/  @!P0 BRA `(.L_x_224) ;  /* 0xfffffffc00f08947 */ /* 0x004fea000383ffff */
[----:B------:R-:W-:Y:S05]  /*f410*/  BRA `(.L_x_225) ;  /* 0xffffff6400e07947 */ /* 0x000fea000383ffff */
.L_x_88:
[----:B------:R-:W-:Y:S07]  /*f420*/  MOV R0, UR4 ;  /* 0x0000000400007c02 */ /* 0x000fee0008000f00 */
.L_x_226:
[----:B-1----:R1:W2:Y:S02]  /*f430*/  SYNCS.PHASECHK.TRANS64.TRYWAIT P0, [R0+URZ+0x60], R34 ;  /* 0x00006022000075a7 */ /* 0x0022a400080011ff */
[----:B--2---:R-:W-:Y:S05]  /*f440*/  @!P0 NANOSLEEP.SYNCS 0x989680 ;  /* 0x009896800000895d */ /* 0x004fea0003900000 */
[----:B------:R-:W2:Y:S02]  /*f450*/  @!P0 SYNCS.PHASECHK.TRANS64 P0, [R0+URZ+0x60], R34 ;  /* 0x00006022000085a7 */ /* 0x000ea400080010ff */
[----:B--2---:R-:W-:Y:S05]  /*f460*/  @!P0 BRA `(.L_x_226) ;  /* 0xfffffffc00f08947 */ /* 0x004fea000383ffff */
[----:B------:R-:W-:Y:S05]  /*f470*/  BRA `(.L_x_227) ;  /* 0xffffff68003c7947 */ /* 0x000fea000383ffff */
.L_x_89:
[----:B------:R-:W-:Y:S07]  /*f480*/  MOV R0, UR4 ;  /* 0x0000000400007c02 */ /* 0x000fee0008000f00 */
.L_x_228:
[----:B-1----:R1:W2:Y:S02]  /*f490*/  SYNCS.PHASECHK.TRANS64.TRYWAIT P0, [R0+URZ+0x68], R34 ;  /* 0x00006822000075a7 */ /* 0x0022a400080011ff */
[----:B--2---:R-:W-:Y:S05]  /*f4a0*/  @!P0 NANOSLEEP.SYNCS 0x989680 ;  /* 0x009896800000895d */ /* 0x004fea0003900000 */
[----:B------:R-:W2:Y:S02]  /*f4b0*/  @!P0 SYNCS.PHASECHK.TRANS64 P0, [R0+URZ+0x68], R34 ;  /* 0x00006822000085a7 */ /* 0x000ea400080010ff */
[----:B--2---:R-:W-:Y:S05]  /*f4c0*/  @!P0 BRA `(.L_x_228) ;  /* 0xfffffffc00f08947 */ /* 0x004fea000383ffff */
[----:B------:R-:W-:Y:S05]  /*f4d0*/  BRA `(.L_x_229) ;  /* 0xffffff6800dc7947 */ /* 0x000fea000383ffff */
.L_x_91:
[----:B------:R-:W-:-:S07]  /*f4e0*/  MOV R0, UR4 ;  /* 0x0000000400007c02 */ /* 0x000fce0008000f00 */
.L_x_230:
[----:B-1----:R1:W2:Y:S02]  /*f4f0*/  SYNCS.PHASECHK.TRANS64.TRYWAIT P0, [R0+URZ+0x50], R28 ;  /* 0x0000501c000075a7 */ /* 0x0022a400080011ff */
[----:B--2---:R-:W-:Y:S05]  /*f500*/  @!P0 NANOSLEEP.SYNCS 0x989680 ;  /* 0x009896800000895d */ /* 0x004fea0003900000 */
[----:B------:R-:W2:Y:S02]  /*f510*/  @!P0 SYNCS.PHASECHK.TRANS64 P0, [R0+URZ+0x50], R28 ;  /* 0x0000501c000085a7 */ /* 0x000ea400080010ff */
[----:B--2---:R-:W-:Y:S05]  /*f520*/  @!P0 BRA `(.L_x_230) ;  /* 0xfffffffc00f08947 */ /* 0x004fea000383ffff */
[----:B------:R-:W-:Y:S05]  /*f530*/  BRA `(.L_x_231) ;  /* 0xffffff6c006c7947 */ /* 0x000fea000383ffff */
.L_x_92:
[----:B-1----:R-:W-:-:S07]  /*f540*/  MOV R0, UR4 ;  /* 0x0000000400007c02 */ /* 0x002fce0008000f00 */
.L_x_232:
[----:B-1----:R1:W2:Y:S02]  /*f550*/  SYNCS.PHASECHK.TRANS64.TRYWAIT P0, [R0+URZ+0x58], R28 ;  /* 0x0000581c000075a7 */ /* 0x0022a400080011ff */
[----:B--2---:R-:W-:Y:S05]  /*f560*/  @!P0 NANOSLEEP.SYNCS 0x989680 ;  /* 0x009896800000895d */ /* 0x004fea0003900000 */
[----:B------:R-:W2:Y:S02]  /*f570*/  @!P0 SYNCS.PHASECHK.TRANS64 P0, [R0+URZ+0x58], R28 ;  /* 0x0000581c000085a7 */ /* 0x000ea400080010ff */
[----:B--2---:R-:W-:Y:S05]  /*f580*/  @!P0 BRA `(.L_x_232) ;  /* 0xfffffffc00f08947 */ /* 0x004fea000383ffff */
[----:B------:R-:W-:Y:S05]  /*f590*/  BRA `(.L_x_233) ;  /* 0xffffff6c005c7947 */ /* 0x000fea000383ffff */
.L_x_93:
[----:B------:R-:W-:-:S07]  /*f5a0*/  MOV R2, UR4 ;  /* 0x0000000400027c02 */ /* 0x000fce0008000f00 */
.L_x_234:
[----:B-1----:R1:W2:Y:S02]  /*f5b0*/  SYNCS.PHASECHK.TRANS64.TRYWAIT P0, [R2+URZ+0x60], R28 ;  /* 0x0000601c020075a7 */ /* 0x0022a400080011ff */
[----:B--2---:R-:W-:Y:S05]  /*f5c0*/  @!P0 NANOSLEEP.SYNCS 0x989680 ;  /* 0x009896800000895d */ /* 0x004fea0003900000 */
[----:B------:R-:W2:Y:S02]  /*f5d0*/  @!P0 SYNCS.PHASECHK.TRANS64 P0, [R2+URZ+0x60], R28 ;  /* 0x0000601c020085a7 */ /* 0x000ea400080010ff */
[----:B--2---:R-:W-:Y:S05]  /*f5e0*/  @!P0 BRA `(.L_x_234) ;  /* 0xfffffffc00f08947 */ /* 0x004fea000383ffff */
[----:B------:R-:W-:Y:S05]  /*f5f0*/  BRA `(.L_x_235) ;  /* 0xffffff6c00507947 */ /* 0x000fea000383ffff */
.L_x_95:
[----:B--2---:R2:W4:Y:S02]  /*f600*/  SYNCS.PHASECHK.TRANS64.TRYWAIT P0, [R0+URZ+0x80], R2 ;  /* 0x00008002000075a7 */ /* 0x00452400080011ff */
[----:B----4-:R-:W-:Y:S05]  /*f610*/  @!P0 NANOSLEEP.SYNCS 0x989680 ;  /* 0x009896800000895d */ /* 0x010fea0003900000 */
[----:B------:R-:W4:Y:S02]  /*f620*/  @!P0 SYNCS.PHASECHK.TRANS64 P0, [R0+URZ+0x80], R2 ;  /* 0x00008002000085a7 */ /* 0x000f2400080010ff */
[----:B----4-:R-:W-:Y:S05]  /*f630*/  @!P0 BRA `(.L_x_95) ;  /* 0xfffffffc00f08947 */ /* 0x010fea000383ffff */
[----:B------:R-:W-:Y:S05]  /*f640*/  BRA `(.L_x_236) ;  /* 0xffffff7000107947 */ /* 0x000fea000383ffff */
.L_x_106:
[----:B-1----:R-:W-:Y:S04]  /*f650*/  MOV R4, UR36 ;  /* 0x0000002400047c02 */ /* 0x002fe80008000f00 */
[----:B------:R1:W2:Y:S03]  /*f660*/  SYNCS.PHASECHK.TRANS64.TRYWAIT P1, [R4+URZ+0x30], R5 ;  /* 0x00003005040075a7 */ /* 0x0002a600080211ff */
[----:B--2---:R-:W-:Y:S05]  /*f670*/  @!P1 NANOSLEEP.SYNCS 0x989680 ;  /* 0x009896800000995d */ /* 0x004fea0003900000 */
[----:B------:R-:W2:Y:S02]  /*f680*/  @!P1 SYNCS.PHASECHK.TRANS64 P1, [R4+URZ+0x30], R5 ;  /* 0x00003005040095a7 */ /* 0x000ea400080210ff */
[----:B--2---:R-:W-:Y:S05]  /*f690*/  @!P1 BRA `(.L_x_106) ;  /* 0xfffffffc00ec9947 */ /* 0x004fea000383ffff */
[----:B------:R-:W-:Y:S05]  /*f6a0*/  BRA `(.L_x_105) ;  /* 0xffffff7c00347947 */ /* 0x000fea000383ffff */
.L_x_108:
[----:B------:R1:W1:Y:S02]  /*f6b0*/  SYNCS.PHASECHK.TRANS64.TRYWAIT P0, [R58+URZ+0xa0], R3 ;  /* 0x0000a0033a0075a7 */ /* 0x00026400080011ff */
[----:B-1----:R-:W-:Y:S05]  /*f6c0*/  @!P0 NANOSLEEP.SYNCS 0x989680 ;  /* 0x009896800000895d */ /* 0x002fea0003900000 */
[----:B------:R-:W1:Y:S02]  /*f6d0*/  @!P0 SYNCS.PHASECHK.TRANS64 P0, [R58+URZ+0xa0], R3 ;  /* 0x0000a0033a0085a7 */ /* 0x000e6400080010ff */
[----:B-1----:R-:W-:Y:S05]  /*f6e0*/  @!P0 BRA `(.L_x_108) ;  /* 0xfffffffc00f08947 */ /* 0x002fea000383ffff */
[----:B------:R-:W-:Y:S05]  /*f6f0*/  BRA `(.L_x_107) ;  /* 0xffffff7c00587947 */ /* 0x000fea000383ffff */
.L_x_119:
[----:B-1----:R1:W3:Y:S02]  /*f700*/  SYNCS.PHASECHK.TRANS64.TRYWAIT P0, [R2+URZ+0x30], R0 ;  /* 0x00003000020075a7 */ /* 0x0022e400080011ff */
[----:B---3--:R-:W-:Y:S05]  /*f710*/  @!P0 NANOSLEEP.SYNCS 0x989680 ;  /* 0x009896800000895d */ /* 0x008fea0003900000 */
[----:B------:R-:W3:Y:S02]  /*f720*/  @!P0 SYNCS.PHASECHK.TRANS64 P0, [R2+URZ+0x30], R0 ;  /* 0x00003000020085a7 */ /* 0x000ee400080010ff */
[----:B---3--:R-:W-:Y:S05]  /*f730*/  @!P0 BRA `(.L_x_119) ;  /* 0xfffffffc00f08947 */ /* 0x008fea000383ffff */
[----:B------:R-:W-:Y:S05]  /*f740*/  BRA `(.L_x_118) ;  /* 0xffffff8800f47947 */ /* 0x000fea000383ffff */
.L_x_129:
[----:B-1----:R1:W3:Y:S02]  /*f750*/  SYNCS.PHASECHK.TRANS64.TRYWAIT P0, [R0+URZ+0x30], R20 ;  /* 0x00003014000075a7 */ /* 0x0022e400080011ff */
[----:B---3--:R-:W-:Y:S05]  /*f760*/  @!P0 NANOSLEEP.SYNCS 0x989680 ;  /* 0x009896800000895d */ /* 0x008fea0003900000 */
[----:B------:R-:W3:Y:S02]  /*f770*/  @!P0 SYNCS.PHASECHK.TRANS64 P0, [R0+URZ+0x30], R20 ;  /* 0x00003014000085a7 */ /* 0x000ee400080010ff */
[----:B---3--:R-:W-:Y:S05]  /*f780*/  @!P0 BRA `(.L_x_129) ;  /* 0xfffffffc00f08947 */ /* 0x008fea000383ffff */
[----:B------:R-:W-:Y:S05]  /*f790*/  BRA `(.L_x_128) ;  /* 0xffffff98008c7947 */ /* 0x000fea000383ffff */
.L_x_139:
[----:B-1----:R1:W3:Y:S02]  /*f7a0*/  SYNCS.PHASECHK.TRANS64.TRYWAIT P0, [R0+URZ+0x30], R20 ;  /* 0x00003014000075a7 */ /* 0x0022e400080011ff */
[----:B---3--:R-:W-:Y:S05]  /*f7b0*/  @!P0 NANOSLEEP.SYNCS 0x989680 ;  /* 0x009896800000895d */ /* 0x008fea0003900000 */
[----:B------:R-:W3:Y:S02]  /*f7c0*/  @!P0 SYNCS.PHASECHK.TRANS64 P0, [R0+URZ+0x30], R20 ;  /* 0x00003014000085a7 */ /* 0x000ee400080010ff */
[----:B---3--:R-:W-:Y:S05]  /*f7d0*/  @!P0 BRA `(.L_x_139) ;  /* 0xfffffffc00f08947 */ /* 0x008fea000383ffff */
[----:B------:R-:W-:Y:S05]  /*f7e0*/  BRA `(.L_x_138) ;  /* 0xffffffa800087947 */ /* 0x000fea000383ffff */
.L_x_149:
[----:B-1----:R1:W3:Y:S02]  /*f7f0*/  SYNCS.PHASECHK.TRANS64.TRYWAIT P0, [R0+URZ+0x30], R20 ;  /* 0x00003014000075a7 */ /* 0x0022e400080011ff */
[----:B---3--:R-:W-:Y:S05]  /*f800*/  @!P0 NANOSLEEP.SYNCS 0x989680 ;  /* 0x009896800000895d */ /* 0x008fea0003900000 */
[----:B------:R-:W3:Y:S02]  /*f810*/  @!P0 SYNCS.PHASECHK.TRANS64 P0, [R0+URZ+0x30], R20 ;  /* 0x00003014000085a7 */ /* 0x000ee400080010ff */
[----:B---3--:R-:W-:Y:S05]  /*f820*/  @!P0 BRA `(.L_x_149) ;  /* 0xfffffffc00f08947 */ /* 0x008fea000383ffff */
[----:B------:R-:W-:Y:S05]  /*f830*/  BRA `(.L_x_148) ;  /* 0xffffffb400b07947 */ /* 0x000fea000383ffff */
.L_x_159:
[----:B-1----:R1:W2:Y:S02]  /*f840*/  SYNCS.PHASECHK.TRANS64.TRYWAIT P0, [R0+URZ+0x30], R20 ;  /* 0x00003014000075a7 */ /* 0x0022a400080011ff */
[----:B--2---:R-:W-:Y:S05]  /*f850*/  @!P0 NANOSLEEP.SYNCS 0x989680 ;  /* 0x009896800000895d */ /* 0x004fea0003900000 */
[----:B------:R-:W2:Y:S02]  /*f860*/  @!P0 SYNCS.PHASECHK.TRANS64 P0, [R0+URZ+0x30], R20 ;  /* 0x00003014000085a7 */ /* 0x000ea400080010ff */
[----:B--2---:R-:W-:Y:S05]  /*f870*/  @!P0 BRA `(.L_x_159) ;  /* 0xfffffffc00f08947 */ /* 0x004fea000383ffff */
[----:B------:R-:W-:Y:S05]  /*f880*/  BRA `(.L_x_158) ;  /* 0xffffffc400447947 */ /* 0x000fea000383ffff */
.L_x_169:
[----:B-1----:R1:W2:Y:S02]  /*f890*/  SYNCS.PHASECHK.TRANS64.TRYWAIT P0, [R0+URZ+0x30], R20 ;  /* 0x00003014000075a7 */ /* 0x0022a400080011ff */
[----:B--2---:R-:W-:Y:S05]  /*f8a0*/  @!P0 NANOSLEEP.SYNCS 0x989680 ;  /* 0x009896800000895d */ /* 0x004fea0003900000 */
[----:B------:R-:W2:Y:S02]  /*f8b0*/  @!P0 SYNCS.PHASECHK.TRANS64 P0, [R0+URZ+0x30], R20 ;  /* 0x00003014000085a7 */ /* 0x000ea400080010ff */
[----:B--2---:R-:W-:Y:S05]  /*f8c0*/  @!P0 BRA `(.L_x_169) ;  /* 0xfffffffc00f08947 */ /* 0x004fea000383ffff */
[----:B------:R-:W-:Y:S05]  /*f8d0*/  BRA `(.L_x_168) ;  /* 0xffffffd000f07947 */ /* 0x000fea000383ffff */
.L_x_179:
[----:B--2---:R2:W3:Y:S02]  /*f8e0*/  SYNCS.PHASECHK.TRANS64.TRYWAIT P0, [R0+URZ+0x30], R116 ;  /* 0x00003074000075a7 */ /* 0x0044e400080011ff */
[----:B---3--:R-:W-:Y:S05]  /*f8f0*/  @!P0 NANOSLEEP.SYNCS 0x989680 ;  /* 0x009896800000895d */ /* 0x008fea0003900000 */
[----:B------:R-:W3:Y:S02]  /*f900*/  @!P0 SYNCS.PHASECHK.TRANS64 P0, [R0+URZ+0x30], R116 ;  /* 0x00003074000085a7 */ /* 0x000ee400080010ff */
[----:B---3--:R-:W-:Y:S05]  /*f910*/  @!P0 BRA `(.L_x_179) ;  /* 0xfffffffc00f08947 */ /* 0x008fea000383ffff */
[----:B------:R-:W-:Y:S05]  /*f920*/  BRA `(.L_x_178) ;  /* 0xffffffe0007c7947 */ /* 0x000fea000383ffff */
        .weak           $__internal_0_$__cuda_sm10x_tcgen05_guardrail_trap_col_being_dealloced_not_returned_by_alloc
        .type           $__internal_0_$__cuda_sm10x_tcgen05_guardrail_trap_col_being_dealloced_not_returned_by_alloc,@function
        .size           $__internal_0_$__cuda_sm10x_tcgen05_guardrail_trap_col_being_dealloced_not_returned_by_alloc,($__internal_1_$__cuda_sm10x_tcgen05_guardrail_trap_phase_invalid_during_alloc - $__internal_0_$__cuda_sm10x_tcgen05_guardrail_trap_col_being_dealloced_not_returned_by_alloc)
$__internal_0_$__cuda_sm10x_tcgen05_guardrail_trap_col_being_dealloced_not_returned_by_alloc:
[----:B------:R-:W-:Y:S05]  /*f930*/  BPT.TRAP 0x1 ;  /* 0x000000040000795c */ /* 0x000fea0000300000 */
[----:B------:R-:W-:-:S04]  /*f940*/  HFMA2 R3, -RZ, RZ, 0, 0 ;  /* 0x00000000ff037431 */ /* 0x000fc800000001ff */
[----:B------:R-:W-:Y:S05]  /*f950*/  RET.REL.NODEC R2 `(_ZN7cutlass13device_kernelINS_4gemm6kernel13GemmUniversalIN4cute5tupleIJiiiiEEENS1_10collective13CollectiveMmaINS1_46MainloopSm100TmaUmmaWarpSpecializedBlockScaledILi3ELi2ELi2ENS5_IJNS4_1CILi2EEESB_NSA_ILi1EEEEEEEENS5_IJNSA_ILi128EEESF_NSA_ILi256EEEEEENS5_IJNS_12float_e4m3_tENS_13float_ue8m0_tEEEENS5_IJNS5_IJlSC_lEEENS4_6LayoutINS5_IJNS5_IJNS5_IJNSA_ILi32EEENSA_ILi4EEEEEEiEEESQ_NS5_IJSC_iEEEEEENS5_IJNS5_IJNS5_IJNSA_ILi16EEESO_EEEiEEENS5_IJNS5_IJNSA_ILi0EEESC_EEENSA_ILi512EEEEEENS5_IJSW_iEEEEEEEEEEESK_S13_NS4_8TiledMMAINS4_8MMA_AtomIJNS4_21SM100_MMA_MXF8F6F4_SSISI_SI_fSJ_Li128ELi128ELNS4_4UMMA5MajorE0ELS18_0ELNS17_7ScaleInE0ELS19_0EEEEEENSM_INS5_IJSC_SC_SC_EEENS5_IJSW_SW_SW_EEEEENS5_IJNS4_10UnderscoreES1F_S1F_EEEEENS5_IJNS4_23SM90_TMA_LOAD_MULTICASTES1I_EEENS5_IJNS4_14ComposedLayoutINS4_7SwizzleILi3ELi4ELi3EEENS4_18smem_ptr_flag_bitsILi8EEENSM_INS5_IJNSA_ILi8EEESF_EEENS5_IJSF_SC_EEEEEEENSM_INS5_IJNS5_IJNS5_IJSP_SC_EEENS5_IJSN_SC_EEEEEESC_NS5_IJSO_SB_EEEEEENS5_IJNS5_IJNS5_IJSU_SY_EEESX_EEESW_NS5_IJSC_SY_EEEEEEEEEEEvNS4_8identityES1J_S24_vS25_EENS_8epilogue10collective18CollectiveEpilogueINS27_23Sm100TmaWarpSpecializedILi4ELi2ELi16ELb1ELb0EEEJNS5_IJNSA_ILi64EEESF_SG_EEENS5_IJNSM_IS2C_SC_EENSM_INS5_IJST_SB_EEENS5_IJSC_S2C_EEEEEEEENS_10bfloat16_tESL_S2J_SL_NS27_6fusion15FusionCallbacksIS2B_NS2K_17LinearCombinationIS2J_fS2J_fLNS_15FloatRoundStyleE2EEES2D_S2I_JEEENS4_5SM1004TMEM4LOAD26SM100_TMEM_LOAD_32dp32b16xENS4_13SM90_TMA_LOADENS1K_INS1L_ILi1ELi4ELi3EEENS1N_ILi16EEENSM_INS5_IJS1P_ST_EEENS5_IJST_SC_EEEEEEENS4_39AutoVectorizingCopyWithAssumedAlignmentILi128EEENS4_14SM90_TMA_STOREES30_S32_S32_EEEvvEEEEvNT_6ParamsE) ;  /* 0xffffff0402a87950 */ /* 0x000fea0003c3ffff */
        .weak           $__internal_1_$__cuda_sm10x_tcgen05_guardrail_trap_phase_invalid_during_alloc
        .type           $__internal_1_$__cuda_sm10x_tcgen05_guardrail_trap_phase_invalid_during_alloc,@function
        .size           $__internal_1_$__cuda_sm10x_tcgen05_guardrail_trap_phase_invalid_during_alloc,($__internal_2_$__cuda_sm10x_tcgen05_guardrail_trap_unallocated_columns_being_dealloced - $__internal_1_$__cuda_sm10x_tcgen05_guardrail_trap_phase_invalid_during_alloc)
$__internal_1_$__cuda_sm10x_tcgen05_guardrail_trap_phase_invalid_during_alloc:
[----:B------:R-:W-:Y:S05]  /*f960*/  BPT.TRAP 0x1 ;  /* 0x000000040000795c */ /* 0x000fea0000300000 */
[----:B------:R-:W-:-:S04]  /*f970*/  MOV R3, 0x0 ;  /* 0x0000000000037802 */ /* 0x000fc80000000f00 */
[----:B------:R-:W-:Y:S05]  /*f980*/  RET.REL.NODEC R2 `(_ZN7cutlass13device_kernelINS_4gemm6kernel13GemmUniversalIN4cute5tupleIJiiiiEEENS1_10collective13CollectiveMmaINS1_46MainloopSm100TmaUmmaWarpSpecializedBlockScaledILi3ELi2ELi2ENS5_IJNS4_1CILi2EEESB_NSA_ILi1EEEEEEEENS5_IJNSA_ILi128EEESF_NSA_ILi256EEEEEENS5_IJNS_12float_e4m3_tENS_13float_ue8m0_tEEEENS5_IJNS5_IJlSC_lEEENS4_6LayoutINS5_IJNS5_IJNS5_IJNSA_ILi32EEENSA_ILi4EEEEEEiEEESQ_NS5_IJSC_iEEEEEENS5_IJNS5_IJNS5_IJNSA_ILi16EEESO_EEEiEEENS5_IJNS5_IJNSA_ILi0EEESC_EEENSA_ILi512EEEEEENS5_IJSW_iEEEEEEEEEEESK_S13_NS4_8TiledMMAINS4_8MMA_AtomIJNS4_21SM100_MMA_MXF8F6F4_SSISI_SI_fSJ_Li128ELi128ELNS4_4UMMA5MajorE0ELS18_0ELNS17_7ScaleInE0ELS19_0EEEEEENSM_INS5_IJSC_SC_SC_EEENS5_IJSW_SW_SW_EEEEENS5_IJNS4_10UnderscoreES1F_S1F_EEEEENS5_IJNS4_23SM90_TMA_LOAD_MULTICASTES1I_EEENS5_IJNS4_14ComposedLayoutINS4_7SwizzleILi3ELi4ELi3EEENS4_18smem_ptr_flag_bitsILi8EEENSM_INS5_IJNSA_ILi8EEESF_EEENS5_IJSF_SC_EEEEEEENSM_INS5_IJNS5_IJNS5_IJSP_SC_EEENS5_IJSN_SC_EEEEEESC_NS5_IJSO_SB_EEEEEENS5_IJNS5_IJNS5_IJSU_SY_EEESX_EEESW_NS5_IJSC_SY_EEEEEEEEEEEvNS4_8identityES1J_S24_vS25_EENS_8epilogue10collective18CollectiveEpilogueINS27_23Sm100TmaWarpSpecializedILi4ELi2ELi16ELb1ELb0EEEJNS5_IJNSA_ILi64EEESF_SG_EEENS5_IJNSM_IS2C_SC_EENSM_INS5_IJST_SB_EEENS5_IJSC_S2C_EEEEEEEENS_10bfloat16_tESL_S2J_SL_NS27_6fusion15FusionCallbacksIS2B_NS2K_17LinearCombinationIS2J_fS2J_fLNS_15FloatRoundStyleE2EEES2D_S2I_JEEENS4_5SM1004TMEM4LOAD26SM100_TMEM_LOAD_32dp32b16xENS4_13SM90_TMA_LOADENS1K_INS1L_ILi1ELi4ELi3EEENS1N_ILi16EEENSM_INS5_IJS1P_ST_EEENS5_IJST_SC_EEEEEEENS4_39AutoVectorizingCopyWithAssumedAlignmentILi128EEENS4_14SM90_TMA_STOREES30_S32_S32_EEEvvEEEEvNT_6ParamsE) ;  /* 0xffffff04029c7950 */ /* 0x000fea0003c3ffff */
        .weak           $__internal_2_$__cuda_sm10x_tcgen05_guardrail_trap_unallocated_columns_being_dealloced
        .type           $__internal_2_$__cuda_sm10x_tcgen05_guardrail_trap_unallocated_columns_being_dealloced,@function
        .size           $__internal_2_$__cuda_sm10x_tcgen05_guardrail_trap_unallocated_columns_being_dealloced,(.L_x_238 - $__internal_2_$__cuda_sm10x_tcgen05_guardrail_trap_unallocated_columns_being_dealloced)
$__internal_2_$__cuda_sm10x_tcgen05_guardrail_trap_unallocated_columns_being_dealloced:
[----:B------:R-:W-:Y:S05]  /*f990*/  BPT.TRAP 0x1 ;  /* 0x000000040000795c */ /* 0x000fea0000300000 */
[----:B------:R-:W-:-:S04]  /*f9a0*/  HFMA2 R3, -RZ, RZ, 0, 0 ;  /* 0x00000000ff037431 */ /* 0x000fc800000001ff */
[----:B------:R-:W-:Y:S05]  /*f9b0*/  RET.REL.NODEC R2 `(_ZN7cutlass13device_kernelINS_4gemm6kernel13GemmUniversalIN4cute5tupleIJiiiiEEENS1_10collective13CollectiveMmaINS1_46MainloopSm100TmaUmmaWarpSpecializedBlockScaledILi3ELi2ELi2ENS5_IJNS4_1CILi2EEESB_NSA_ILi1EEEEEEEENS5_IJNSA_ILi128EEESF_NSA_ILi256EEEEEENS5_IJNS_12float_e4m3_tENS_13float_ue8m0_tEEEENS5_IJNS5_IJlSC_lEEENS4_6LayoutINS5_IJNS5_IJNS5_IJNSA_ILi32EEENSA_ILi4EEEEEEiEEESQ_NS5_IJSC_iEEEEEENS5_IJNS5_IJNS5_IJNSA_ILi16EEESO_EEEiEEENS5_IJNS5_IJNSA_ILi0EEESC_EEENSA_ILi512EEEEEENS5_IJSW_iEEEEEEEEEEESK_S13_NS4_8TiledMMAINS4_8MMA_AtomIJNS4_21SM100_MMA_MXF8F6F4_SSISI_SI_fSJ_Li128ELi128ELNS4_4UMMA5MajorE0ELS18_0ELNS17_7ScaleInE0ELS19_0EEEEEENSM_INS5_IJSC_SC_SC_EEENS5_IJSW_SW_SW_EEEEENS5_IJNS4_10UnderscoreES1F_S1F_EEEEENS5_IJNS4_23SM90_TMA_LOAD_MULTICASTES1I_EEENS5_IJNS4_14ComposedLayoutINS4_7SwizzleILi3ELi4ELi3EEENS4_18smem_ptr_flag_bitsILi8EEENSM_INS5_IJNSA_ILi8EEESF_EEENS5_IJSF_SC_EEEEEEENSM_INS5_IJNS5_IJNS5_IJSP_SC_EEENS5_IJSN_SC_EEEEEESC_NS5_IJSO_SB_EEEEEENS5_IJNS5_IJNS5_IJSU_SY_EEESX_EEESW_NS5_IJSC_SY_EEEEEEEEEEEvNS4_8identityES1J_S24_vS25_EENS_8epilogue10collective18CollectiveEpilogueINS27_23Sm100TmaWarpSpecializedILi4ELi2ELi16ELb1ELb0EEEJNS5_IJNSA_ILi64EEESF_SG_EEENS5_IJNSM_IS2C_SC_EENSM_INS5_IJST_SB_EEENS5_IJSC_S2C_EEEEEEEENS_10bfloat16_tESL_S2J_SL_NS27_6fusion15FusionCallbacksIS2B_NS2K_17LinearCombinationIS2J_fS2J_fLNS_15FloatRoundStyleE2EEES2D_S2I_JEEENS4_5SM1004TMEM4LOAD26SM100_TMEM_LOAD_32dp32b16xENS4_13SM90_TMA_LOADENS1K_INS1L_ILi1ELi4ELi3EEENS1N_ILi16EEENSM_INS5_IJS1P_ST_EEENS5_IJST_SC_EEEEEEENS4_39AutoVectorizingCopyWithAssumedAlignmentILi128EEENS4_14SM90_TMA_STOREES30_S32_S32_EEEvvEEEEvNT_6ParamsE) ;  /* 0xffffff0402907950 */ /* 0x000fea0003c3ffff */
.L_x_237:
[----:B------:R-:W-:-:S00]  /*f9c0*/  BRA `(.L_x_237) ;  /* 0xfffffffc00fc7947 */ /* 0x000fc0000383ffff */
[----:B------:R-:W-:-:S00]  /*f9d0*/  NOP ;  /* 0x0000000000007918 */ /* 0x000fc00000000000 */
        /* <DEDUP_REMOVED lines=10> */
.L_x_238:


//--------------------- .nv.global.init           --------------------------
	.section	.nv.global.init,"aw",@progbits
.nv.global.init:
	.type		$str$27,@object
	.size		$str$27,($str$28 - $str$27)
$str$27:
        /*0000*/ 	.byte	0x28, 0x61, 0x64, 0x64, 0x72, 0x65, 0x73, 0x73, 0x20, 0x26, 0x20, 0x6d, 0x61, 0x73, 0x6b, 0x29
        /*0010*/ 	.byte	0x20, 0x3d, 0x3d, 0x20, 0x30, 0x00
	.type		$str$28,@object
	.size		$str$28,($str$26 - $str$28)
$str$28:
        /*0016*/ 	.byte	0x2f, 0x74, 0x6d, 0x70, 0x2f, 0x63, 0x75, 0x74, 0x6c, 0x61, 0x73, 0x73, 0x5f, 0x73, 0x77, 0x65
        /*0026*/ 	.byte	0x65, 0x70, 0x5f, 0x73, 0x72, 0x63, 0x2f, 0x69, 0x6e, 0x63, 0x6c, 0x75, 0x64, 0x65, 0x2f, 0x63
        /*0036*/ 	.byte	0x75, 0x74, 0x65, 0x2f, 0x70, 0x6f, 0x69, 0x6e, 0x74, 0x65, 0x72, 0x5f, 0x66, 0x6c, 0x61, 0x67
        /*0046*/ 	.byte	0x67, 0x65, 0x64, 0x2e, 0x68, 0x70, 0x70, 0x00
	.type		$str$26,@object
	.size		$str$26,($str$25 - $str$26)
$str$26:
        /*004e*/ 	.byte	0x2f, 0x74, 0x6d, 0x70, 0x2f, 0x63, 0x75, 0x74, 0x6c, 0x61, 0x73, 0x73, 0x5f, 0x73, 0x77, 0x65
        /*005e*/ 	.byte	0x65, 0x70, 0x5f, 0x73, 0x72, 0x63, 0x2f, 0x69, 0x6e, 0x63, 0x6c, 0x75, 0x64, 0x65, 0x2f, 0x63
        /*006e*/ 	.byte	0x75, 0x74, 0x65, 0x2f, 0x61, 0x74, 0x6f, 0x6d, 0x2f, 0x63, 0x6f, 0x70, 0x79, 0x5f, 0x74, 0x72
        /*007e*/ 	.byte	0x61, 0x69, 0x74, 0x73, 0x5f, 0x73, 0x6d, 0x31, 0x30, 0x30, 0x2e, 0x68, 0x70, 0x70, 0x00
	.type		$str$25,@object
	.size		$str$25,(__unnamed_1 - $str$25)
$str$25:
        /*008d*/ 	.byte	0x28, 0x28, 0x75, 0x69, 0x6e, 0x74, 0x33, 0x32, 0x5f, 0x74, 0x28, 0x74, 0x68, 0x72, 0x65, 0x61
        /*009d*/ 	.byte	0x64, 0x49, 0x64, 0x78, 0x2e, 0x78, 0x29, 0x20, 0x2f, 0x20, 0x33, 0x32, 0x29, 0x20, 0x25, 0x20
        /*00ad*/ 	.byte	0x34, 0x29, 0x20, 0x3d, 0x3d, 0x20, 0x28, 0x28, 0x28, 0x74, 0x6d, 0x65, 0x6d, 0x5f, 0x61, 0x64
        /*00bd*/ 	.byte	0x64, 0x72, 0x20, 0x3e, 0x3e, 0x20, 0x31, 0x36, 0x29, 0x20, 0x2f, 0x20, 0x33, 0x32, 0x29, 0x20
        /*00cd*/ 	.byte	0x25, 0x20, 0x34, 0x29, 0x00
	.type		__unnamed_1,@object
	.size		__unnamed_1,(__unnamed_2 - __unnamed_1)
__unnamed_1:
        /*00d2*/ 	.byte	0x61, 0x75, 0x74, 0x6f, 0x20, 0x63, 0x75, 0x74, 0x65, 0x3a, 0x3a, 0x61, 0x73, 0x5f, 0x70, 0x6f
        /* <DEDUP_REMOVED lines=24> */
        /*0262*/ 	.byte	0x43, 0x3c, 0x32, 0x30, 0x34, 0x38, 0x3e, 0x3e, 0x3e, 0x3e, 0x5d, 0x00
	.type		__unnamed_2,@object
	.size		__unnamed_2,(.L_2 - __unnamed_2)
__unnamed_2:
        /* <DEDUP_REMOVED lines=40> */
        /*04ee*/ 	.byte	0x3a, 0x3a, 0x43, 0x3c, 0x30, 0x3e, 0x3e, 0x3e, 0x3e, 0x5d, 0x00
.L_2:


//--------------------- .nv.shared._ZN7cutlass13device_kernelINS_4gemm6kernel13GemmUniversalIN4cute5tupleIJiiiiEEENS1_10collective13CollectiveMmaINS1_46MainloopSm100TmaUmmaWarpSpecializedBlockScaledILi3ELi2ELi2ENS5_IJNS4_1CILi2EEESB_NSA_ILi1EEEEEEEENS5_IJNSA_ILi128EEESF_NSA_ILi256EEEEEENS5_IJNS_12float_e4m3_tENS_13float_ue8m0_tEEEENS5_IJNS5_IJlSC_lEEENS4_6LayoutINS5_IJNS5_IJNS5_IJNSA_ILi32EEENSA_ILi4EEEEEEiEEESQ_NS5_IJSC_iEEEEEENS5_IJNS5_IJNS5_IJNSA_ILi16EEESO_EEEiEEENS5_IJNS5_IJNSA_ILi0EEESC_EEENSA_ILi512EEEEEENS5_IJSW_iEEEEEEEEEEESK_S13_NS4_8TiledMMAINS4_8MMA_AtomIJNS4_21SM100_MMA_MXF8F6F4_SSISI_SI_fSJ_Li128ELi128ELNS4_4UMMA5MajorE0ELS18_0ELNS17_7ScaleInE0ELS19_0EEEEEENSM_INS5_IJSC_SC_SC_EEENS5_IJSW_SW_SW_EEEEENS5_IJNS4_10UnderscoreES1F_S1F_EEEEENS5_IJNS4_23SM90_TMA_LOAD_MULTICASTES1I_EEENS5_IJNS4_14ComposedLayoutINS4_7SwizzleILi3ELi4ELi3EEENS4_18smem_ptr_flag_bitsILi8EEENSM_INS5_IJNSA_ILi8EEESF_EEENS5_IJSF_SC_EEEEEEENSM_INS5_IJNS5_IJNS5_IJSP_SC_EEENS5_IJSN_SC_EEEEEESC_NS5_IJSO_SB_EEEEEENS5_IJNS5_IJNS5_IJSU_SY_EEESX_EEESW_NS5_IJSC_SY_EEEEEEEEEEEvNS4_8identityES1J_S24_vS25_EENS_8epilogue10collective18CollectiveEpilogueINS27_23Sm100TmaWarpSpecializedILi4ELi2ELi16ELb1ELb0EEEJNS5_IJNSA_ILi64EEESF_SG_EEENS5_IJNSM_IS2C_SC_EENSM_INS5_IJST_SB_EEENS5_IJSC_S2C_EEEEEEEENS_10bfloat16_tESL_S2J_SL_NS27_6fusion15FusionCallbacksIS2B_NS2K_17LinearCombinationIS2J_fS2J_fLNS_15FloatRoundStyleE2EEES2D_S2I_JEEENS4_5SM1004TMEM4LOAD26SM100_TMEM_LOAD_32dp32b16xENS4_13SM90_TMA_LOADENS1K_INS1L_ILi1ELi4ELi3EEENS1N_ILi16EEENSM_INS5_IJS1P_ST_EEENS5_IJST_SC_EEEEEEENS4_39AutoVectorizingCopyWithAssumedAlignmentILi128EEENS4_14SM90_TMA_STOREES30_S32_S32_EEEvvEEEEvNT_6ParamsE --------------------------
	.section	.nv.shared._ZN7cutlass13device_kernelINS_4gemm6kernel13GemmUniversalIN4cute5tupleIJiiiiEEENS1_10collective13CollectiveMmaINS1_46MainloopSm100TmaUmmaWarpSpecializedBlockScaledILi3ELi2ELi2ENS5_IJNS4_1CILi2EEESB_NSA_ILi1EEEEEEEENS5_IJNSA_ILi128EEESF_NSA_ILi256EEEEEENS5_IJNS_12float_e4m3_tENS_13float_ue8m0_tEEEENS5_IJNS5_IJlSC_lEEENS4_6LayoutINS5_IJNS5_IJNS5_IJNSA_ILi32EEENSA_ILi4EEEEEEiEEESQ_NS5_IJSC_iEEEEEENS5_IJNS5_IJNS5_IJNSA_ILi16EEESO_EEEiEEENS5_IJNS5_IJNSA_ILi0EEESC_EEENSA_ILi512EEEEEENS5_IJSW_iEEEEEEEEEEESK_S13_NS4_8TiledMMAINS4_8MMA_AtomIJNS4_21SM100_MMA_MXF8F6F4_SSISI_SI_fSJ_Li128ELi128ELNS4_4UMMA5MajorE0ELS18_0ELNS17_7ScaleInE0ELS19_0EEEEEENSM_INS5_IJSC_SC_SC_EEENS5_IJSW_SW_SW_EEEEENS5_IJNS4_10UnderscoreES1F_S1F_EEEEENS5_IJNS4_23SM90_TMA_LOAD_MULTICASTES1I_EEENS5_IJNS4_14ComposedLayoutINS4_7SwizzleILi3ELi4ELi3EEENS4_18smem_ptr_flag_bitsILi8EEENSM_INS5_IJNSA_ILi8EEESF_EEENS5_IJSF_SC_EEEEEEENSM_INS5_IJNS5_IJNS5_IJSP_SC_EEENS5_IJSN_SC_EEEEEESC_NS5_IJSO_SB_EEEEEENS5_IJNS5_IJNS5_IJSU_SY_EEESX_EEESW_NS5_IJSC_SY_EEEEEEEEEEEvNS4_8identityES1J_S24_vS25_EENS_8epilogue10collective18CollectiveEpilogueINS27_23Sm100TmaWarpSpecializedILi4ELi2ELi16ELb1ELb0EEEJNS5_IJNSA_ILi64EEESF_SG_EEENS5_IJNSM_IS2C_SC_EENSM_INS5_IJST_SB_EEENS5_IJSC_S2C_EEEEEEEENS_10bfloat16_tESL_S2J_SL_NS27_6fusion15FusionCallbacksIS2B_NS2K_17LinearCombinationIS2J_fS2J_fLNS_15FloatRoundStyleE2EEES2D_S2I_JEEENS4_5SM1004TMEM4LOAD26SM100_TMEM_LOAD_32dp32b16xENS4_13SM90_TMA_LOADENS1K_INS1L_ILi1ELi4ELi3EEENS1N_ILi16EEENSM_INS5_IJS1P_ST_EEENS5_IJST_SC_EEEEEEENS4_39AutoVectorizingCopyWithAssumedAlignmentILi128EEENS4_14SM90_TMA_STOREES30_S32_S32_EEEvvEEEEvNT_6ParamsE,"aw",@nobits
	.sectionflags	@""
	.align	16
	.zero		1024


//--------------------- .nv.shared.reserved.0     --------------------------
	.section	.nv.shared.reserved.0,"aw",@nobits
	.weak		__nv_reservedSMEM_offset_0_alias
	.size		__nv_reservedSMEM_offset_0_alias, 0, 64
	.other		__nv_reservedSMEM_offset_0_alias,@"STO_CUDA_RESERVED_SHARED STV_DEFAULT"
__nv_reservedSMEM_offset_0_alias:
	.zero		0
.nv.shared.reserved.0:
	.zero		64
	.weak		__nv_reservedSMEM_tcgen05_partition
	.type		__nv_reservedSMEM_tcgen05_partition,@object
	.size		__nv_reservedSMEM_tcgen05_partition,(.L_0 - __nv_reservedSMEM_tcgen05_partition)
__nv_reservedSMEM_tcgen05_partition:
	.zero		32
.L_0:


//--------------------- .nv.global                --------------------------
	.section	.nv.global,"aw",@nobits
.nv.global:
	.type		_ZN40_INTERNAL_b114315b_4_k_cu_ac1208f7_356634cute1_E,@object
	.size		_ZN40_INTERNAL_b114315b_4_k_cu_ac1208f7_356634cute1_E,(_ZN40_INTERNAL_b114315b_4_k_cu_ac1208f7_356634cuda3std3__45__cpo6cbeginE - _ZN40_INTERNAL_b114315b_4_k_cu_ac1208f7_356634cute1_E)
_ZN40_INTERNAL_b114315b_4_k_cu_ac1208f7_356634cute1_E:
	.zero		1
	.type		_ZN40_INTERNAL_b114315b_4_k_cu_ac1208f7_356634cuda3std3__45__cpo6cbeginE,@object
	.size		_ZN40_INTERNAL_b114315b_4_k_cu_ac1208f7_356634cuda3std3__45__cpo6cbeginE,(_ZN40_INTERNAL_b114315b_4_k_cu_ac1208f7_356634cuda3std3__48in_placeE - _ZN40_INTERNAL_b114315b_4_k_cu_ac1208f7_356634cuda3std3__45__cpo6cbeginE)
_ZN40_INTERNAL_b114315b_4_k_cu_ac1208f7_356634cuda3std3__45__cpo6cbeginE:
	.zero		1
	.type		_ZN40_INTERNAL_b114315b_4_k_cu_ac1208f7_356634cuda3std3__48in_placeE,@object
	.size		_ZN40_INTERNAL_b114315b_4_k_cu_ac1208f7_356634cuda3std3__48in_placeE,(_ZN40_INTERNAL_b114315b_4_k_cu_ac1208f7_356634cuda3std6ranges3__45__cpo9iter_moveE - _ZN40_INTERNAL_b114315b_4_k_cu_ac1208f7_356634cuda3std3__48in_placeE)
_ZN40_INTERNAL_b114315b_4_k_cu_ac1208f7_356634cuda3std3__48in_placeE:
	.zero		1
	.type		_ZN40_INTERNAL_b114315b_4_k_cu_ac1208f7_356634cuda3std6ranges3__45__cpo9iter_moveE,@object
	.size		_ZN40_INTERNAL_b114315b_4_k_cu_ac1208f7_356634cuda3std6ranges3__45__cpo9iter_moveE,(_ZN40_INTERNAL_b114315b_4_k_cu_ac1208f7_356634cuda3std3__45__cpo5beginE - _ZN40_INTERNAL_b114315b_4_k_cu_ac1208f7_356634cuda3std6ranges3__45__cpo9iter_moveE)
_ZN40_INTERNAL_b114315b_4_k_cu_ac1208f7_356634cuda3std6ranges3__45__cpo9iter_moveE:
	.zero		1
	.type		_ZN40_INTERNAL_b114315b_4_k_cu_ac1208f7_356634cuda3std3__45__cpo5beginE,@object
	.size		_ZN40_INTERNAL_b114315b_4_k_cu_ac1208f7_356634cuda3std3__45__cpo5beginE,(_ZN40_INTERNAL_b114315b_4_k_cu_ac1208f7_356634cuda3std3__442_GLOBAL__N__b114315b_4_k_cu_ac1208f7_356636ignoreE - _ZN40_INTERNAL_b114315b_4_k_cu_ac1208f7_356634cuda3std3__45__cpo5beginE)
_ZN40_INTERNAL_b114315b_4_k_cu_ac1208f7_356634cuda3std3__45__cpo5beginE:
	.zero		1
	.type		_ZN40_INTERNAL_b114315b_4_k_cu_ac1208f7_356634cuda3std3__442_GLOBAL__N__b114315b_4_k_cu_ac1208f7_356636ignoreE,@object
	.size		_ZN40_INTERNAL_b114315b_4_k_cu_ac1208f7_356634cuda3std3__442_GLOBAL__N__b114315b_4_k_cu_ac1208f7_356636ignoreE,(_ZN40_INTERNAL_b114315b_4_k_cu_ac1208f7_356634cute7productE - _ZN40_INTERNAL_b114315b_4_k_cu_ac1208f7_356634cuda3std3__442_GLOBAL__N__b114315b_4_k_cu_ac1208f7_356636ignoreE)
_ZN40_INTERNAL_b114315b_4_k_cu_ac1208f7_356634cuda3std3__442_GLOBAL__N__b114315b_4_k_cu_ac1208f7_356636ignoreE:
	.zero		1
	.type		_ZN40_INTERNAL_b114315b_4_k_cu_ac1208f7_356634cute7productE,@object
	.size		_ZN40_INTERNAL_b114315b_4_k_cu_ac1208f7_356634cute7productE,(_ZN40_INTERNAL_b114315b_4_k_cu_ac1208f7_356634cuda3std3__45__cpo3endE - _ZN40_INTERNAL_b114315b_4_k_cu_ac1208f7_356634cute7productE)
_ZN40_INTERNAL_b114315b_4_k_cu_ac1208f7_356634cute7productE:
	.zero		1
	.type		_ZN40_INTERNAL_b114315b_4_k_cu_ac1208f7_356634cuda3std3__45__cpo3endE,@object
	.size		_ZN40_INTERNAL_b114315b_4_k_cu_ac1208f7_356634cuda3std3__45__cpo3endE,(_ZN40_INTERNAL_b114315b_4_k_cu_ac1208f7_356634cuda3std3__419piecewise_constructE - _ZN40_INTERNAL_b114315b_4_k_cu_ac1208f7_356634cuda3std3__45__cpo3endE)
_ZN40_INTERNAL_b114315b_4_k_cu_ac1208f7_356634cuda3std3__45__cpo3endE:
	.zero		1
	.type		_ZN40_INTERNAL_b114315b_4_k_cu_ac1208f7_356634cuda3std3__419piecewise_constructE,@object
	.size		_ZN40_INTERNAL_b114315b_4_k_cu_ac1208f7_356634cuda3std3__419piecewise_constructE,(_ZN40_INTERNAL_b114315b_4_k_cu_ac1208f7_356634cuda3std3__45__cpo4cendE - _ZN40_INTERNAL_b114315b_4_k_cu_ac1208f7_356634cuda3std3__419piecewise_constructE)
_ZN40_INTERNAL_b114315b_4_k_cu_ac1208f7_356634cuda3std3__419piecewise_constructE:
	.zero		1
	.type		_ZN40_INTERNAL_b114315b_4_k_cu_ac1208f7_356634cuda3std3__45__cpo4cendE,@object
	.size		_ZN40_INTERNAL_b114315b_4_k_cu_ac1208f7_356634cuda3std3__45__cpo4cendE,(_ZN40_INTERNAL_b114315b_4_k_cu_ac1208f7_356634cuda3std6ranges3__45__cpo4swapE - _ZN40_INTERNAL_b114315b_4_k_cu_ac1208f7_356634cuda3std3__45__cpo4cendE)
_ZN40_INTERNAL_b114315b_4_k_cu_ac1208f7_356634cuda3std3__45__cpo4cendE:
	.zero		1
	.type		_ZN40_INTERNAL_b114315b_4_k_cu_ac1208f7_356634cuda3std6ranges3__45__cpo4swapE,@object
	.size		_ZN40_INTERNAL_b114315b_4_k_cu_ac1208f7_356634cuda3std6ranges3__45__cpo4swapE,(.L_10 - _ZN40_INTERNAL_b114315b_4_k_cu_ac1208f7_356634cuda3std6ranges3__45__cpo4swapE)
_ZN40_INTERNAL_b114315b_4_k_cu_ac1208f7_356634cuda3std6ranges3__45__cpo4swapE:
	.zero		1
.L_10:


//--------------------- .nv.constant0._ZN7cutlass13device_kernelINS_4gemm6kernel13GemmUniversalIN4cute5tupleIJiiiiEEENS1_10collective13CollectiveMmaINS1_46MainloopSm100TmaUmmaWarpSpecializedBlockScaledILi3ELi2ELi2ENS5_IJNS4_1CILi2EEESB_NSA_ILi1EEEEEEEENS5_IJNSA_ILi128EEESF_NSA_ILi256EEEEEENS5_IJNS_12float_e4m3_tENS_13float_ue8m0_tEEEENS5_IJNS5_IJlSC_lEEENS4_6LayoutINS5_IJNS5_IJNS5_IJNSA_ILi32EEENSA_ILi4EEEEEEiEEESQ_NS5_IJSC_iEEEEEENS5_IJNS5_IJNS5_IJNSA_ILi16EEESO_EEEiEEENS5_IJNS5_IJNSA_ILi0EEESC_EEENSA_ILi512EEEEEENS5_IJSW_iEEEEEEEEEEESK_S13_NS4_8TiledMMAINS4_8MMA_AtomIJNS4_21SM100_MMA_MXF8F6F4_SSISI_SI_fSJ_Li128ELi128ELNS4_4UMMA5MajorE0ELS18_0ELNS17_7ScaleInE0ELS19_0EEEEEENSM_INS5_IJSC_SC_SC_EEENS5_IJSW_SW_SW_EEEEENS5_IJNS4_10UnderscoreES1F_S1F_EEEEENS5_IJNS4_23SM90_TMA_LOAD_MULTICASTES1I_EEENS5_IJNS4_14ComposedLayoutINS4_7SwizzleILi3ELi4ELi3EEENS4_18smem_ptr_flag_bitsILi8EEENSM_INS5_IJNSA_ILi8EEESF_EEENS5_IJSF_SC_EEEEEEENSM_INS5_IJNS5_IJNS5_IJSP_SC_EEENS5_IJSN_SC_EEEEEESC_NS5_IJSO_SB_EEEEEENS5_IJNS5_IJNS5_IJSU_SY_EEESX_EEESW_NS5_IJSC_SY_EEEEEEEEEEEvNS4_8identityES1J_S24_vS25_EENS_8epilogue10collective18CollectiveEpilogueINS27_23Sm100TmaWarpSpecializedILi4ELi2ELi16ELb1ELb0EEEJNS5_IJNSA_ILi64EEESF_SG_EEENS5_IJNSM_IS2C_SC_EENSM_INS5_IJST_SB_EEENS5_IJSC_S2C_EEEEEEEENS_10bfloat16_tESL_S2J_SL_NS27_6fusion15FusionCallbacksIS2B_NS2K_17LinearCombinationIS2J_fS2J_fLNS_15FloatRoundStyleE2EEES2D_S2I_JEEENS4_5SM1004TMEM4LOAD26SM100_TMEM_LOAD_32dp32b16xENS4_13SM90_TMA_LOADENS1K_INS1L_ILi1ELi4ELi3EEENS1N_ILi16EEENSM_INS5_IJS1P_ST_EEENS5_IJST_SC_EEEEEEENS4_39AutoVectorizingCopyWithAssumedAlignmentILi128EEENS4_14SM90_TMA_STOREES30_S32_S32_EEEvvEEEEvNT_6ParamsE --------------------------
	.section	.nv.constant0._ZN7cutlass13device_kernelINS_4gemm6kernel13GemmUniversalIN4cute5tupleIJiiiiEEENS1_10collective13CollectiveMmaINS1_46MainloopSm100TmaUmmaWarpSpecializedBlockScaledILi3ELi2ELi2ENS5_IJNS4_1CILi2EEESB_NSA_ILi1EEEEEEEENS5_IJNSA_ILi128EEESF_NSA_ILi256EEEEEENS5_IJNS_12float_e4m3_tENS_13float_ue8m0_tEEEENS5_IJNS5_IJlSC_lEEENS4_6LayoutINS5_IJNS5_IJNS5_IJNSA_ILi32EEENSA_ILi4EEEEEEiEEESQ_NS5_IJSC_iEEEEEENS5_IJNS5_IJNS5_IJNSA_ILi16EEESO_EEEiEEENS5_IJNS5_IJNSA_ILi0EEESC_EEENSA_ILi512EEEEEENS5_IJSW_iEEEEEEEEEEESK_S13_NS4_8TiledMMAINS4_8MMA_AtomIJNS4_21SM100_MMA_MXF8F6F4_SSISI_SI_fSJ_Li128ELi128ELNS4_4UMMA5MajorE0ELS18_0ELNS17_7ScaleInE0ELS19_0EEEEEENSM_INS5_IJSC_SC_SC_EEENS5_IJSW_SW_SW_EEEEENS5_IJNS4_10UnderscoreES1F_S1F_EEEEENS5_IJNS4_23SM90_TMA_LOAD_MULTICASTES1I_EEENS5_IJNS4_14ComposedLayoutINS4_7SwizzleILi3ELi4ELi3EEENS4_18smem_ptr_flag_bitsILi8EEENSM_INS5_IJNSA_ILi8EEESF_EEENS5_IJSF_SC_EEEEEEENSM_INS5_IJNS5_IJNS5_IJSP_SC_EEENS5_IJSN_SC_EEEEEESC_NS5_IJSO_SB_EEEEEENS5_IJNS5_IJNS5_IJSU_SY_EEESX_EEESW_NS5_IJSC_SY_EEEEEEEEEEEvNS4_8identityES1J_S24_vS25_EENS_8epilogue10collective18CollectiveEpilogueINS27_23Sm100TmaWarpSpecializedILi4ELi2ELi16ELb1ELb0EEEJNS5_IJNSA_ILi64EEESF_SG_EEENS5_IJNSM_IS2C_SC_EENSM_INS5_IJST_SB_EEENS5_IJSC_S2C_EEEEEEEENS_10bfloat16_tESL_S2J_SL_NS27_6fusion15FusionCallbacksIS2B_NS2K_17LinearCombinationIS2J_fS2J_fLNS_15FloatRoundStyleE2EEES2D_S2I_JEEENS4_5SM1004TMEM4LOAD26SM100_TMEM_LOAD_32dp32b16xENS4_13SM90_TMA_LOADENS1K_INS1L_ILi1ELi4ELi3EEENS1N_ILi16EEENSM_INS5_IJS1P_ST_EEENS5_IJST_SC_EEEEEEENS4_39AutoVectorizingCopyWithAssumedAlignmentILi128EEENS4_14SM90_TMA_STOREES30_S32_S32_EEEvvEEEEvNT_6ParamsE,"a",@progbits
	.sectionflags	@""
	.align	4
.nv.constant0._ZN7cutlass13device_kernelINS_4gemm6kernel13GemmUniversalIN4cute5tupleIJiiiiEEENS1_10collective13CollectiveMmaINS1_46MainloopSm100TmaUmmaWarpSpecializedBlockScaledILi3ELi2ELi2ENS5_IJNS4_1CILi2EEESB_NSA_ILi1EEEEEEEENS5_IJNSA_ILi128EEESF_NSA_ILi256EEEEEENS5_IJNS_12float_e4m3_tENS_13float_ue8m0_tEEEENS5_IJNS5_IJlSC_lEEENS4_6LayoutINS5_IJNS5_IJNS5_IJNSA_ILi32EEENSA_ILi4EEEEEEiEEESQ_NS5_IJSC_iEEEEEENS5_IJNS5_IJNS5_IJNSA_ILi16EEESO_EEEiEEENS5_IJNS5_IJNSA_ILi0EEESC_EEENSA_ILi512EEEEEENS5_IJSW_iEEEEEEEEEEESK_S13_NS4_8TiledMMAINS4_8MMA_AtomIJNS4_21SM100_MMA_MXF8F6F4_SSISI_SI_fSJ_Li128ELi128ELNS4_4UMMA5MajorE0ELS18_0ELNS17_7ScaleInE0ELS19_0EEEEEENSM_INS5_IJSC_SC_SC_EEENS5_IJSW_SW_SW_EEEEENS5_IJNS4_10UnderscoreES1F_S1F_EEEEENS5_IJNS4_23SM90_TMA_LOAD_MULTICASTES1I_EEENS5_IJNS4_14ComposedLayoutINS4_7SwizzleILi3ELi4ELi3EEENS4_18smem_ptr_flag_bitsILi8EEENSM_INS5_IJNSA_ILi8EEESF_EEENS5_IJSF_SC_EEEEEEENSM_INS5_IJNS5_IJNS5_IJSP_SC_EEENS5_IJSN_SC_EEEEEESC_NS5_IJSO_SB_EEEEEENS5_IJNS5_IJNS5_IJSU_SY_EEESX_EEESW_NS5_IJSC_SY_EEEEEEEEEEEvNS4_8identityES1J_S24_vS25_EENS_8epilogue10collective18CollectiveEpilogueINS27_23Sm100TmaWarpSpecializedILi4ELi2ELi16ELb1ELb0EEEJNS5_IJNSA_ILi64EEESF_SG_EEENS5_IJNSM_IS2C_SC_EENSM_INS5_IJST_SB_EEENS5_IJSC_S2C_EEEEEEEENS_10bfloat16_tESL_S2J_SL_NS27_6fusion15FusionCallbacksIS2B_NS2K_17LinearCombinationIS2J_fS2J_fLNS_15FloatRoundStyleE2EEES2D_S2I_JEEENS4_5SM1004TMEM4LOAD26SM100_TMEM_LOAD_32dp32b16xENS4_13SM90_TMA_LOADENS1K_INS1L_ILi1ELi4ELi3EEENS1N_ILi16EEENSM_INS5_IJS1P_ST_EEENS5_IJST_SC_EEEEEEENS4_39AutoVectorizingCopyWithAssumedAlignmentILi128EEENS4_14SM90_TMA_STOREES30_S32_S32_EEEvvEEEEvNT_6ParamsE:
	.zero		3968


//--------------------- SYMBOLS --------------------------

	.type		.nv.reservedSmem.offset0,@object
	.size		.nv.reservedSmem.offset0,0x4
	.type		.nv.reservedSmem.cap,@object
	.size		.nv.reservedSmem.cap,0x4
	.type		__assertfail,@function
